def attn_fwd(
    Q,
    K,
    V,
    Out,
    Lse,
    sm_scale,
    stride_qz,
    stride_qh,
    stride_qm,
    stride_qk,
    stride_kz,
    stride_kh,
    stride_kn,
    stride_kk,
    stride_vz,
    stride_vh,
    stride_vn,
    stride_vk,
    stride_oz,
    stride_oh,
    stride_om,
    stride_ok,
    seqlen_q,
    seqlen_k,
    BLOCK_M: tl.constexpr,
    BLOCK_N: tl.constexpr,
    HEAD_DIM: tl.constexpr,
    CAUSAL: tl.constexpr,
):
    start_m = tl.program_id(0)
    off_hz = tl.program_id(1)
    q_off = off_hz * stride_qh
    k_off = off_hz * stride_kh
    v_off = off_hz * stride_vh
    offs_m = start_m * BLOCK_M + tl.arange(0, BLOCK_M)
    offs_d = tl.arange(0, HEAD_DIM)
    offs_n = tl.arange(0, BLOCK_N)
    q_ptrs = Q + q_off + offs_m[:, None] * stride_qm + offs_d[None, :] * stride_qk
    k_ptrs = K + k_off + offs_d[:, None] * stride_kk + offs_n[None, :] * stride_kn
    v_ptrs = V + v_off + offs_n[:, None] * stride_vn + offs_d[None, :] * stride_vk
    m_i = tl.full([BLOCK_M], float("-inf"), dtype=tl.float32)
    l_i = tl.zeros([BLOCK_M], dtype=tl.float32) + 1.0
    acc = tl.zeros([BLOCK_M, HEAD_DIM], dtype=tl.float32)
    q = tl.load(q_ptrs)
    acc, l_i, m_i = _attn_fwd_inner(
        acc,
        l_i,
        m_i,
        q,
        k_ptrs,
        v_ptrs,
        sm_scale,
        stride_kn,
        stride_vn,
        start_m,
        seqlen_k,
        BLOCK_M,
        BLOCK_N,
        HEAD_DIM,
        CAUSAL,
    )
    acc = acc / l_i[:, None]
    lse = m_i + tl.math.log2(l_i) / 1.4426950408889634
    o_ptrs = (
        Out
        + off_hz * stride_oh
        + offs_m[:, None] * stride_om
        + offs_d[None, :] * stride_ok
    )
    tl.store(o_ptrs, acc.to(Out.dtype.element_ty))
    tl.store(Lse + off_hz * seqlen_q + offs_m, lse)

# config = {"BLOCK_M": 128, "BLOCK_N": 16, "HEAD_DIM": 512, "arch": "sm_90", "causal": false, "dtype": "fp16", "num_stages": 2, "num_warps": 4}
# arch = sm_90


// ===== COMPILED SASS (sm_90a) =====

	.target	sm_90a

	.elftype	@"ET_EXEC"


//--------------------- .note.nv.tkinfo           --------------------------
	.section	.note.nv.tkinfo,"",@"SHT_NOTE"
	.sectionflags	@"SHF_NOTE_NV_TKINFO"
	.tkinfo
        /*0018*/ 	.word	0x00000002
        /*0030*/ 	.string	""
        /*0030*/ 	.string	"ptxas"
        /*0030*/ 	.string	"Cuda compilation tools, release 13.0, V13.0.88"
        /*0030*/ 	.string	"Build cuda_13.0.r13.0/compiler.36424714_0"
        /*0030*/ 	.string	"-v  -suppress-debug-info  -lineinfo  -arch sm_90a "



//--------------------- .note.nv.cuinfo           --------------------------
	.section	.note.nv.cuinfo,"",@"SHT_NOTE"
	.sectionflags	@"SHF_NOTE_NV_CUINFO"
        /*0018*/ 	.short	0x0002
        /*001a*/ 	.short	0x005a
        /*001c*/ 	.short	0x0082
	.zero		2


//--------------------- .nv.info                  --------------------------
	.section	.nv.info,"",@"SHT_CUDA_INFO"
	.align	4


	//----- nvinfo : EIATTR_REGCOUNT
	.align		4
        /*0000*/ 	.byte	0x04, 0x2f
        /*0002*/ 	.short	(.L_2 - .L_1)
	.align		4
.L_1:
        /*0004*/ 	.word	index@(attn_fwd)
        /*0008*/ 	.word	0x000000ff


	//----- nvinfo : EIATTR_FRAME_SIZE
	.align		4
.L_2:
        /*000c*/ 	.byte	0x04, 0x11
        /*000e*/ 	.short	(.L_4 - .L_3)
	.align		4
.L_3:
        /*0010*/ 	.word	index@(attn_fwd)
        /*0014*/ 	.word	0x00001308


	//----- nvinfo : EIATTR_MIN_STACK_SIZE
	.align		4
.L_4:
        /*0018*/ 	.byte	0x04, 0x12
        /*001a*/ 	.short	(.L_6 - .L_5)
	.align		4
.L_5:
        /*001c*/ 	.word	index@(attn_fwd)
        /*0020*/ 	.word	0x00001308
.L_6:


//--------------------- .nv.compat                --------------------------
	.section	.nv.compat,"",@"SHT_CUDA_COMPAT_INFO"
	.align	4
        /*0000*/ 	.byte	0x02, 0x09, 0x01, 0x00, 0x02, 0x02, 0x04, 0x00, 0x02, 0x05, 0x05, 0x00, 0x03, 0x07, 0x01, 0x01
        /*0010*/ 	.byte	0x02, 0x03, 0x00, 0x00, 0x02, 0x06, 0x01, 0x00, 0x04, 0x0b, 0x08, 0x00, 0x00, 0x00, 0x00, 0x00
        /*0020*/ 	.byte	0x00, 0x00, 0x00, 0x00


//--------------------- .nv.info.attn_fwd         --------------------------
	.section	.nv.info.attn_fwd,"",@"SHT_CUDA_INFO"
	.sectionflags	@""
	.align	4


	//----- nvinfo : EIATTR_CUDA_API_VERSION
	.align		4
        /*0000*/ 	.byte	0x04, 0x37
        /*0002*/ 	.short	(.L_8 - .L_7)
.L_7:
        /*0004*/ 	.word	0x00000082


	//----- nvinfo : EIATTR_KPARAM_INFO
	.align		4
.L_8:
        /*0008*/ 	.byte	0x04, 0x17
        /*000a*/ 	.short	(.L_10 - .L_9)
.L_9:
        /*000c*/ 	.word	0x00000000
        /*0010*/ 	.short	0x0019
        /*0012*/ 	.short	0x0080
        /*0014*/ 	.byte	0x00, 0xf4, 0x21, 0x00


	//----- nvinfo : EIATTR_KPARAM_INFO
	.align		4
.L_10:
        /*0018*/ 	.byte	0x04, 0x17
        /*001a*/ 	.short	(.L_12 - .L_11)
.L_11:
        /*001c*/ 	.word	0x00000000
        /*0020*/ 	.short	0x0018
        /*0022*/ 	.short	0x0078
        /*0024*/ 	.byte	0x00, 0xf4, 0x21, 0x00


	//----- nvinfo : EIATTR_KPARAM_INFO
	.align		4
.L_12:
        /*0028*/ 	.byte	0x04, 0x17
        /*002a*/ 	.short	(.L_14 - .L_13)
.L_13:
        /*002c*/ 	.word	0x00000000
        /*0030*/ 	.short	0x0017
        /*0032*/ 	.short	0x0070
        /*0034*/ 	.byte	0x00, 0xf0, 0x11, 0x00


	//----- nvinfo : EIATTR_KPARAM_INFO
	.align		4
.L_14:
        /*0038*/ 	.byte	0x04, 0x17
        /*003a*/ 	.short	(.L_16 - .L_15)
.L_15:
        /*003c*/ 	.word	0x00000000
        /*0040*/ 	.short	0x0016
        /*0042*/ 	.short	0x006c
        /*0044*/ 	.byte	0x00, 0xf0, 0x11, 0x00


	//----- nvinfo : EIATTR_KPARAM_INFO
	.align		4
.L_16:
        /*0048*/ 	.byte	0x04, 0x17
        /*004a*/ 	.short	(.L_18 - .L_17)
.L_17:
        /*004c*/ 	.word	0x00000000
        /*0050*/ 	.short	0x0015
        /*0052*/ 	.short	0x0068
        /*0054*/ 	.byte	0x00, 0xf0, 0x11, 0x00


	//----- nvinfo : EIATTR_KPARAM_INFO
	.align		4
.L_18:
        /*0058*/ 	.byte	0x04, 0x17
        /*005a*/ 	.short	(.L_20 - .L_19)
.L_19:
        /*005c*/ 	.word	0x00000000
        /*0060*/ 	.short	0x0014
        /*0062*/ 	.short	0x0064
        /*0064*/ 	.byte	0x00, 0xf0, 0x11, 0x00


	//----- nvinfo : EIATTR_KPARAM_INFO
	.align		4
.L_20:
        /*0068*/ 	.byte	0x04, 0x17
        /*006a*/ 	.short	(.L_22 - .L_21)
.L_21:
        /*006c*/ 	.word	0x00000000
        /*0070*/ 	.short	0x0013
        /*0072*/ 	.short	0x0060
        /*0074*/ 	.byte	0x00, 0xf0, 0x11, 0x00


	//----- nvinfo : EIATTR_KPARAM_INFO
	.align		4
.L_22:
        /*0078*/ 	.byte	0x04, 0x17
        /*007a*/ 	.short	(.L_24 - .L_23)
.L_23:
        /*007c*/ 	.word	0x00000000
        /*0080*/ 	.short	0x0012
        /*0082*/ 	.short	0x005c
        /*0084*/ 	.byte	0x00, 0xf0, 0x11, 0x00


	//----- nvinfo : EIATTR_KPARAM_INFO
	.align		4
.L_24:
        /*0088*/ 	.byte	0x04, 0x17
        /*008a*/ 	.short	(.L_26 - .L_25)
.L_25:
        /*008c*/ 	.word	0x00000000
        /*0090*/ 	.short	0x0011
        /*0092*/ 	.short	0x0058
        /*0094*/ 	.byte	0x00, 0xf0, 0x11, 0x00


	//----- nvinfo : EIATTR_KPARAM_INFO
	.align		4
.L_26:
        /*0098*/ 	.byte	0x04, 0x17
        /*009a*/ 	.short	(.L_28 - .L_27)
.L_27:
        /*009c*/ 	.word	0x00000000
        /*00a0*/ 	.short	0x0010
        /*00a2*/ 	.short	0x0054
        /*00a4*/ 	.byte	0x00, 0xf0, 0x11, 0x00


	//----- nvinfo : EIATTR_KPARAM_INFO
	.align		4
.L_28:
        /*00a8*/ 	.byte	0x04, 0x17
        /*00aa*/ 	.short	(.L_30 - .L_29)
.L_29:
        /*00ac*/ 	.word	0x00000000
        /*00b0*/ 	.short	0x000f
        /*00b2*/ 	.short	0x0050
        /*00b4*/ 	.byte	0x00, 0xf0, 0x11, 0x00


	//----- nvinfo : EIATTR_KPARAM_INFO
	.align		4
.L_30:
        /*00b8*/ 	.byte	0x04, 0x17
        /*00ba*/ 	.short	(.L_32 - .L_31)
.L_31:
        /*00bc*/ 	.word	0x00000000
        /*00c0*/ 	.short	0x000e
        /*00c2*/ 	.short	0x004c
        /*00c4*/ 	.byte	0x00, 0xf0, 0x11, 0x00


	//----- nvinfo : EIATTR_KPARAM_INFO
	.align		4
.L_32:
        /*00c8*/ 	.byte	0x04, 0x17
        /*00ca*/ 	.short	(.L_34 - .L_33)
.L_33:
        /*00cc*/ 	.word	0x00000000
        /*00d0*/ 	.short	0x000d
        /*00d2*/ 	.short	0x0048
        /*00d4*/ 	.byte	0x00, 0xf0, 0x11, 0x00


	//----- nvinfo : EIATTR_KPARAM_INFO
	.align		4
.L_34:
        /*00d8*/ 	.byte	0x04, 0x17
        /*00da*/ 	.short	(.L_36 - .L_35)
.L_35:
        /*00dc*/ 	.word	0x00000000
        /*00e0*/ 	.short	0x000c
        /*00e2*/ 	.short	0x0044
        /*00e4*/ 	.byte	0x00, 0xf0, 0x11, 0x00


	//----- nvinfo : EIATTR_KPARAM_INFO
	.align		4
.L_36:
        /*00e8*/ 	.byte	0x04, 0x17
        /*00ea*/ 	.short	(.L_38 - .L_37)
.L_37:
        /*00ec*/ 	.word	0x00000000
        /*00f0*/ 	.short	0x000b
        /*00f2*/ 	.short	0x0040
        /*00f4*/ 	.byte	0x00, 0xf0, 0x11, 0x00


	//----- nvinfo : EIATTR_KPARAM_INFO
	.align		4
.L_38:
        /*00f8*/ 	.byte	0x04, 0x17
        /*00fa*/ 	.short	(.L_40 - .L_39)
.L_39:
        /*00fc*/ 	.word	0x00000000
        /*0100*/ 	.short	0x000a
        /*0102*/ 	.short	0x003c
        /*0104*/ 	.byte	0x00, 0xf0, 0x11, 0x00


	//----- nvinfo : EIATTR_KPARAM_INFO
	.align		4
.L_40:
        /*0108*/ 	.byte	0x04, 0x17
        /*010a*/ 	.short	(.L_42 - .L_41)
.L_41:
        /*010c*/ 	.word	0x00000000
        /*0110*/ 	.short	0x0009
        /*0112*/ 	.short	0x0038
        /*0114*/ 	.byte	0x00, 0xf0, 0x11, 0x00


	//----- nvinfo : EIATTR_KPARAM_INFO
	.align		4
.L_42:
        /*0118*/ 	.byte	0x04, 0x17
        /*011a*/ 	.short	(.L_44 - .L_43)
.L_43:
        /*011c*/ 	.word	0x00000000
        /*0120*/ 	.short	0x0008
        /*0122*/ 	.short	0x0034
        /*0124*/ 	.byte	0x00, 0xf0, 0x11, 0x00


	//----- nvinfo : EIATTR_KPARAM_INFO
	.align		4
.L_44:
        /*0128*/ 	.byte	0x04, 0x17
        /*012a*/ 	.short	(.L_46 - .L_45)
.L_45:
        /*012c*/ 	.word	0x00000000
        /*0130*/ 	.short	0x0007
        /*0132*/ 	.short	0x0030
        /*0134*/ 	.byte	0x00, 0xf0, 0x11, 0x00


	//----- nvinfo : EIATTR_KPARAM_INFO
	.align		4
.L_46:
        /*0138*/ 	.byte	0x04, 0x17
        /*013a*/ 	.short	(.L_48 - .L_47)
.L_47:
        /*013c*/ 	.word	0x00000000
        /*0140*/ 	.short	0x0006
        /*0142*/ 	.short	0x002c
        /*0144*/ 	.byte	0x00, 0xf0, 0x11, 0x00


	//----- nvinfo : EIATTR_KPARAM_INFO
	.align		4
.L_48:
        /*0148*/ 	.byte	0x04, 0x17
        /*014a*/ 	.short	(.L_50 - .L_49)
.L_49:
        /*014c*/ 	.word	0x00000000
        /*0150*/ 	.short	0x0005
        /*0152*/ 	.short	0x0028
        /*0154*/ 	.byte	0x00, 0xf0, 0x11, 0x00


	//----- nvinfo : EIATTR_KPARAM_INFO
	.align		4
.L_50:
        /*0158*/ 	.byte	0x04, 0x17
        /*015a*/ 	.short	(.L_52 - .L_51)
.L_51:
        /*015c*/ 	.word	0x00000000
        /*0160*/ 	.short	0x0004
        /*0162*/ 	.short	0x0020
        /*0164*/ 	.byte	0x00, 0xf4, 0x21, 0x00


	//----- nvinfo : EIATTR_KPARAM_INFO
	.align		4
.L_52:
        /*0168*/ 	.byte	0x04, 0x17
        /*016a*/ 	.short	(.L_54 - .L_53)
.L_53:
        /*016c*/ 	.word	0x00000000
        /*0170*/ 	.short	0x0003
        /*0172*/ 	.short	0x0018
        /*0174*/ 	.byte	0x00, 0xf4, 0x21, 0x00


	//----- nvinfo : EIATTR_KPARAM_INFO
	.align		4
.L_54:
        /*0178*/ 	.byte	0x04, 0x17
        /*017a*/ 	.short	(.L_56 - .L_55)
.L_55:
        /*017c*/ 	.word	0x00000000
        /*0180*/ 	.short	0x0002
        /*0182*/ 	.short	0x0010
        /*0184*/ 	.byte	0x00, 0xf4, 0x21, 0x00


	//----- nvinfo : EIATTR_KPARAM_INFO
	.align		4
.L_56:
        /*0188*/ 	.byte	0x04, 0x17
        /*018a*/ 	.short	(.L_58 - .L_57)
.L_57:
        /*018c*/ 	.word	0x00000000
        /*0190*/ 	.short	0x0001
        /*0192*/ 	.short	0x0008
        /*0194*/ 	.byte	0x00, 0xf4, 0x21, 0x00


	//----- nvinfo : EIATTR_KPARAM_INFO
	.align		4
.L_58:
        /*0198*/ 	.byte	0x04, 0x17
        /*019a*/ 	.short	(.L_60 - .L_59)
.L_59:
        /*019c*/ 	.word	0x00000000
        /*01a0*/ 	.short	0x0000
        /*01a2*/ 	.short	0x0000
        /*01a4*/ 	.byte	0x00, 0xf4, 0x21, 0x00


	//----- nvinfo : EIATTR_SPARSE_MMA_MASK
	.align		4
.L_60:
        /*01a8*/ 	.byte	0x03, 0x50
        /*01aa*/ 	.short	0x0000


	//----- nvinfo : EIATTR_MAXREG_COUNT
	.align		4
        /*01ac*/ 	.byte	0x03, 0x1b
        /*01ae*/ 	.short	0x00ff


	//----- nvinfo : EIATTR_NUM_BARRIERS
	.align		4
        /*01b0*/ 	.byte	0x02, 0x4c
        /*01b2*/ 	.byte	0x01
	.zero		1


	//----- nvinfo : EIATTR_ANNOTATIONS
	.align		4
        /*01b4*/ 	.byte	0x04, 0x55
        /*01b6*/ 	.short	(.L_62 - .L_61)


	//   ....[0]....
.L_61:
        /*01b8*/ 	.word	0x00000001
        /*01bc*/ 	.byte	0xd0, 0x01, 0x00, 0x00, 0x01, 0x00, 0x00, 0x00, 0xa0, 0x03, 0x00, 0x00, 0x01, 0x00, 0x00, 0x00
        /* <DEDUP_REMOVED lines=2399> */
        /*97bc*/ 	.byte	0x80, 0x34, 0x04, 0x00


	//----- nvinfo : EIATTR_MERCURY_ISA_VERSION
	.align		4
.L_62:
        /*97c0*/ 	.byte	0x03, 0x5f
        /*97c2*/ 	.short	0x0101


	//----- nvinfo : EIATTR_COOP_GROUP_MASK_REGIDS
	.align		4
        /*97c4*/ 	.byte	0x04, 0x29
        /*97c6*/ 	.short	(.L_64 - .L_63)


	//   ....[0]....
.L_63:
        /*97c8*/ 	.word	0xffffffff


	//   ....[1]....
        /*97cc*/ 	.word	0xffffffff


	//   ....[2]....
        /*97d0*/ 	.word	0xffffffff


	//   ....[3]....
        /*97d4*/ 	.word	0xffffffff


	//   ....[4]....
        /*97d8*/ 	.word	0xffffffff


	//   ....[5]....
        /*97dc*/ 	.word	0xffffffff


	//   ....[6]....
        /*97e0*/ 	.word	0xffffffff


	//   ....[7]....
        /*97e4*/ 	.word	0xffffffff


	//   ....[8]....
        /*97e8*/ 	.word	0xffffffff


	//   ....[9]....
        /*97ec*/ 	.word	0xffffffff


	//   ....[10]....
        /*97f0*/ 	.word	0xffffffff


	//   ....[11]....
        /*97f4*/ 	.word	0xffffffff


	//   ....[12]....
        /*97f8*/ 	.word	0xffffffff


	//   ....[13]....
        /*97fc*/ 	.word	0xffffffff


	//   ....[14]....
        /*9800*/ 	.word	0xffffffff


	//   ....[15]....
        /*9804*/ 	.word	0xffffffff


	//----- nvinfo : EIATTR_COOP_GROUP_INSTR_OFFSETS
	.align		4
.L_64:
        /*9808*/ 	.byte	0x04, 0x28
        /*980a*/ 	.short	(.L_66 - .L_65)


	//   ....[0]....
.L_65:
        /*980c*/ 	.word	0x00018c60


	//   ....[1]....
        /*9810*/ 	.word	0x00018cf0


	//   ....[2]....
        /*9814*/ 	.word	0x00018d00


	//   ....[3]....
        /*9818*/ 	.word	0x00018e10


	//   ....[4]....
        /*981c*/ 	.word	0x00018e20


	//   ....[5]....
        /*9820*/ 	.word	0x00018e30


	//   ....[6]....
        /*9824*/ 	.word	0x00018e50


	//   ....[7]....
        /*9828*/ 	.word	0x00018e70


	//   ....[8]....
        /*982c*/ 	.word	0x0001f8e0


	//   ....[9]....
        /*9830*/ 	.word	0x0001f8f0


	//   ....[10]....
        /*9834*/ 	.word	0x0001f900


	//   ....[11]....
        /*9838*/ 	.word	0x0001f930


	//   ....[12]....
        /*983c*/ 	.word	0x0001f970


	//   ....[13]....
        /*9840*/ 	.word	0x0001f980


	//   ....[14]....
        /*9844*/ 	.word	0x0001f9a0


	//   ....[15]....
        /*9848*/ 	.word	0x0001f9b0


	//----- nvinfo : EIATTR_EXIT_INSTR_OFFSETS
	.align		4
.L_66:
        /*984c*/ 	.byte	0x04, 0x1c
        /*984e*/ 	.short	(.L_68 - .L_67)


	//   ....[0]....
.L_67:
        /*9850*/ 	.word	0x000438d0


	//----- nvinfo : EIATTR_REQNTID
	.align		4
.L_68:
        /*9854*/ 	.byte	0x04, 0x10
        /*9856*/ 	.short	(.L_70 - .L_69)
.L_69:
        /*9858*/ 	.word	0x00000080
        /*985c*/ 	.word	0x00000001
        /*9860*/ 	.word	0x00000001


	//----- nvinfo : EIATTR_CBANK_PARAM_SIZE
	.align		4
.L_70:
        /*9864*/ 	.byte	0x03, 0x19
        /*9866*/ 	.short	0x0088


	//----- nvinfo : EIATTR_PARAM_CBANK
	.align		4
        /*9868*/ 	.byte	0x04, 0x0a
        /*986a*/ 	.short	(.L_72 - .L_71)
	.align		4
.L_71:
        /*986c*/ 	.word	index@(.nv.constant0.attn_fwd)
        /*9870*/ 	.short	0x0210
        /*9872*/ 	.short	0x0088


	//----- nvinfo : EIATTR_SW_WAR
	.align		4
.L_72:
        /*9874*/ 	.byte	0x04, 0x36
        /*9876*/ 	.short	(.L_74 - .L_73)
.L_73:
        /*9878*/ 	.word	0x00000008
.L_74:


//--------------------- .nv.callgraph             --------------------------
	.section	.nv.callgraph,"",@"SHT_CUDA_CALLGRAPH"
	.align	4
	.sectionentsize	8
	.align		4
        /*0000*/ 	.word	0x00000000
	.align		4
        /*0004*/ 	.word	0xffffffff
	.align		4
        /*0008*/ 	.word	0x00000000
	.align		4
        /*000c*/ 	.word	0xfffffffe
	.align		4
        /*0010*/ 	.word	0x00000000
	.align		4
        /*0014*/ 	.word	0xfffffffd
	.align		4
        /*0018*/ 	.word	0x00000000
	.align		4
        /*001c*/ 	.word	0xfffffffc


//--------------------- .nv.constant4             --------------------------
	.section	.nv.constant4,"a",@progbits
	.align	8
	.align		8
.nv.constant4:
        /*0000*/ 	.dword	_$_str


//--------------------- .text.attn_fwd            --------------------------
	.section	.text.attn_fwd,"ax",@progbits
	.align	128
        .global         attn_fwd
        .type           attn_fwd,@function
        .size           attn_fwd,(.L_x_3 - attn_fwd)
        .other          attn_fwd,@"STO_CUDA_ENTRY STV_DEFAULT"
attn_fwd:
.text.attn_fwd:
[----:B------:R-:W0:Y:S01]  /*0000*/  LDC R1, c[0x0][0x28] ;  /* 0x00000a00ff017b82 */ /* 0x000e220000000800 */
[----:B------:R-:W1:Y:S07]  /*0010*/  S2R R92, SR_TID.X ;  /* 0x00000000005c7919 */ /* 0x000e6e0000002100 */
[----:B------:R-:W2:Y:S01]  /*0020*/  LDC.64 R6, c[0x0][0x240] ;  /* 0x00009000ff067b82 */ /* 0x000ea20000000a00 */
[----:B------:R-:W-:Y:S01]  /*0030*/  ULDC.64 UR60, c[0x0][0x208] ;  /* 0x00008200003c7ab9 */ /* 0x000fe20000000a00 */
[----:B0-----:R-:W-:Y:S01]  /*0040*/  IADD3 R1, R1, -0x1308, RZ ;  /* 0xffffecf801017810 */ /* 0x001fe20007ffe0ff */
[----:B------:R-:W0:Y:S01]  /*0050*/  S2R R2, SR_CTAID.X ;  /* 0x0000000000027919 */ /* 0x000e220000002500 */
[----:B------:R-:W2:Y:S04]  /*0060*/  S2R R4, SR_CTAID.Y ;  /* 0x0000000000047919 */ /* 0x000ea80000002600 */
[----:B------:R-:W3:Y:S01]  /*0070*/  LDC.64 R8, c[0x0][0x210] ;  /* 0x00008400ff087b82 */ /* 0x000ee20000000a00 */
[----:B------:R-:W4:Y:S01]  /*0080*/  S2R R5, SR_CgaCtaId ;  /* 0x0000000000057919 */ /* 0x000f220000008800 */
[----:B------:R-:W4:Y:S06]  /*0090*/  S2R R11, SR_TID.X ;  /* 0x00000000000b7919 */ /* 0x000f2c0000002100 */
[----:B------:R-:W4:Y:S01]  /*00a0*/  LDC R0, c[0x0][0x248] ;  /* 0x00009200ff007b82 */ /* 0x000f220000000800 */
[----:B------:R-:W3:Y:S07]  /*00b0*/  S2R R10, SR_TID.X ;  /* 0x00000000000a7919 */ /* 0x000eee0000002100 */
[----:B------:R-:W3:Y:S01]  /*00c0*/  LDC R59, c[0x0][0x248] ;  /* 0x00009200ff3b7b82 */ /* 0x000ee20000000800 */
[----:B-1----:R-:W-:-:S07]  /*00d0*/  LOP3.LUT R3, R92, 0x7f, RZ, 0xc0, !PT ;  /* 0x0000007f5c037812 */ /* 0x002fce00078ec0ff */
[----:B------:R-:W1:Y:S01]  /*00e0*/  LDC R91, c[0x0][0x248] ;  /* 0x00009200ff5b7b82 */ /* 0x000e620000000800 */
[----:B0-----:R-:W-:Y:S01]  /*00f0*/  LEA R3, R2, R3, 0x7 ;  /* 0x0000000302037211 */ /* 0x001fe200078e38ff */
[----:B--2---:R-:W-:Y:S01]  /*0100*/  IMAD R2, R4, R6, RZ ;  /* 0x0000000604027224 */ /* 0x004fe200078e02ff */
[----:B------:R-:W-:-:S03]  /*0110*/  MOV R4, 0x400 ;  /* 0x0000040000047802 */ /* 0x000fc60000000f00 */
[----:B------:R-:W-:Y:S02]  /*0120*/  IMAD R3, R3, R7, RZ ;  /* 0x0000000703037224 */ /* 0x000fe400078e02ff */
[----:B------:R-:W0:Y:S01]  /*0130*/  LDC R93, c[0x0][0x248] ;  /* 0x00009200ff5d7b82 */ /* 0x000e220000000800 */
[----:B----4-:R-:W-:Y:S01]  /*0140*/  IMAD R46, R0, 0x90, RZ ;  /* 0x00000090002e7824 */ /* 0x010fe200078e02ff */
[C---:B------:R-:W-:Y:S01]  /*0150*/  SHF.L.U32 R121, R2.reuse, 0x1, RZ ;  /* 0x0000000102797819 */ /* 0x040fe200000006ff */
[----:B------:R-:W-:Y:S01]  /*0160*/  IMAD.SHL.U32 R120, R3, 0x2, RZ ;  /* 0x0000000203787824 */ /* 0x000fe200078e00ff */
[----:B------:R-:W-:Y:S01]  /*0170*/  LEA R70, R5, R4, 0x18 ;  /* 0x0000000405467211 */ /* 0x000fe200078ec0ff */
[----:B------:R-:W-:Y:S01]  /*0180*/  IMAD.HI R2, R2, 0x2, RZ ;  /* 0x0000000202027827 */ /* 0x000fe200078e02ff */
[----:B------:R-:W-:Y:S02]  /*0190*/  LOP3.LUT R4, R11, 0xf, RZ, 0xc0, !PT ;  /* 0x0000000f0b047812 */ /* 0x000fe400078ec0ff */
[----:B---3--:R-:W-:Y:S01]  /*01a0*/  IADD3 R120, P0, P1, R120, R8, R121 ;  /* 0x0000000878787210 */ /* 0x008fe2000791e079 */
[----:B------:R-:W-:Y:S01]  /*01b0*/  IMAD.HI R3, R3, 0x2, RZ ;  /* 0x0000000203037827 */ /* 0x000fe200078e02ff */
[----:B------:R-:W-:Y:S01]  /*01c0*/  LEA R4, R4, R70, 0x4 ;  /* 0x0000004604047211 */ /* 0x000fe200078e20ff */
[----:B------:R-:W-:Y:S01]  /*01d0*/  STL [R1+0x6d4], R70 ;  /* 0x0006d44601007387 */ /* 0x000fe20000100800 */
[----:B------:R-:W-:Y:S01]  /*01e0*/  LOP3.LUT R6, R10, 0x70, RZ, 0xc0, !PT ;  /* 0x000000700a067812 */ /* 0x000fe200078ec0ff */
[----:B------:R-:W-:Y:S01]  /*01f0*/  IMAD R37, R0, 0x48, RZ ;  /* 0x0000004800257824 */ /* 0x000fe200078e02ff */
[----:B------:R-:W-:Y:S01]  /*0200*/  IADD3.X R121, R3, R9, R2, P0, P1 ;  /* 0x0000000903797210 */ /* 0x000fe200007e2402 */
[----:B------:R-:W2:Y:S01]  /*0210*/  LDC R48, c[0x0][0x248] ;  /* 0x00009200ff307b82 */ /* 0x000ea20000000800 */
[----:B------:R-:W-:-:S02]  /*0220*/  SHF.L.U32 R2, R11, 0x3, RZ ;  /* 0x000000030b027819 */ /* 0x000fc400000006ff */
[----:B------:R-:W-:Y:S01]  /*0230*/  SHF.L.U32 R3, R11, 0x6, RZ ;  /* 0x000000060b037819 */ /* 0x000fe200000006ff */
[----:B------:R-:W-:Y:S01]  /*0240*/  IMAD R9, R0, 0x50, RZ ;  /* 0x0000005000097824 */ /* 0x000fe200078e02ff */
[----:B------:R-:W-:Y:S01]  /*0250*/  LOP3.LUT R5, R2, 0x38, RZ, 0xc0, !PT ;  /* 0x0000003802057812 */ /* 0x000fe200078ec0ff */
[C---:B------:R-:W-:Y:S01]  /*0260*/  IMAD R33, R0.reuse, 0x28, RZ ;  /* 0x0000002800217824 */ /* 0x040fe200078e02ff */
[----:B------:R-:W-:Y:S01]  /*0270*/  LOP3.LUT R3, R3, 0x400, RZ, 0xc0, !PT ;  /* 0x0000040003037812 */ /* 0x000fe200078ec0ff */
[----:B------:R-:W-:Y:S01]  /*0280*/  IMAD R7, R0, 0x30, RZ ;  /* 0x0000003000077824 */ /* 0x000fe200078e02ff */
[----:B------:R-:W-:Y:S01]  /*0290*/  LOP3.LUT R252, R2, 0x300, RZ, 0xc0, !PT ;  /* 0x0000030002fc7812 */ /* 0x000fe200078ec0ff */
[----:B------:R-:W-:Y:S01]  /*02a0*/  IMAD.IADD R5, R70, 0x1, R5 ;  /* 0x0000000146057824 */ /* 0x000fe200078e0205 */
[----:B------:R-:W-:Y:S01]  /*02b0*/  IADD3 R2, P0, R46, R120, RZ ;  /* 0x000000782e027210 */ /* 0x000fe20007f1e0ff */
[----:B------:R-:W-:Y:S01]  /*02c0*/  IMAD R19, R0, 0xa0, RZ ;  /* 0x000000a000137824 */ /* 0x000fe200078e02ff */
[----:B------:R-:W-:Y:S01]  /*02d0*/  IADD3 R252, R252, R4, R3 ;  /* 0x00000004fcfc7210 */ /* 0x000fe20007ffe003 */
[C---:B------:R-:W-:Y:S01]  /*02e0*/  IMAD R69, R0.reuse, 0x18, RZ ;  /* 0x0000001800457824 */ /* 0x040fe200078e02ff */
[----:B------:R-:W-:Y:S01]  /*02f0*/  LEA.HI.X.SX32 R3, R37, R121, 0x1, P0 ;  /* 0x0000007925037211 */ /* 0x000fe200000f0eff */
[C---:B------:R-:W-:Y:S01]  /*0300*/  IMAD R49, R0.reuse, 0xc0, RZ ;  /* 0x000000c000317824 */ /* 0x040fe200078e02ff */
[-C--:B------:R-:W-:Y:S01]  /*0310*/  IADD3 R62, P0, R9, R120.reuse, RZ ;  /* 0x00000078093e7210 */ /* 0x080fe20007f1e0ff */
[----:B------:R-:W-:Y:S01]  /*0320*/  IMAD R11, R0, 0x60, RZ ;  /* 0x00000060000b7824 */ /* 0x000fe200078e02ff */
[----:B------:R-:W-:Y:S01]  /*0330*/  LEA R4, R6, R5, 0x2 ;  /* 0x0000000506047211 */ /* 0x000fe200078e10ff */
[C---:B------:R-:W-:Y:S01]  /*0340*/  IMAD R17, R0.reuse, 0x70, RZ ;  /* 0x0000007000117824 */ /* 0x040fe200078e02ff */
[----:B------:R3:W4:Y:S01]  /*0350*/  LDG.E.U16 R5, desc[UR60][R2.64] ;  /* 0x0000003c02057981 */ /* 0x000722000c1e1500 */
[----:B------:R-:W-:Y:S01]  /*0360*/  LEA.HI.X.SX32 R63, R33, R121, 0x1, P0 ;  /* 0x00000079213f7211 */ /* 0x000fe200000f0eff */
[----:B------:R-:W0:Y:S01]  /*0370*/  LDC R60, c[0x0][0x248] ;  /* 0x00009200ff3c7b82 */ /* 0x000e220000000800 */
[----:B------:R-:W-:Y:S01]  /*0380*/  IADD3 R8, P1, R19, R120, RZ ;  /* 0x0000007813087210 */ /* 0x000fe20007f3e0ff */
[C---:B------:R-:W-:Y:S01]  /*0390*/  IMAD R66, R0.reuse, 0xe0, RZ ;  /* 0x000000e000427824 */ /* 0x040fe200078e02ff */
[----:B------:R-:W-:Y:S01]  /*03a0*/  STL [R1+0xdc0], R252 ;  /* 0x000dc0fc01007387 */ /* 0x000fe20000100800 */
[----:B------:R-:W-:-:S02]  /*03b0*/  IMAD R71, R0, 0x38, RZ ;  /* 0x0000003800477824 */ /* 0x000fc400078e02ff */
[C---:B------:R-:W-:Y:S01]  /*03c0*/  IMAD R29, R0.reuse, 0x12, RZ ;  /* 0x00000012001d7824 */ /* 0x040fe200078e02ff */
[----:B------:R-:W4:Y:S01]  /*03d0*/  LDG.E.U16 R51, desc[UR60][R120.64] ;  /* 0x0000003c78337981 */ /* 0x000f22000c1e1500 */
[-C--:B---3--:R-:W-:Y:S01]  /*03e0*/  IADD3 R2, P0, R7, R120.reuse, RZ ;  /* 0x0000007807027210 */ /* 0x088fe20007f1e0ff */
[----:B------:R-:W3:Y:S01]  /*03f0*/  LDC R197, c[0x0][0x248] ;  /* 0x00009200ffc57b82 */ /* 0x000ee20000000800 */
[-C--:B------:R-:W-:Y:S01]  /*0400*/  LEA.HI.X.SX32 R9, R9, R121.reuse, 0x1, P1 ;  /* 0x0000007909097211 */ /* 0x080fe200008f0eff */
[C---:B------:R-:W-:Y:S01]  /*0410*/  IMAD R31, R0.reuse, 0x22, RZ ;  /* 0x00000022001f7824 */ /* 0x040fe200078e02ff */
[-C--:B------:R-:W-:Y:S01]  /*0420*/  LEA.HI.X.SX32 R3, R69, R121.reuse, 0x1, P0 ;  /* 0x0000007945037211 */ /* 0x080fe200000f0eff */
[C---:B------:R-:W-:Y:S01]  /*0430*/  IMAD R20, R0.reuse, 0xb0, RZ ;  /* 0x000000b000147824 */ /* 0x040fe200078e02ff */
[-C--:B------:R-:W-:Y:S01]  /*0440*/  IADD3 R6, P0, R11, R120.reuse, RZ ;  /* 0x000000780b067210 */ /* 0x080fe20007f1e0ff */
[C---:B------:R-:W-:Y:S01]  /*0450*/  IMAD R35, R0.reuse, 0x32, RZ ;  /* 0x0000003200237824 */ /* 0x040fe200078e02ff */
[-C--:B------:R-:W-:Y:S01]  /*0460*/  IADD3 R12, P1, R49, R120.reuse, RZ ;  /* 0x00000078310c7210 */ /* 0x080fe20007f3e0ff */
[----:B------:R1:W4:Y:S01]  /*0470*/  LDG.E.U16 R67, desc[UR60][R2.64] ;  /* 0x0000003c02437981 */ /* 0x000322000c1e1500 */
[-C--:B------:R-:W-:Y:S01]  /*0480*/  LEA.HI.X.SX32 R7, R7, R121.reuse, 0x1, P0 ;  /* 0x0000007907077211 */ /* 0x080fe200000f0eff */
[----:B------:R-:W3:Y:S01]  /*0490*/  LDC R198, c[0x0][0x248] ;  /* 0x00009200ffc67b82 */ /* 0x000ee20000000800 */
[-C--:B------:R-:W-:Y:S01]  /*04a0*/  IADD3 R10, P0, R17, R120.reuse, RZ ;  /* 0x00000078110a7210 */ /* 0x080fe20007f1e0ff */
[----:B------:R-:W-:Y:S01]  /*04b0*/  IMAD R45, R0, 0x58, RZ ;  /* 0x00000058002d7824 */ /* 0x000fe200078e02ff */
[----:B------:R-:W-:Y:S01]  /*04c0*/  LEA.HI.X.SX32 R13, R11, R121, 0x1, P1 ;  /* 0x000000790b0d7211 */ /* 0x000fe200008f0eff */
[----:B------:R2:W4:Y:S01]  /*04d0*/  LDG.E.U16 R68, desc[UR60][R6.64] ;  /* 0x0000003c06447981 */ /* 0x000522000c1e1500 */
[----:B------:R-:W-:-:S02]  /*04e0*/  IADD3 R16, P1, R66, R120, RZ ;  /* 0x0000007842107210 */ /* 0x000fc40007f3e0ff */
[-C--:B------:R-:W-:Y:S01]  /*04f0*/  LEA.HI.X.SX32 R11, R71, R121.reuse, 0x1, P0 ;  /* 0x00000079470b7211 */ /* 0x080fe200000f0eff */
[C---:B-1----:R-:W-:Y:S01]  /*0500*/  IMAD R3, R0.reuse, 0x9, RZ ;  /* 0x0000000900037824 */ /* 0x042fe200078e02ff */
[-C--:B------:R-:W-:Y:S01]  /*0510*/  IADD3 R2, P0, R29, R120.reuse, RZ ;  /* 0x000000781d027210 */ /* 0x080fe20007f1e0ff */
[C---:B------:R-:W-:Y:S01]  /*0520*/  IMAD R65, R0.reuse, 0xd0, RZ ;  /* 0x000000d000417824 */ /* 0x040fe200078e02ff */
[-C--:B------:R-:W-:Y:S01]  /*0530*/  LEA.HI.X.SX32 R17, R17, R121.reuse, 0x1, P1 ;  /* 0x0000007911117211 */ /* 0x080fe200008f0eff */
[----:B------:R1:W4:Y:S01]  /*0540*/  LDG.E.U16 R44, desc[UR60][R10.64] ;  /* 0x0000003c0a2c7981 */ /* 0x000322000c1e1500 */
[----:B------:R-:W3:Y:S01]  /*0550*/  LDC R222, c[0x0][0x248] ;  /* 0x00009200ffde7b82 */ /* 0x000ee20000000800 */
[C---:B--2---:R-:W-:Y:S01]  /*0560*/  IMAD R7, R0.reuse, 0x11, RZ ;  /* 0x0000001100077824 */ /* 0x044fe200078e02ff */
[-C--:B------:R-:W-:Y:S01]  /*0570*/  IADD3 R6, P1, R31, R120.reuse, RZ ;  /* 0x000000781f067210 */ /* 0x080fe20007f3e0ff */
[----:B------:R-:W-:Y:S01]  /*0580*/  IMAD R55, R0, 0x62, RZ ;  /* 0x0000006200377824 */ /* 0x000fe200078e02ff */
[-C--:B------:R-:W-:Y:S01]  /*0590*/  IADD3 R24, P2, R20, R120.reuse, RZ ;  /* 0x0000007814187210 */ /* 0x080fe20007f5e0ff */
[C---:B------:R-:W-:Y:S01]  /*05a0*/  IMAD R39, R0.reuse, 0x68, RZ ;  /* 0x0000006800277824 */ /* 0x040fe200078e02ff */
[-C--:B------:R-:W-:Y:S01]  /*05b0*/  LEA.HI.X.SX32 R3, R3, R121.reuse, 0x1, P0 ;  /* 0x0000007903037211 */ /* 0x080fe200000f0eff */
[C---:B------:R-:W-:Y:S01]  /*05c0*/  IMAD R58, R0.reuse, 0xf0, RZ ;  /* 0x000000f0003a7824 */ /* 0x040fe200078e02ff */
[-C--:B------:R-:W-:Y:S01]  /*05d0*/  LEA.HI.X.SX32 R7, R7, R121.reuse, 0x1, P1 ;  /* 0x0000007907077211 */ /* 0x080fe200008f0eff */
[C---:B-1----:R-:W-:Y:S01]  /*05e0*/  IMAD R11, R0.reuse, 0x19, RZ ;  /* 0x00000019000b7824 */ /* 0x042fe200078e02ff */
[-C--:B------:R-:W-:Y:S01]  /*05f0*/  IADD3 R10, P0, R35, R120.reuse, RZ ;  /* 0x00000078230a7210 */ /* 0x080fe20007f1e0ff */
[----:B------:R1:W2:Y:S01]  /*0600*/  LDG.E.U16 R87, desc[UR60][R2.64] ;  /* 0x0000003c02577981 */ /* 0x0002a2000c1e1500 */
[-C--:B------:R-:W-:Y:S01]  /*0610*/  LEA.HI.X.SX32 R25, R45, R121.reuse, 0x1, P2 ;  /* 0x000000792d197211 */ /* 0x080fe200010f0eff */
[----:B------:R-:W3:Y:S01]  /*0620*/  LDC R220, c[0x0][0x248] ;  /* 0x00009200ffdc7b82 */ /* 0x000ee20000000800 */
[-C--:B------:R-:W-:Y:S01]  /*0630*/  IADD3 R14, P2, R65, R120.reuse, RZ ;  /* 0x00000078410e7210 */ /* 0x080fe20007f5e0ff */
[----:B------:R0:W2:Y:S01]  /*0640*/  LDG.E.U16 R86, desc[UR60][R6.64] ;  /* 0x0000003c06567981 */ /* 0x0000a2000c1e1500 */
[-C--:B------:R-:W-:Y:S01]  /*0650*/  LEA.HI.X.SX32 R11, R11, R121.reuse, 0x1, P0 ;  /* 0x000000790b0b7211 */ /* 0x080fe200000f0eff */
[C---:B------:R-:W-:Y:S01]  /*0660*/  IMAD R61, R0.reuse, 0x78, RZ ;  /* 0x00000078003d7824 */ /* 0x040fe200078e02ff */
[-C--:B------:R-:W-:Y:S01]  /*0670*/  LEA.HI.X.SX32 R15, R39, R121.reuse, 0x1, P2 ;  /* 0x00000079270f7211 */ /* 0x080fe200010f0eff */
[C---:B------:R-:W-:Y:S01]  /*0680*/  IMAD R47, R0.reuse, 0x42, RZ ;  /* 0x00000042002f7824 */ /* 0x040fe200078e02ff */
[----:B------:R-:W2:Y:S01]  /*0690*/  LDG.E.U16 R57, desc[UR60][R8.64] ;  /* 0x0000003c08397981 */ /* 0x000ea2000c1e1500 */
[----:B-1----:R-:W-:Y:S01]  /*06a0*/  IMAD R3, R0, 0x31, RZ ;  /* 0x0000003100037824 */ /* 0x002fe200078e02ff */
[-C--:B------:R-:W-:Y:S01]  /*06b0*/  IADD3 R22, P2, R58, R120.reuse, RZ ;  /* 0x000000783a167210 */ /* 0x080fe20007f5e0ff */
[C---:B------:R-:W-:Y:S01]  /*06c0*/  IMAD R53, R0.reuse, 0x52, RZ ;  /* 0x0000005200357824 */ /* 0x040fe200078e02ff */
[----:B------:R1:W2:Y:S01]  /*06d0*/  LDG.E.U16 R21, desc[UR60][R12.64] ;  /* 0x0000003c0c157981 */ /* 0x0002a2000c1e1500 */
[-C--:B0-----:R-:W-:Y:S01]  /*06e0*/  IADD3 R6, P0, R55, R120.reuse, RZ ;  /* 0x0000007837067210 */ /* 0x081fe20007f1e0ff */
[C---:B------:R-:W-:Y:S01]  /*06f0*/  IMAD R186, R0.reuse, 0xa2, RZ ;  /* 0x000000a200ba7824 */ /* 0x040fe200078e02ff */
[----:B------:R-:W0:Y:S01]  /*0700*/  LDC R221, c[0x0][0x248] ;  /* 0x00009200ffdd7b82 */ /* 0x000e220000000800 */
[----:B------:R1:W2:Y:S01]  /*0710*/  LDG.E.U16 R64, desc[UR60][R16.64] ;  /* 0x0000003c10407981 */ /* 0x0002a2000c1e1500 */
[-C--:B------:R-:W-:Y:S01]  /*0720*/  LEA.HI.X.SX32 R7, R3, R121.reuse, 0x1, P0 ;  /* 0x0000007903077211 */ /* 0x080fe200000f0eff */
[C---:B------:R-:W-:Y:S01]  /*0730*/  IMAD R3, R0.reuse, 0x72, RZ ;  /* 0x0000007200037824 */ /* 0x040fe200078e02ff */
[----:B------:R-:W-:Y:S01]  /*0740*/  LEA.HI.X.SX32 R23, R61, R121, 0x1, P2 ;  /* 0x000000793d177211 */ /* 0x000fe200010f0eff */
[----:B------:R1:W2:Y:S02]  /*0750*/  LDG.E.U16 R9, desc[UR60][R14.64] ;  /* 0x0000003c0e097981 */ /* 0x0002a4000c1e1500 */
[C---:B-1----:R-:W-:Y:S01]  /*0760*/  IMAD R13, R0.reuse, 0x21, RZ ;  /* 0x00000021000d7824 */ /* 0x042fe200078e02ff */
[----:B------:R-:W-:Y:S01]  /*0770*/  IADD3 R12, P1, R47, R120, RZ ;  /* 0x000000782f0c7210 */ /* 0x000fe20007f3e0ff */
[----:B------:R1:W2:Y:S01]  /*0780*/  LDG.E.U16 R85, desc[UR60][R10.64] ;  /* 0x0000003c0a557981 */ /* 0x0002a2000c1e1500 */
[----:B------:R-:W0:Y:S01]  /*0790*/  LDC R219, c[0x0][0x248] ;  /* 0x00009200ffdb7b82 */ /* 0x000e220000000800 */
[----:B------:R-:W-:-:S02]  /*07a0*/  IMAD R17, R0, 0x39, RZ ;  /* 0x0000003900117824 */ /* 0x000fc400078e02ff */
[----:B------:R1:W2:Y:S01]  /*07b0*/  LDG.E.U16 R131, desc[UR60][R22.64] ;  /* 0x0000003c16837981 */ /* 0x0002a2000c1e1500 */
[C---:B------:R-:W-:Y:S01]  /*07c0*/  IMAD R15, R0.reuse, 0x29, RZ ;  /* 0x00000029000f7824 */ /* 0x040fe200078e02ff */
[-C--:B------:R-:W-:Y:S02]  /*07d0*/  IADD3 R14, P2, R53, R120.reuse, RZ ;  /* 0x00000078350e7210 */ /* 0x080fe40007f5e0ff */
[----:B------:R3:W2:Y:S01]  /*07e0*/  LDG.E.U16 R82, desc[UR60][R6.64] ;  /* 0x0000003c06527981 */ /* 0x0006a2000c1e1500 */
[----:B------:R-:W0:Y:S01]  /*07f0*/  LDC R217, c[0x0][0x248] ;  /* 0x00009200ffd97b82 */ /* 0x000e220000000800 */
[-C--:B-1----:R-:W-:Y:S02]  /*0800*/  IADD3 R10, P0, R3, R120.reuse, RZ ;  /* 0x00000078030a7210 */ /* 0x082fe40007f1e0ff */
[-C--:B------:R-:W-:Y:S01]  /*0810*/  LEA.HI.X.SX32 R13, R13, R121.reuse, 0x1, P1 ;  /* 0x000000790d0d7211 */ /* 0x080fe200008f0eff */
[C---:B------:R-:W-:Y:S01]  /*0820*/  IMAD R184, R0.reuse, 0x92, RZ ;  /* 0x0000009200b87824 */ /* 0x040fe200078e02ff */
[-C--:B------:R-:W-:Y:S01]  /*0830*/  LEA.HI.X.SX32 R15, R15, R121.reuse, 0x1, P2 ;  /* 0x000000790f0f7211 */ /* 0x080fe200010f0eff */
[C---:B------:R-:W-:Y:S01]  /*0840*/  IMAD R23, R0.reuse, 0x82, RZ ;  /* 0x0000008200177824 */ /* 0x040fe200078e02ff */
[-C--:B------:R-:W-:Y:S01]  /*0850*/  LEA.HI.X.SX32 R11, R17, R121.reuse, 0x1, P0 ;  /* 0x00000079110b7211 */ /* 0x080fe200000f0eff */
[----:B------:R1:W2:Y:S01]  /*0860*/  LDG.E.U16 R24, desc[UR60][R24.64] ;  /* 0x0000003c18187981 */ /* 0x0002a2000c1e1500 */
[----:B---3--:R-:W-:Y:S01]  /*0870*/  IMAD R7, R0, 0x51, RZ ;  /* 0x0000005100077824 */ /* 0x008fe200078e02ff */
[----:B------:R-:W-:Y:S01]  /*0880*/  IADD3 R6, P0, R186, R120, RZ ;  /* 0x00000078ba067210 */ /* 0x000fe20007f1e0ff */
[C---:B------:R-:W-:Y:S01]  /*0890*/  IMAD R188, R0.reuse, 0xb2, RZ ;  /* 0x000000b200bc7824 */ /* 0x040fe200078e02ff */
[----:B------:R3:W2:Y:S01]  /*08a0*/  LDG.E.U16 R84, desc[UR60][R12.64] ;  /* 0x0000003c0c547981 */ /* 0x0006a2000c1e1500 */
[C---:B------:R-:W-:Y:S01]  /*08b0*/  IMAD R27, R0.reuse, 0x49, RZ ;  /* 0x00000049001b7824 */ /* 0x040fe200078e02ff */
[----:B------:R-:W-:Y:S01]  /*08c0*/  LEA.HI.X.SX32 R7, R7, R121, 0x1, P0 ;  /* 0x0000007907077211 */ /* 0x000fe200000f0eff */
[----:B------:R-:W0:Y:S01]  /*08d0*/  LDC R218, c[0x0][0x248] ;  /* 0x00009200ffda7b82 */ /* 0x000e220000000800 */
[----:B------:R3:W2:Y:S01]  /*08e0*/  LDG.E.U16 R83, desc[UR60][R14.64] ;  /* 0x0000003c0e537981 */ /* 0x0006a2000c1e1500 */
[----:B-1----:R-:W-:-:S03]  /*08f0*/  IMAD R25, R0, 0x41, RZ ;  /* 0x0000004100197824 */ /* 0x002fc600078e02ff */
[----:B------:R1:W2:Y:S01]  /*0900*/  LDG.E.U16 R81, desc[UR60][R10.64] ;  /* 0x0000003c0a517981 */ /* 0x0002a2000c1e1500 */
[-C--:B---3--:R-:W-:Y:S01]  /*0910*/  IADD3 R12, P1, R23, R120.reuse, RZ ;  /* 0x00000078170c7210 */ /* 0x088fe20007f3e0ff */
[----:B------:R-:W-:Y:S02]  /*0920*/  IMAD R17, R0, 0x59, RZ ;  /* 0x0000005900117824 */ /* 0x000fe400078e02ff */
[----:B------:R3:W2:Y:S01]  /*0930*/  LDG.E.U16 R78, desc[UR60][R6.64] ;  /* 0x0000003c064e7981 */ /* 0x0006a2000c1e1500 */
[----:B------:R-:W0:Y:S01]  /*0940*/  LDC R216, c[0x0][0x248] ;  /* 0x00009200ffd87b82 */ /* 0x000e220000000800 */
[-C--:B------:R-:W-:Y:S01]  /*0950*/  IADD3 R14, P2, R184, R120.reuse, RZ ;  /* 0x00000078b80e7210 */ /* 0x080fe20007f5e0ff */
[C---:B------:R-:W-:Y:S01]  /*0960*/  IMAD R194, R0.reuse, 0xe2, RZ ;  /* 0x000000e200c27824 */ /* 0x040fe200078e02ff */
[-C--:B------:R-:W-:Y:S01]  /*0970*/  LEA.HI.X.SX32 R13, R25, R121.reuse, 0x1, P1 ;  /* 0x00000079190d7211 */ /* 0x080fe200008f0eff */
[----:B------:R-:W-:Y:S01]  /*0980*/  IMAD R190, R0, 0xc2, RZ ;  /* 0x000000c200be7824 */ /* 0x000fe200078e02ff */
[-C--:B-1----:R-:W-:Y:S01]  /*0990*/  IADD3 R10, P0, R188, R120.reuse, RZ ;  /* 0x00000078bc0a7210 */ /* 0x082fe20007f1e0ff */
[C---:B------:R-:W-:Y:S01]  /*09a0*/  IMAD R192, R0.reuse, 0xd2, RZ ;  /* 0x000000d200c07824 */ /* 0x040fe200078e02ff */
[-C--:B------:R-:W-:Y:S01]  /*09b0*/  LEA.HI.X.SX32 R15, R27, R121.reuse, 0x1, P2 ;  /* 0x000000791b0f7211 */ /* 0x080fe200010f0eff */
[----:B------:R1:W2:Y:S01]  /*09c0*/  LDG.E.U16 R80, desc[UR60][R12.64] ;  /* 0x0000003c0c507981 */ /* 0x0002a2000c1e1500 */
[----:B------:R-:W-:Y:S01]  /*09d0*/  LEA.HI.X.SX32 R11, R17, R121, 0x1, P0 ;  /* 0x00000079110b7211 */ /* 0x000fe200000f0eff */
[----:B---3--:R-:W-:Y:S01]  /*09e0*/  IMAD R7, R0, 0x71, RZ ;  /* 0x0000007100077824 */ /* 0x008fe200078e02ff */
[-C--:B------:R-:W-:Y:S01]  /*09f0*/  IADD3 R16, P0, R194, R120.reuse, RZ ;  /* 0x00000078c2107210 */ /* 0x080fe20007f1e0ff */
[C---:B------:R-:W-:Y:S01]  /*0a00*/  IMAD R25, R0.reuse, 0x61, RZ ;  /* 0x0000006100197824 */ /* 0x040fe200078e02ff */
[----:B------:R3:W2:Y:S01]  /*0a10*/  LDG.E.U16 R79, desc[UR60][R14.64] ;  /* 0x0000003c0e4f7981 */ /* 0x0006a2000c1e1500 */
[C---:B------:R-:W-:Y:S01]  /*0a20*/  IMAD R196, R0.reuse, 0xf2, RZ ;  /* 0x000000f200c47824 */ /* 0x040fe200078e02ff */
[----:B------:R-:W0:Y:S01]  /*0a30*/  LDC R215, c[0x0][0x248] ;  /* 0x00009200ffd77b82 */ /* 0x000e220000000800 */
[----:B------:R-:W-:Y:S01]  /*0a40*/  IMAD R27, R0, 0x69, RZ ;  /* 0x00000069001b7824 */ /* 0x000fe200078e02ff */
[----:B------:R-:W2:Y:S01]  /*0a50*/  LDG.E.U16 R62, desc[UR60][R62.64] ;  /* 0x0000003c3e3e7981 */ /* 0x000ea2000c1e1500 */
[----:B-1----:R-:W-:-:S02]  /*0a60*/  IADD3 R12, P1, R190, R120, RZ ;  /* 0x00000078be0c7210 */ /* 0x002fc40007f3e0ff */
[-C--:B------:R-:W-:Y:S01]  /*0a70*/  LEA.HI.X.SX32 R17, R7, R121.reuse, 0x1, P0 ;  /* 0x0000007907117211 */ /* 0x080fe200000f0eff */
[----:B------:R-:W-:Y:S01]  /*0a80*/  IMAD R7, R0, 0x79, RZ ;  /* 0x0000007900077824 */ /* 0x000fe200078e02ff */
[----:B------:R-:W2:Y:S01]  /*0a90*/  LDG.E.U16 R77, desc[UR60][R10.64] ;  /* 0x0000003c0a4d7981 */ /* 0x000ea2000c1e1500 */
[-C--:B---3--:R-:W-:Y:S01]  /*0aa0*/  IADD3 R14, P2, R192, R120.reuse, RZ ;  /* 0x00000078c00e7210 */ /* 0x088fe20007f5e0ff */
[----:B------:R-:W1:Y:S01]  /*0ab0*/  LDC R224, c[0x0][0x248] ;  /* 0x00009200ffe07b82 */ /* 0x000e620000000800 */
[-C--:B------:R-:W-:Y:S01]  /*0ac0*/  LEA.HI.X.SX32 R13, R25, R121.reuse, 0x1, P1 ;  /* 0x00000079190d7211 */ /* 0x080fe200008f0eff */
[----:B------:R-:W-:Y:S01]  /*0ad0*/  IMAD R25, R0, 0xa, RZ ;  /* 0x0000000a00197824 */ /* 0x000fe200078e02ff */
[-C--:B------:R-:W-:Y:S01]  /*0ae0*/  IADD3 R26, P0, R196, R120.reuse, RZ ;  /* 0x00000078c41a7210 */ /* 0x080fe20007f1e0ff */
[C---:B------:R-:W-:Y:S01]  /*0af0*/  IMAD R148, R0.reuse, 0x102, RZ ;  /* 0x0000010200947824 */ /* 0x040fe200078e02ff */
[-C--:B------:R-:W-:Y:S01]  /*0b00*/  LEA.HI.X.SX32 R15, R27, R121.reuse, 0x1, P2 ;  /* 0x000000791b0f7211 */ /* 0x080fe200010f0eff */
[----:B------:R3:W2:Y:S01]  /*0b10*/  LDG.E.U16 R76, desc[UR60][R12.64] ;  /* 0x0000003c0c4c7981 */ /* 0x0006a2000c1e1500 */
[-C--:B------:R-:W-:Y:S01]  /*0b20*/  LEA.HI.X.SX32 R27, R7, R121.reuse, 0x1, P0 ;  /* 0x00000079071b7211 */ /* 0x080fe200000f0eff */
[C---:B------:R-:W-:Y:S01]  /*0b30*/  IMAD R7, R0.reuse, 0x5, RZ ;  /* 0x0000000500077824 */ /* 0x040fe200078e02ff */
[----:B------:R-:W-:Y:S01]  /*0b40*/  IADD3 R6, P0, R25, R120, RZ ;  /* 0x0000007819067210 */ /* 0x000fe20007f1e0ff */
[----:B------:R3:W2:Y:S01]  /*0b50*/  LDG.E.U16 R75, desc[UR60][R14.64] ;  /* 0x0000003c0e4b7981 */ /* 0x0006a2000c1e1500 */
[C---:B------:R-:W-:Y:S01]  /*0b60*/  IMAD R41, R0.reuse, 0x81, RZ ;  /* 0x0000008100297824 */ /* 0x040fe200078e02ff */
[----:B------:R-:W2:Y:S02]  /*0b70*/  LDC R214, c[0x0][0x248] ;  /* 0x00009200ffd67b82 */ /* 0x000ea40000000800 */
[----:B------:R0:W2:Y:S01]  /*0b80*/  LDG.E.U16 R74, desc[UR60][R16.64] ;  /* 0x0000003c104a7981 */ /* 0x0000a2000c1e1500 */
[----:B---3--:R-:W-:Y:S01]  /*0b90*/  IMAD R13, R0, 0x14, RZ ;  /* 0x00000014000d7824 */ /* 0x008fe200078e02ff */
[----:B------:R-:W-:-:S02]  /*0ba0*/  LEA.HI.X.SX32 R7, R7, R121, 0x1, P0 ;  /* 0x0000007907077211 */ /* 0x000fc400000f0eff */
[----:B------:R3:W2:Y:S01]  /*0bb0*/  LDG.E.U16 R73, desc[UR60][R26.64] ;  /* 0x0000003c1a497981 */ /* 0x0006a2000c1e1500 */
[----:B------:R-:W-:Y:S01]  /*0bc0*/  IADD3 R14, P2, R33, R120, RZ ;  /* 0x00000078210e7210 */ /* 0x000fe20007f5e0ff */
[----:B------:R-:W2:Y:S02]  /*0bd0*/  LDC R98, c[0x0][0x248] ;  /* 0x00009200ff627b82 */ /* 0x000ea40000000800 */
[----:B------:R-:W4:Y:S01]  /*0be0*/  LDG.E.U16 R18, desc[UR60][R6.64] ;  /* 0x0000003c06127981 */ /* 0x000f22000c1e1500 */
[----:B------:R-:W-:-:S03]  /*0bf0*/  LEA.HI.X.SX32 R15, R13, R121, 0x1, P2 ;  /* 0x000000790d0f7211 */ /* 0x000fc600010f0eff */
[----:B------:R1:W-:Y:S02]  /*0c00*/  STL [R1+0xbe0], R4 ;  /* 0x000be00401007387 */ /* 0x0003e40000100800 */
[----:B------:R-:W2:Y:S02]  /*0c10*/  LDC R223, c[0x0][0x248] ;  /* 0x00009200ffdf7b82 */ /* 0x000ea40000000800 */
[----:B------:R-:W2:Y:S01]  /*0c20*/  LDG.E.U16 R2, desc[UR60][R14.64] ;  /* 0x0000003c0e027981 */ /* 0x000ea2000c1e1500 */
[----:B------:R-:W-:Y:S01]  /*0c30*/  IADD3 R10, P1, R148, R120, RZ ;  /* 0x00000078940a7210 */ /* 0x000fe20007f3e0ff */
[----:B0-----:R-:W-:-:S03]  /*0c40*/  IMAD R17, R0, 0x24, RZ ;  /* 0x0000002400117824 */ /* 0x001fc600078e02ff */
[-C--:B------:R-:W-:Y:S02]  /*0c50*/  LEA.HI.X.SX32 R11, R41, R121.reuse, 0x1, P1 ;  /* 0x00000079290b7211 */ /* 0x080fe400008f0eff */
[-C--:B------:R-:W-:Y:S01]  /*0c60*/  IADD3 R42, P1, R13, R120.reuse, RZ ;  /* 0x000000780d2a7210 */ /* 0x080fe20007f3e0ff */
[----:B------:R-:W0:Y:S01]  /*0c70*/  LDC R99, c[0x0][0x248] ;  /* 0x00009200ff637b82 */ /* 0x000e220000000800 */
[-C--:B------:R-:W-:Y:S01]  /*0c80*/  IADD3 R12, P0, R17, R120.reuse, RZ ;  /* 0x00000078110c7210 */ /* 0x080fe20007f1e0ff */
[----:B------:R1:W2:Y:S01]  /*0c90*/  LDG.E.U16 R63, desc[UR60][R10.64] ;  /* 0x0000003c0a3f7981 */ /* 0x0002a2000c1e1500 */
[-C--:B------:R-:W-:Y:S01]  /*0ca0*/  LEA.HI.X.SX32 R43, R25, R121.reuse, 0x1, P1 ;  /* 0x00000079192b7211 */ /* 0x080fe200008f0eff */
[C---:B------:R-:W-:Y:S01]  /*0cb0*/  IMAD R25, R0.reuse, 0x1a, RZ ;  /* 0x0000001a00197824 */ /* 0x040fe200078e02ff */
[-C--:B------:R-:W-:Y:S02]  /*0cc0*/  IADD3 R16, P2, R37, R120.reuse, RZ ;  /* 0x0000007825107210 */ /* 0x080fe40007f5e0ff */
[-C--:B------:R-:W-:Y:S01]  /*0cd0*/  LEA.HI.X.SX32 R13, R29, R121.reuse, 0x1, P0 ;  /* 0x000000791d0d7211 */ /* 0x080fe200000f0eff */
[C---:B---3--:R-:W-:Y:S01]  /*0ce0*/  IMAD R27, R0.reuse, 0x34, RZ ;  /* 0x00000034001b7824 */ /* 0x048fe200078e02ff */
[----:B------:R-:W3:Y:S01]  /*0cf0*/  LDC R103, c[0x0][0x248] ;  /* 0x00009200ff677b82 */ /* 0x000ee20000000800 */
[----:B------:R1:W3:Y:S02]  /*0d00*/  LDG.E.U16 R42, desc[UR60][R42.64] ;  /* 0x0000003c2a2a7981 */ /* 0x0002e4000c1e1500 */
[----:B-1----:R-:W-:Y:S01]  /*0d10*/  IMAD R11, R0, 0xd, RZ ;  /* 0x0000000d000b7824 */ /* 0x002fe200078e02ff */
[----:B------:R-:W-:Y:S01]  /*0d20*/  IADD3 R10, P0, R25, R120, RZ ;  /* 0x00000078190a7210 */ /* 0x000fe20007f1e0ff */
[----:B------:R1:W3:Y:S01]  /*0d30*/  LDG.E.U16 R41, desc[UR60][R12.64] ;  /* 0x0000003c0c297981 */ /* 0x0002e2000c1e1500 */
[----:B------:R-:W-:-:S02]  /*0d40*/  LEA.HI.X.SX32 R17, R17, R121, 0x1, P2 ;  /* 0x0000007911117211 */ /* 0x000fc400010f0eff */
[-C--:B------:R-:W-:Y:S01]  /*0d50*/  LEA.HI.X.SX32 R11, R11, R121.reuse, 0x1, P0 ;  /* 0x000000790b0b7211 */ /* 0x080fe200000f0eff */
[----:B------:R-:W3:Y:S02]  /*0d60*/  LDC R100, c[0x0][0x248] ;  /* 0x00009200ff647b82 */ /* 0x000ee40000000800 */
[----:B------:R-:W3:Y:S04]  /*0d70*/  LDG.E.U16 R28, desc[UR60][R16.64] ;  /* 0x0000003c101c7981 */ /* 0x000ee8000c1e1500 */
[----:B------:R1:W3:Y:S01]  /*0d80*/  LDG.E.U16 R22, desc[UR60][R10.64] ;  /* 0x0000003c0a167981 */ /* 0x0002e2000c1e1500 */
[-C--:B------:R-:W-:Y:S01]  /*0d90*/  IADD3 R14, P2, R39, R120.reuse, RZ ;  /* 0x00000078270e7210 */ /* 0x080fe20007f5e0ff */
[C---:B------:R-:W-:Y:S01]  /*0da0*/  IMAD R43, R0.reuse, 0x88, RZ ;  /* 0x00000088002b7824 */ /* 0x040fe200078e02ff */
[CC--:B------:R-:W-:Y:S01]  /*0db0*/  IADD3 R6, P1, R27.reuse, R120.reuse, RZ ;  /* 0x000000781b067210 */ /* 0x0c0fe20007f3e0ff */
[----:B------:R-:W0:Y:S01]  /*0dc0*/  LDC R104, c[0x0][0x248] ;  /* 0x00009200ff687b82 */ /* 0x000e220000000800 */
[----:B------:R-:W-:Y:S01]  /*0dd0*/  LEA.HI.X.SX32 R15, R27, R121, 0x1, P2 ;  /* 0x000000791b0f7211 */ /* 0x000fe200010f0eff */
[----:B------:R-:W-:Y:S01]  /*0de0*/  IMAD R27, R0, 0x44, RZ ;  /* 0x00000044001b7824 */ /* 0x000fe200078e02ff */
[----:B------:R-:W-:-:S02]  /*0df0*/  IADD3 R26, P2, R43, R120, RZ ;  /* 0x000000782b1a7210 */ /* 0x000fc40007f5e0ff */
[-C--:B------:R-:W-:Y:S01]  /*0e00*/  LEA.HI.X.SX32 R7, R25, R121.reuse, 0x1, P1 ;  /* 0x0000007919077211 */ /* 0x080fe200008f0eff */
[C---:B------:R-:W-:Y:S01]  /*0e10*/  IMAD R25, R0.reuse, 0x2a, RZ ;  /* 0x0000002a00197824 */ /* 0x040fe200078e02ff */
[C---:B-1----:R-:W-:Y:S01]  /*0e20*/  IADD3 R12, P0, R27.reuse, R120, RZ ;  /* 0x000000781b0c7210 */ /* 0x042fe20007f1e0ff */
[C---:B------:R-:W-:Y:S01]  /*0e30*/  IMAD R4, R0.reuse, 0xa8, RZ ;  /* 0x000000a800047824 */ /* 0x040fe200078e02ff */
[-C--:B------:R-:W-:Y:S01]  /*0e40*/  LEA.HI.X.SX32 R27, R27, R121.reuse, 0x1, P2 ;  /* 0x000000791b1b7211 */ /* 0x080fe200010f0eff */
[----:B------:R1:W3:Y:S01]  /*0e50*/  LDG.E.U16 R40, desc[UR60][R6.64] ;  /* 0x0000003c06287981 */ /* 0x0002e2000c1e1500 */
[----:B------:R-:W-:Y:S01]  /*0e60*/  LEA.HI.X.SX32 R13, R31, R121, 0x1, P0 ;  /* 0x000000791f0d7211 */ /* 0x000fe200000f0eff */
[C---:B------:R-:W-:Y:S01]  /*0e70*/  IMAD R11, R0.reuse, 0x15, RZ ;  /* 0x00000015000b7824 */ /* 0x040fe200078e02ff */
[----:B------:R-:W0:Y:S01]  /*0e80*/  LDC R102, c[0x0][0x248] ;  /* 0x00009200ff667b82 */ /* 0x000e220000000800 */
[----:B------:R1:W3:Y:S01]  /*0e90*/  LDG.E.U16 R8, desc[UR60][R14.64] ;  /* 0x0000003c0e087981 */ /* 0x0002e2000c1e1500 */
[----:B------:R-:W-:-:S03]  /*0ea0*/  IMAD R29, R0, 0x54, RZ ;  /* 0x00000054001d7824 */ /* 0x000fc600078e02ff */
[----:B------:R1:W3:Y:S02]  /*0eb0*/  LDG.E.U16 R30, desc[UR60][R26.64] ;  /* 0x0000003c1a1e7981 */ /* 0x0002e4000c1e1500 */
[-C--:B-1----:R-:W-:Y:S01]  /*0ec0*/  IADD3 R6, P0, R25, R120.reuse, RZ ;  /* 0x0000007819067210 */ /* 0x082fe20007f1e0ff */
[----:B------:R-:W-:Y:S01]  /*0ed0*/  IMAD R16, R0, 0xc8, RZ ;  /* 0x000000c800107824 */ /* 0x000fe200078e02ff */
[----:B------:R1:W3:Y:S01]  /*0ee0*/  LDG.E.U16 R39, desc[UR60][R12.64] ;  /* 0x0000003c0c277981 */ /* 0x0002e2000c1e1500 */
[----:B------:R-:W0:Y:S01]  /*0ef0*/  LDC R106, c[0x0][0x248] ;  /* 0x00009200ff6a7b82 */ /* 0x000e220000000800 */
[----:B------:R-:W-:Y:S02]  /*0f00*/  IADD3 R14, P2, R4, R120, RZ ;  /* 0x00000078040e7210 */ /* 0x000fe40007f5e0ff */
[-C--:B------:R-:W-:Y:S02]  /*0f10*/  LEA.HI.X.SX32 R7, R11, R121.reuse, 0x1, P0 ;  /* 0x000000790b077211 */ /* 0x080fe400000f0eff */
[----:B------:R-:W-:-:S02]  /*0f20*/  LEA.HI.X.SX32 R15, R29, R121, 0x1, P2 ;  /* 0x000000791d0f7211 */ /* 0x000fc400010f0eff */
[-C--:B------:R-:W-:Y:S01]  /*0f30*/  IADD3 R10, P1, R29, R120.reuse, RZ ;  /* 0x000000781d0a7210 */ /* 0x080fe20007f3e0ff */
[----:B------:R-:W0:Y:S03]  /*0f40*/  LDC R122, c[0x0][0x248] ;  /* 0x00009200ff7a7b82 */ /* 0x000e260000000800 */
[----:B------:R-:W-:Y:S01]  /*0f50*/  LEA.HI.X.SX32 R11, R25, R121, 0x1, P1 ;  /* 0x00000079190b7211 */ /* 0x000fe200008f0eff */
[C---:B------:R-:W-:Y:S02]  /*0f60*/  IMAD R25, R0.reuse, 0x64, RZ ;  /* 0x0000006400197824 */ /* 0x040fe400078e02ff */
[----:B------:R-:W-:Y:S01]  /*0f70*/  IMAD R17, R0, 0x3a, RZ ;  /* 0x0000003a00117824 */ /* 0x000fe200078e02ff */
[-C--:B------:R-:W-:Y:S01]  /*0f80*/  IADD3 R26, P2, R16, R120.reuse, RZ ;  /* 0x00000078101a7210 */ /* 0x080fe20007f5e0ff */
[----:B------:R-:W0:Y:S01]  /*0f90*/  LDC R124, c[0x0][0x248] ;  /* 0x00009200ff7c7b82 */ /* 0x000e220000000800 */
[----:B-1----:R-:W-:-:S07]  /*0fa0*/  IADD3 R12, P0, R25, R120, RZ ;  /* 0x00000078190c7210 */ /* 0x002fce0007f1e0ff */
[----:B------:R-:W1:Y:S01]  /*0fb0*/  LDC R125, c[0x0][0x248] ;  /* 0x00009200ff7d7b82 */ /* 0x000e620000000800 */
[----:B------:R-:W-:-:S07]  /*0fc0*/  LEA.HI.X.SX32 R13, R35, R121, 0x1, P0 ;  /* 0x00000079230d7211 */ /* 0x000fce00000f0eff */
[----:B------:R-:W1:Y:S01]  /*0fd0*/  LDC R132, c[0x0][0x248] ;  /* 0x00009200ff847b82 */ /* 0x000e620000000800 */
[----:B------:R-:W-:-:S07]  /*0fe0*/  LEA.HI.X.SX32 R27, R25, R121, 0x1, P2 ;  /* 0x00000079191b7211 */ /* 0x000fce00010f0eff */
[----:B------:R-:W1:Y:S08]  /*0ff0*/  LDC R133, c[0x0][0x248] ;  /* 0x00009200ff857b82 */ /* 0x000e700000000800 */
        /* <DEDUP_REMOVED lines=23> */
[----:B------:R-:W1:Y:S01]  /*1170*/  LDC R167, c[0x0][0x248] ;  /* 0x00009200ffa77b82 */ /* 0x000e620000000800 */
[----:B----4-:R4:W-:Y:S01]  /*1180*/  STL [R1+0x10c], R18 ;  /* 0x00010c1201007387 */ /* 0x0109e20000100800 */
[----:B------:R-:W-:-:S02]  /*1190*/  IMAD R56, R0, 0xe8, RZ ;  /* 0x000000e800387824 */ /* 0x000fc400078e02ff */
[C---:B------:R-:W-:Y:S01]  /*11a0*/  IMAD R29, R0.reuse, 0x74, RZ ;  /* 0x00000074001d7824 */ /* 0x040fe200078e02ff */
[----:B------:R-:W3:Y:S03]  /*11b0*/  LDG.E.U16 R38, desc[UR60][R10.64] ;  /* 0x0000003c0a267981 */ /* 0x000ee6000c1e1500 */
[----:B------:R-:W1:Y:S01]  /*11c0*/  LDC R170, c[0x0][0x248] ;  /* 0x00009200ffaa7b82 */ /* 0x000e620000000800 */
[----:B--2---:R2:W-:Y:S04]  /*11d0*/  STL [R1+0xf0], R2 ;  /* 0x0000f00201007387 */ /* 0x0045e80000100800 */
[----:B----4-:R4:W3:Y:S01]  /*11e0*/  LDG.E.U16 R18, desc[UR60][R6.64] ;  /* 0x0000003c06127981 */ /* 0x0108e2000c1e1500 */
[----:B------:R-:W-:-:S02]  /*11f0*/  IMAD R31, R0, 0x84, RZ ;  /* 0x00000084001f7824 */ /* 0x000fc400078e02ff */
[C---:B------:R-:W-:Y:S01]  /*1200*/  IMAD R89, R0.reuse, 0x108, RZ ;  /* 0x0000010800597824 */ /* 0x040fe200078e02ff */
[----:B------:R0:W3:Y:S01]  /*1210*/  LDG.E.U16 R37, desc[UR60][R12.64] ;  /* 0x0000003c0c257981 */ /* 0x0000e2000c1e1500 */
[----:B------:R-:W1:Y:S03]  /*1220*/  LDC R162, c[0x0][0x248] ;  /* 0x00009200ffa27b82 */ /* 0x000e660000000800 */
[----:B--2---:R-:W2:Y:S01]  /*1230*/  LDG.E.U16 R2, desc[UR60][R14.64] ;  /* 0x0000003c0e027981 */ /* 0x004ea2000c1e1500 */
[----:B----4-:R-:W-:Y:S01]  /*1240*/  IMAD R7, R0, 0x1d, RZ ;  /* 0x0000001d00077824 */ /* 0x010fe200078e02ff */
[----:B------:R-:W-:-:S03]  /*1250*/  IADD3 R6, P0, R17, R120, RZ ;  /* 0x0000007811067210 */ /* 0x000fc60007f1e0ff */
[----:B------:R-:W4:Y:S01]  /*1260*/  LDC R153, c[0x0][0x248] ;  /* 0x00009200ff997b82 */ /* 0x000f220000000800 */
[----:B------:R-:W-:-:S05]  /*1270*/  LEA.HI.X.SX32 R7, R7, R121, 0x1, P0 ;  /* 0x0000007907077211 */ /* 0x000fca00000f0eff */
[----:B------:R0:W4:Y:S02]  /*1280*/  LDG.E.U16 R14, desc[UR60][R6.64] ;  /* 0x0000003c060e7981 */ /* 0x000124000c1e1500 */
[----:B------:R-:W1:Y:S02]  /*1290*/  LDC R166, c[0x0][0x248] ;  /* 0x00009200ffa67b82 */ /* 0x000e640000000800 */
[----:B---3--:R-:W-:Y:S04]  /*12a0*/  STL [R1+0xd0], R28 ;  /* 0x0000d01c01007387 */ /* 0x008fe80000100800 */
[----:B------:R3:W-:Y:S02]  /*12b0*/  STL [R1+0xfc], R22 ;  /* 0x0000fc1601007387 */ /* 0x0007e40000100800 */
[----:B------:R-:W1:Y:S08]  /*12c0*/  LDC R212, c[0x0][0x248] ;  /* 0x00009200ffd47b82 */ /* 0x000e700000000800 */
[----:B------:R-:W1:Y:S01]  /*12d0*/  LDC R213, c[0x0][0x248] ;  /* 0x00009200ffd57b82 */ /* 0x000e620000000800 */
[----:B---3--:R3:W4:Y:S01]  /*12e0*/  LDG.E.U16 R22, desc[UR60][R26.64] ;  /* 0x0000003c1a167981 */ /* 0x008722000c1e1500 */
[-C--:B------:R-:W-:Y:S01]  /*12f0*/  IADD3 R10, P1, R29, R120.reuse, RZ ;  /* 0x000000781d0a7210 */ /* 0x080fe20007f3e0ff */
[----:B------:R-:W-:Y:S01]  /*1300*/  IMAD R25, R0, 0x4a, RZ ;  /* 0x0000004a00197824 */ /* 0x000fe200078e02ff */
[----:B------:R-:W-:-:S02]  /*1310*/  IADD3 R28, P2, R56, R120, RZ ;  /* 0x00000078381c7210 */ /* 0x000fc40007f5e0ff */
[-C--:B0-----:R-:W-:Y:S02]  /*1320*/  IADD3 R12, P0, R31, R120.reuse, RZ ;  /* 0x000000781f0c7210 */ /* 0x081fe40007f1e0ff */
[-C--:B------:R-:W-:Y:S01]  /*1330*/  LEA.HI.X.SX32 R11, R17, R121.reuse, 0x1, P1 ;  /* 0x00000079110b7211 */ /* 0x080fe200008f0eff */
[----:B------:R0:W-:Y:S01]  /*1340*/  STL [R1+0xb0], R8 ;  /* 0x0000b00801007387 */ /* 0x0001e20000100800 */
[-C--:B------:R-:W-:Y:S01]  /*1350*/  LEA.HI.X.SX32 R29, R29, R121.reuse, 0x1, P2 ;  /* 0x000000791d1d7211 */ /* 0x080fe200010f0eff */
[C---:B------:R-:W-:Y:S01]  /*1360*/  IMAD R17, R0.reuse, 0x25, RZ ;  /* 0x0000002500117824 */ /* 0x040fe200078e02ff */
[-C--:B------:R-:W-:Y:S01]  /*1370*/  LEA.HI.X.SX32 R13, R47, R121.reuse, 0x1, P0 ;  /* 0x000000792f0d7211 */ /* 0x080fe200000f0eff */
[----:B------:R0:W-:Y:S01]  /*1380*/  STL [R1+0x94], R30 ;  /* 0x0000941e01007387 */ /* 0x0001e20000100800 */
[----:B------:R-:W-:Y:S01]  /*1390*/  IADD3 R6, P0, R25, R120, RZ ;  /* 0x0000007819067210 */ /* 0x000fe20007f1e0ff */
[----:B------:R-:W-:Y:S01]  /*13a0*/  IMAD R15, R0, 0x94, RZ ;  /* 0x00000094000f7824 */ /* 0x000fe200078e02ff */
[----:B------:R-:W1:Y:S01]  /*13b0*/  LDC R47, c[0x0][0x248] ;  /* 0x00009200ff2f7b82 */ /* 0x000e620000000800 */
[----:B------:R3:W4:Y:S01]  /*13c0*/  LDG.E.U16 R36, desc[UR60][R10.64] ;  /* 0x0000003c0a247981 */ /* 0x000722000c1e1500 */
[----:B------:R-:W-:-:S03]  /*13d0*/  LEA.HI.X.SX32 R7, R17, R121, 0x1, P0 ;  /* 0x0000007911077211 */ /* 0x000fc600000f0eff */
[----:B0-----:R-:W4:Y:S01]  /*13e0*/  LDG.E.U16 R8, desc[UR60][R28.64] ;  /* 0x0000003c1c087981 */ /* 0x001f22000c1e1500 */
[-C--:B------:R-:W-:Y:S02]  /*13f0*/  IADD3 R30, P2, R89, R120.reuse, RZ ;  /* 0x00000078591e7210 */ /* 0x080fe40007f5e0ff */
[----:B------:R-:W0:Y:S01]  /*1400*/  LDC R210, c[0x0][0x248] ;  /* 0x00009200ffd27b82 */ /* 0x000e220000000800 */
[----:B------:R3:W4:Y:S01]  /*1410*/  LDG.E.U16 R35, desc[UR60][R12.64] ;  /* 0x0000003c0c237981 */ /* 0x000722000c1e1500 */
[----:B------:R-:W-:Y:S01]  /*1420*/  LEA.HI.X.SX32 R31, R31, R121, 0x1, P2 ;  /* 0x000000791f1f7211 */ /* 0x000fe200010f0eff */
[C---:B------:R-:W-:Y:S01]  /*1430*/  IMAD R17, R0.reuse, 0x5a, RZ ;  /* 0x0000005a00117824 */ /* 0x040fe200078e02ff */
[----:B---3--:R-:W-:Y:S01]  /*1440*/  IADD3 R26, P1, R15, R120, RZ ;  /* 0x000000780f1a7210 */ /* 0x008fe20007f3e0ff */
[----:B------:R-:W-:-:S03]  /*1450*/  IMAD R11, R0, 0x2d, RZ ;  /* 0x0000002d000b7824 */ /* 0x000fc600078e02ff */
[----:B------:R-:W3:Y:S01]  /*1460*/  LDC R171, c[0x0][0x248] ;  /* 0x00009200ffab7b82 */ /* 0x000ee20000000800 */
[-C--:B------:R-:W-:Y:S02]  /*1470*/  IADD3 R10, P0, R17, R120.reuse, RZ ;  /* 0x00000078110a7210 */ /* 0x080fe40007f1e0ff */
[-C--:B------:R-:W-:Y:S01]  /*1480*/  LEA.HI.X.SX32 R27, R25, R121.reuse, 0x1, P1 ;  /* 0x00000079191b7211 */ /* 0x080fe200008f0eff */
[C---:B------:R-:W-:Y:S01]  /*1490*/  IMAD R25, R0.reuse, 0x6a, RZ ;  /* 0x0000006a00197824 */ /* 0x040fe200078e02ff */
[-C--:B------:R-:W-:Y:S01]  /*14a0*/  LEA.HI.X.SX32 R11, R11, R121.reuse, 0x1, P0 ;  /* 0x000000790b0b7211 */ /* 0x080fe200000f0eff */
[C---:B------:R-:W-:Y:S02]  /*14b0*/  IMAD R13, R0.reuse, 0x35, RZ ;  /* 0x00000035000d7824 */ /* 0x040fe400078e02ff */
[C---:B------:R-:W-:Y:S01]  /*14c0*/  IMAD R229, R0.reuse, 0xa4, RZ ;  /* 0x000000a400e57824 */ /* 0x040fe200078e02ff */
[----:B------:R-:W-:Y:S01]  /*14d0*/  IADD3 R12, P0, R25, R120, RZ ;  /* 0x00000078190c7210 */ /* 0x000fe20007f1e0ff */
[----:B------:R-:W3:Y:S01]  /*14e0*/  LDG.E.U16 R50, desc[UR60][R10.64] ;  /* 0x0000003c0a327981 */ /* 0x000ee2000c1e1500 */
[----:B------:R-:W0:Y:S02]  /*14f0*/  LDC R211, c[0x0][0x248] ;  /* 0x00009200ffd37b82 */ /* 0x000e240000000800 */
[----:B------:R-:W-:Y:S01]  /*1500*/  LEA.HI.X.SX32 R13, R13, R121, 0x1, P0 ;  /* 0x000000790d0d7211 */ /* 0x000fe200000f0eff */
[----:B------:R-:W-:-:S05]  /*1510*/  IMAD R235, R0, 0xc4, RZ ;  /* 0x000000c400eb7824 */ /* 0x000fca00078e02ff */
[----:B------:R-:W0:Y:S08]  /*1520*/  LDC R208, c[0x0][0x248] ;  /* 0x00009200ffd07b82 */ /* 0x000e300000000800 */
        /* <DEDUP_REMOVED lines=24> */
[----:B------:R-:W0:Y:S01]  /*16b0*/  LDC R249, c[0x0][0x248] ;  /* 0x00009200fff97b82 */ /* 0x000e220000000800 */
[----:B------:R1:W-:Y:S04]  /*16c0*/  STL [R1+0xec], R18 ;  /* 0x0000ec1201007387 */ /* 0x0003e80000100800 */
[----:B------:R4:W3:Y:S04]  /*16d0*/  LDG.E.U16 R34, desc[UR60][R26.64] ;  /* 0x0000003c1a227981 */ /* 0x0008e8000c1e1500 */
[----:B--2---:R2:W-:Y:S04]  /*16e0*/  STL [R1+0x7c], R2 ;  /* 0x00007c0201007387 */ /* 0x0045e80000100800 */
[----:B-1----:R-:W3:Y:S04]  /*16f0*/  LDG.E.U16 R18, desc[UR60][R30.64] ;  /* 0x0000003c1e127981 */ /* 0x002ee8000c1e1500 */
[----:B--2---:R1:W2:Y:S04]  /*1700*/  LDG.E.U16 R2, desc[UR60][R6.64] ;  /* 0x0000003c06027981 */ /* 0x0042a8000c1e1500 */
[----:B----4-:R4:W-:Y:S04]  /*1710*/  STL [R1+0x64], R22 ;  /* 0x0000641601007387 */ /* 0x0109e80000100800 */
[----:B------:R1:W-:Y:S01]  /*1720*/  STL [R1+0xdc], R14 ;  /* 0x0000dc0e01007387 */ /* 0x0003e20000100800 */
[----:B------:R-:W-:Y:S01]  /*1730*/  IADD3 R28, P2, R229, R120, RZ ;  /* 0x00000078e51c7210 */ /* 0x000fe20007f5e0ff */
[----:B------:R-:W-:-:S02]  /*1740*/  IMAD R232, R0, 0xb4, RZ ;  /* 0x000000b400e87824 */ /* 0x000fc400078e02ff */
[----:B------:R-:W-:Y:S01]  /*1750*/  IMAD R236, R0, 0xd4, RZ ;  /* 0x000000d400ec7824 */ /* 0x000fe200078e02ff */
[----:B----4-:R-:W4:Y:S01]  /*1760*/  LDC R22, c[0x0][0x248] ;  /* 0x00009200ff167b82 */ /* 0x010f220000000800 */
[----:B-1----:R1:W2:Y:S01]  /*1770*/  LDG.E.U16 R14, desc[UR60][R12.64] ;  /* 0x0000003c0c0e7981 */ /* 0x0022a2000c1e1500 */
[----:B------:R-:W-:Y:S02]  /*1780*/  LEA.HI.X.SX32 R29, R53, R121, 0x1, P2 ;  /* 0x00000079351d7211 */ /* 0x000fe400010f0eff */
[----:B------:R-:W-:-:S04]  /*1790*/  IADD3 R26, P2, R235, R120, RZ ;  /* 0x00000078eb1a7210 */ /* 0x000fc80007f5e0ff */
[----:B------:R-:W0:Y:S01]  /*17a0*/  LDC R53, c[0x0][0x248] ;  /* 0x00009200ff357b82 */ /* 0x000e220000000800 */
[----:B------:R1:W-:Y:S01]  /*17b0*/  STL [R1+0x4c], R8 ;  /* 0x00004c0801007387 */ /* 0x0003e20000100800 */
[-C--:B------:R-:W-:Y:S02]  /*17c0*/  LEA.HI.X.SX32 R27, R55, R121.reuse, 0x1, P2 ;  /* 0x00000079371b7211 */ /* 0x080fe400010f0eff */
[-C--:B------:R-:W-:Y:S01]  /*17d0*/  IADD3 R6, P1, R232, R120.reuse, RZ ;  /* 0x00000078e8067210 */ /* 0x080fe20007f3e0ff */
[----:B------:R1:W2:Y:S03]  /*17e0*/  LDG.E.U16 R33, desc[UR60][R28.64] ;  /* 0x0000003c1c217981 */ /* 0x0002a6000c1e1500 */
[----:B------:R-:W4:Y:S01]  /*17f0*/  LDC R55, c[0x0][0x248] ;  /* 0x00009200ff377b82 */ /* 0x000f220000000800 */
[----:B------:R-:W-:Y:S02]  /*1800*/  LEA.HI.X.SX32 R7, R17, R121, 0x1, P1 ;  /* 0x0000007911077211 */ /* 0x000fe400008f0eff */
[C---:B------:R-:W-:Y:S01]  /*1810*/  SHF.L.U32 R11, R0.reuse, 0x4, RZ ;  /* 0x00000004000b7819 */ /* 0x040fe200000006ff */
[C---:B-1----:R-:W-:Y:S01]  /*1820*/  IMAD.SHL.U32 R13, R0.reuse, 0x20, RZ ;  /* 0x00000020000d7824 */ /* 0x042fe200078e00ff */
[----:B------:R-:W-:Y:S01]  /*1830*/  SHF.L.U32 R17, R0, 0x3, RZ ;  /* 0x0000000300117819 */ /* 0x000fe200000006ff */
[----:B------:R1:W2:Y:S02]  /*1840*/  LDG.E.U16 R32, desc[UR60][R6.64] ;  /* 0x0000003c06207981 */ /* 0x0002a4000c1e1500 */
[----:B------:R-:W4:Y:S01]  /*1850*/  LDC R8, c[0x0][0x248] ;  /* 0x00009200ff087b82 */ /* 0x000f220000000800 */
[-C--:B------:R-:W-:Y:S01]  /*1860*/  IADD3 R28, P2, R236, R120.reuse, RZ ;  /* 0x00000078ec1c7210 */ /* 0x080fe20007f5e0ff */
[----:B------:R-:W2:Y:S01]  /*1870*/  LDG.E.U16 R31, desc[UR60][R26.64] ;  /* 0x0000003c1a1f7981 */ /* 0x000ea2000c1e1500 */
[----:B-1----:R-:W-:-:S04]  /*1880*/  LEA R6, P0, R47, R120, 0x4 ;  /* 0x000000782f067211 */ /* 0x002fc800078020ff */
[-C--:B------:R-:W-:Y:S02]  /*1890*/  LEA.HI.X.SX32 R7, R17, R121.reuse, 0x1, P0 ;  /* 0x0000007911077211 */ /* 0x080fe400000f0eff */
[----:B------:R-:W-:Y:S02]  /*18a0*/  LEA.HI.X.SX32 R29, R25, R121, 0x1, P2 ;  /* 0x00000079191d7211 */ /* 0x000fe400010f0eff */
[-C--:B------:R-:W-:Y:S02]  /*18b0*/  LEA R12, P2, R59, R120.reuse, 0x6 ;  /* 0x000000783b0c7211 */ /* 0x080fe400078430ff */
[----:B------:R4:W2:Y:S01]  /*18c0*/  LDG.E.U16 R59, desc[UR60][R6.64] ;  /* 0x0000003c063b7981 */ /* 0x0008a2000c1e1500 */
[----:B------:R-:W-:Y:S02]  /*18d0*/  SHF.L.U32 R17, R0, 0x6, RZ ;  /* 0x0000000600117819 */ /* 0x000fe400000006ff */
[-C--:B0-----:R-:W-:Y:S01]  /*18e0*/  LEA R10, P1, R53, R120.reuse, 0x5 ;  /* 0x00000078350a7211 */ /* 0x081fe200078228ff */
[----:B------:R-:W2:Y:S01]  /*18f0*/  LDG.E.U16 R30, desc[UR60][R28.64] ;  /* 0x0000003c1c1e7981 */ /* 0x000ea2000c1e1500 */
[----:B----4-:R-:W-:-:S02]  /*1900*/  LEA R6, P0, R55, R120, 0x7 ;  /* 0x0000007837067211 */ /* 0x010fc400078038ff */
[-C--:B------:R-:W-:Y:S02]  /*1910*/  LEA.HI.X.SX32 R11, R11, R121.reuse, 0x1, P1 ;  /* 0x000000790b0b7211 */ /* 0x080fe400008f0eff */
[----:B------:R-:W-:-:S03]  /*1920*/  LEA.HI.X.SX32 R7, R17, R121, 0x1, P0 ;  /* 0x0000007911077211 */ /* 0x000fc600000f0eff */
[----:B------:R0:W4:Y:S01]  /*1930*/  LDG.E.U16 R53, desc[UR60][R10.64] ;  /* 0x0000003c0a357981 */ /* 0x000122000c1e1500 */
[-C--:B------:R-:W-:Y:S02]  /*1940*/  LEA.HI.X.SX32 R13, R13, R121.reuse, 0x1, P2 ;  /* 0x000000790d0d7211 */ /* 0x080fe400010f0eff */
[C---:B------:R-:W-:Y:S01]  /*1950*/  SHF.L.U32 R25, R0.reuse, 0x7, RZ ;  /* 0x0000000700197819 */ /* 0x040fe200000006ff */
[C---:B------:R-:W-:Y:S01]  /*1960*/  IMAD R237, R0.reuse, 0xe4, RZ ;  /* 0x000000e400ed7824 */ /* 0x040fe200078e02ff */
[----:B------:R-:W-:Y:S01]  /*1970*/  SHF.L.U32 R27, R0, 0x8, RZ ;  /* 0x00000008001b7819 */ /* 0x000fe200000006ff */
[----:B------:R-:W4:Y:S01]  /*1980*/  LDG.E.U16 R52, desc[UR60][R12.64] ;  /* 0x0000003c0c347981 */ /* 0x000f22000c1e1500 */
[----:B0-----:R-:W-:Y:S01]  /*1990*/  IMAD R11, R8, 0x210, RZ ;  /* 0x00000210080b7824 */ /* 0x001fe200078e02ff */
[-C--:B------:R-:W-:Y:S01]  /*19a0*/  LEA R10, P1, R91, R120.reuse, 0x8 ;  /* 0x000000785b0a7211 */ /* 0x080fe200078240ff */
[----:B------:R-:W-:Y:S01]  /*19b0*/  IMAD R60, R60, 0x118, RZ ;  /* 0x000001183c3c7824 */ /* 0x000fe200078e02ff */
[-C--:B------:R-:W-:Y:S01]  /*19c0*/  LEA R28, P2, R93, R120.reuse, 0x9 ;  /* 0x000000785d1c7211 */ /* 0x080fe200078448ff */
[----:B------:R-:W-:Y:S01]  /*19d0*/  IMAD R239, R0, 0xf4, RZ ;  /* 0x000000f400ef7824 */ /* 0x000fe200078e02ff */
[----:B------:R-:W-:Y:S01]  /*19e0*/  IADD3 R26, P0, R11, R120, RZ ;  /* 0x000000780b1a7210 */ /* 0x000fe20007f1e0ff */
[----:B------:R-:W4:Y:S01]  /*19f0*/  LDG.E.U16 R54, desc[UR60][R6.64] ;  /* 0x0000003c06367981 */ /* 0x000f22000c1e1500 */
[----:B------:R-:W-:-:S02]  /*1a00*/  LEA.HI.X.SX32 R11, R25, R121, 0x1, P1 ;  /* 0x00000079190b7211 */ /* 0x000fc400008f0eff */
[-C--:B------:R-:W-:Y:S02]  /*1a10*/  LEA.HI.X.SX32 R29, R27, R121.reuse, 0x1, P2 ;  /* 0x000000791b1d7211 */ /* 0x080fe400010f0eff */
[----:B------:R-:W-:Y:S01]  /*1a20*/  LEA.HI.X.SX32 R27, R89, R121, 0x1, P0 ;  /* 0x00000079591b7211 */ /* 0x000fe200000f0eff */
[----:B------:R-:W-:Y:S01]  /*1a30*/  IMAD R89, R48, 0x240, RZ ;  /* 0x0000024030597824 */ /* 0x000fe200078e02ff */
[----:B------:R-:W4:Y:S01]  /*1a40*/  LDG.E.U16 R55, desc[UR60][R10.64] ;  /* 0x0000003c0a377981 */ /* 0x000f22000c1e1500 */
[----:B------:R-:W-:Y:S02]  /*1a50*/  IMAD R25, R22, 0x230, RZ ;  /* 0x0000023016197824 */ /* 0x000fe400078e02ff */
[C---:B------:R-:W-:Y:S01]  /*1a60*/  IMAD R93, R0.reuse, 0x7a, RZ ;  /* 0x0000007a005d7824 */ /* 0x040fe200078e02ff */
[----:B------:R0:W4:Y:S01]  /*1a70*/  LDG.E.U16 R47, desc[UR60][R28.64] ;  /* 0x0000003c1c2f7981 */ /* 0x000122000c1e1500 */
[----:B------:R-:W-:-:S03]  /*1a80*/  IMAD R91, R0, 0x3d, RZ ;  /* 0x0000003d005b7824 */ /* 0x000fc600078e02ff */
[----:B------:R-:W4:Y:S01]  /*1a90*/  LDG.E.U16 R26, desc[UR60][R26.64] ;  /* 0x0000003c1a1a7981 */ /* 0x000f22000c1e1500 */
[C---:B------:R-:W-:Y:S01]  /*1aa0*/  IMAD R182, R0.reuse, 0x10a, RZ ;  /* 0x0000010a00b67824 */ /* 0x040fe200078e02ff */
[----:B0-----:R-:W-:Y:S01]  /*1ab0*/  IADD3 R28, P2, R25, R120, RZ ;  /* 0x00000078191c7210 */ /* 0x001fe20007f5e0ff */
[----:B------:R-:W-:-:S03]  /*1ac0*/  IMAD R185, R0, 0x8a, RZ ;  /* 0x0000008a00b97824 */ /* 0x000fc600078e02ff */
[----:B------:R-:W-:Y:S01]  /*1ad0*/  LEA.HI.X.SX32 R29, R60, R121, 0x1, P2 ;  /* 0x000000793c1d7211 */ /* 0x000fe200010f0eff */
[C---:B------:R-:W-:Y:S02]  /*1ae0*/  IMAD R183, R0.reuse, 0x9a, RZ ;  /* 0x0000009a00b77824 */ /* 0x040fe400078e02ff */
[----:B------:R-:W-:Y:S01]  /*1af0*/  IMAD R187, R0, 0xaa, RZ ;  /* 0x000000aa00bb7824 */ /* 0x000fe200078e02ff */
[----:B---3--:R0:W-:Y:S04]  /*1b00*/  STL [R1+0x3c], R18 ;  /* 0x00003c1201007387 */ /* 0x0081e80000100800 */
[----:B--2---:R1:W-:Y:S01]  /*1b10*/  STL [R1+0xcc], R2 ;  /* 0x0000cc0201007387 */ /* 0x0043e20000100800 */
[----:B0-----:R-:W0:Y:S08]  /*1b20*/  LDC R18, c[0x0][0x248] ;  /* 0x00009200ff127b82 */ /* 0x001e300000000800 */
[----:B-1----:R-:W1:Y:S01]  /*1b30*/  LDC R2, c[0x0][0x248] ;  /* 0x00009200ff027b82 */ /* 0x002e620000000800 */
[----:B------:R2:W-:Y:S07]  /*1b40*/  STL [R1+0xbc], R50 ;  /* 0x0000bc3201007387 */ /* 0x0005ee0000100800 */
[----:B--2---:R-:W2:Y:S01]  /*1b50*/  LDC R50, c[0x0][0x248] ;  /* 0x00009200ff327b82 */ /* 0x004ea20000000800 */
[----:B-1----:R-:W-:-:S07]  /*1b60*/  IMAD R17, R2, 0x110, RZ ;  /* 0x0000011002117824 */ /* 0x002fce00078e02ff */
[----:B------:R-:W1:Y:S01]  /*1b70*/  LDC R2, c[0x0][0x248] ;  /* 0x00009200ff027b82 */ /* 0x000e620000000800 */
[----:B------:R3:W-:Y:S01]  /*1b80*/  STL [R1+0xac], R14 ;  /* 0x0000ac0e01007387 */ /* 0x0007e20000100800 */
[----:B0-----:R-:W-:-:S06]  /*1b90*/  IMAD R13, R18, 0x220, RZ ;  /* 0x00000220120d7824 */ /* 0x001fcc00078e02ff */
[----:B---3--:R-:W0:Y:S01]  /*1ba0*/  LDC R14, c[0x0][0x248] ;  /* 0x00009200ff0e7b82 */ /* 0x008e220000000800 */
[-C--:B------:R-:W-:Y:S01]  /*1bb0*/  IADD3 R12, P0, R17, R120.reuse, RZ ;  /* 0x00000078110c7210 */ /* 0x080fe20007f1e0ff */
[----:B--2---:R-:W-:Y:S01]  /*1bc0*/  IMAD R50, R50, 0x120, RZ ;  /* 0x0000012032327824 */ /* 0x004fe200078e02ff */
[-C--:B------:R-:W-:Y:S02]  /*1bd0*/  IADD3 R10, P1, R13, R120.reuse, RZ ;  /* 0x000000780d0a7210 */ /* 0x080fe40007f3e0ff */
[-C--:B------:R-:W-:Y:S02]  /*1be0*/  LEA.HI.X.SX32 R13, R43, R121.reuse, 0x1, P0 ;  /* 0x000000792b0d7211 */ /* 0x080fe400000f0eff */
[----:B------:R-:W-:Y:S02]  /*1bf0*/  IADD3 R88, P0, R89, R120, RZ ;  /* 0x0000007859587210 */ /* 0x000fe40007f1e0ff */
[-C--:B------:R-:W-:Y:S01]  /*1c00*/  LEA.HI.X.SX32 R11, R17, R121.reuse, 0x1, P1 ;  /* 0x00000079110b7211 */ /* 0x080fe200008f0eff */
[----:B------:R2:W3:Y:S01]  /*1c10*/  LDG.E.U16 R27, desc[UR60][R12.64] ;  /* 0x0000003c0c1b7981 */ /* 0x0004e2000c1e1500 */
[----:B------:R-:W-:-:S02]  /*1c20*/  LEA.HI.X.SX32 R89, R50, R121, 0x1, P0 ;  /* 0x0000007932597211 */ /* 0x000fc400000f0eff */
[-C--:B------:R-:W-:Y:S01]  /*1c30*/  IADD3 R6, P1, R237, R120.reuse, RZ ;  /* 0x00000078ed067210 */ /* 0x080fe20007f3e0ff */
[----:B-1----:R-:W-:Y:S01]  /*1c40*/  IMAD R95, R2, 0x250, RZ ;  /* 0x00000250025f7824 */ /* 0x002fe200078e02ff */
[-C--:B------:R-:W-:Y:S01]  /*1c50*/  IADD3 R2, P0, R93, R120.reuse, RZ ;  /* 0x000000785d027210 */ /* 0x080fe20007f1e0ff */
[----:B------:R1:W4:Y:S01]  /*1c60*/  LDG.E.U16 R43, desc[UR60][R10.64] ;  /* 0x0000003c0a2b7981 */ /* 0x000322000c1e1500 */
[-C--:B------:R-:W-:Y:S02]  /*1c70*/  LEA.HI.X.SX32 R7, R3, R121.reuse, 0x1, P1 ;  /* 0x0000007903077211 */ /* 0x080fe400008f0eff */
[-C--:B--2---:R-:W-:Y:S01]  /*1c80*/  IADD3 R12, P2, R239, R120.reuse, RZ ;  /* 0x00000078ef0c7210 */ /* 0x084fe20007f5e0ff */
[----:B------:R2:W4:Y:S01]  /*1c90*/  LDG.E.U16 R25, desc[UR60][R88.64] ;  /* 0x0000003c58197981 */ /* 0x000522000c1e1500 */
[-C--:B------:R-:W-:Y:S01]  /*1ca0*/  IADD3 R90, P1, R95, R120.reuse, RZ ;  /* 0x000000785f5a7210 */ /* 0x080fe20007f3e0ff */
[----:B0-----:R-:W-:Y:S01]  /*1cb0*/  IMAD R14, R14, 0x128, RZ ;  /* 0x000001280e0e7824 */ /* 0x001fe200078e02ff */
[-C--:B------:R-:W-:Y:S01]  /*1cc0*/  LEA.HI.X.SX32 R3, R91, R121.reuse, 0x1, P0 ;  /* 0x000000795b037211 */ /* 0x080fe200000f0eff */
[----:B-1----:R-:W-:Y:S01]  /*1cd0*/  IMAD R11, R0, 0x85, RZ ;  /* 0x00000085000b7824 */ /* 0x002fe200078e02ff */
[-C--:B------:R-:W-:Y:S01]  /*1ce0*/  LEA.HI.X.SX32 R13, R93, R121.reuse, 0x1, P2 ;  /* 0x000000795d0d7211 */ /* 0x080fe200010f0eff */
[----:B------:R-:W4:Y:S01]  /*1cf0*/  LDG.E.U16 R17, desc[UR60][R28.64] ;  /* 0x0000003c1c117981 */ /* 0x000f22000c1e1500 */
[-C--:B------:R-:W-:Y:S01]  /*1d00*/  IADD3 R10, P2, R182, R120.reuse, RZ ;  /* 0x00000078b60a7210 */ /* 0x080fe20007f5e0ff */
[----:B------:R-:W-:Y:S01]  /*1d10*/  IMAD R93, R0, 0x4d, RZ ;  /* 0x0000004d005d7824 */ /* 0x000fe200078e02ff */
[-C--:B------:R-:W-:Y:S01]  /*1d20*/  LEA.HI.X.SX32 R91, R14, R121.reuse, 0x1, P1 ;  /* 0x000000790e5b7211 */ /* 0x080fe200008f0eff */
[----:B--2---:R-:W-:Y:S01]  /*1d30*/  IMAD R89, R0, 0x45, RZ ;  /* 0x0000004500597824 */ /* 0x004fe200078e02ff */
[----:B------:R-:W-:Y:S01]  /*1d40*/  IADD3 R88, P0, R185, R120, RZ ;  /* 0x00000078b9587210 */ /* 0x000fe20007f1e0ff */
[----:B------:R-:W2:Y:S01]  /*1d50*/  LDG.E.U16 R8, desc[UR60][R2.64] ;  /* 0x0000003c02087981 */ /* 0x000ea2000c1e1500 */
[----:B------:R-:W-:-:S03]  /*1d60*/  LEA.HI.X.SX32 R11, R11, R121, 0x1, P2 ;  /* 0x000000790b0b7211 */ /* 0x000fc600010f0eff */
[----:B------:R0:W4:Y:S01]  /*1d70*/  LDG.E.U16 R29, desc[UR60][R6.64] ;  /* 0x0000003c061d7981 */ /* 0x000122000c1e1500 */
[----:B------:R-:W-:-:S03]  /*1d80*/  LEA.HI.X.SX32 R89, R89, R121, 0x1, P0 ;  /* 0x0000007959597211 */ /* 0x000fc600000f0eff */
[----:B------:R-:W3:Y:S04]  /*1d90*/  LDG.E.U16 R94, desc[UR60][R10.64] ;  /* 0x0000003c0a5e7981 */ /* 0x000ee8000c1e1500 */
[----:B------:R-:W4:Y:S01]  /*1da0*/  LDG.E.U16 R18, desc[UR60][R90.64] ;  /* 0x0000003c5a127981 */ /* 0x000f22000c1e1500 */
[----:B0-----:R-:W-:Y:S01]  /*1db0*/  IADD3 R6, P1, R183, R120, RZ ;  /* 0x00000078b7067210 */ /* 0x001fe20007f3e0ff */
[C---:B------:R-:W-:Y:S02]  /*1dc0*/  IMAD R189, R0.reuse, 0xba, RZ ;  /* 0x000000ba00bd7824 */ /* 0x040fe400078e02ff */
[----:B------:R0:W4:Y:S01]  /*1dd0*/  LDG.E.U16 R28, desc[UR60][R12.64] ;  /* 0x0000003c0c1c7981 */ /* 0x000122000c1e1500 */
[----:B------:R-:W-:Y:S01]  /*1de0*/  LEA.HI.X.SX32 R7, R93, R121, 0x1, P1 ;  /* 0x000000795d077211 */ /* 0x000fe200008f0eff */
[----:B------:R-:W-:-:S02]  /*1df0*/  IMAD R3, R0, 0x55, RZ ;  /* 0x0000005500037824 */ /* 0x000fc400078e02ff */
[----:B------:R1:W4:Y:S01]  /*1e00*/  LDG.E.U16 R93, desc[UR60][R88.64] ;  /* 0x0000003c585d7981 */ /* 0x000322000c1e1500 */
[----:B------:R-:W-:-:S03]  /*1e10*/  IADD3 R2, P2, R187, R120, RZ ;  /* 0x00000078bb027210 */ /* 0x000fc60007f5e0ff */
[----:B------:R1:W4:Y:S01]  /*1e20*/  LDG.E.U16 R90, desc[UR60][R6.64] ;  /* 0x0000003c065a7981 */ /* 0x000322000c1e1500 */
[----:B------:R-:W-:-:S05]  /*1e30*/  LEA.HI.X.SX32 R3, R3, R121, 0x1, P2 ;  /* 0x0000007903037211 */ /* 0x000fca00010f0eff */
[----:B------:R1:W4:Y:S01]  /*1e40*/  LDG.E.U16 R88, desc[UR60][R2.64] ;  /* 0x0000003c02587981 */ /* 0x000322000c1e1500 */
[----:B0-----:R-:W-:Y:S01]  /*1e50*/  IMAD R13, R0, 0x5d, RZ ;  /* 0x0000005d000d7824 */ /* 0x001fe200078e02ff */
[----:B------:R-:W-:-:S04]  /*1e60*/  IADD3 R12, P0, R189, R120, RZ ;  /* 0x00000078bd0c7210 */ /* 0x000fc80007f1e0ff */
[----:B------:R-:W-:Y:S01]  /*1e70*/  LEA.HI.X.SX32 R13, R13, R121, 0x1, P0 ;  /* 0x000000790d0d7211 */ /* 0x000fe200000f0eff */
[----:B------:R-:W-:-:S04]  /*1e80*/  IMAD R191, R0, 0xca, RZ ;  /* 0x000000ca00bf7824 */ /* 0x000fc800078e02ff */
[----:B------:R-:W4:Y:S01]  /*1e90*/  LDG.E.U16 R12, desc[UR60][R12.64] ;  /* 0x0000003c0c0c7981 */ /* 0x000f22000c1e1500 */
[C---:B------:R-:W-:Y:S01]  /*1ea0*/  IMAD R91, R0.reuse, 0x65, RZ ;  /* 0x00000065005b7824 */ /* 0x040fe200078e02ff */
[-C--:B------:R-:W-:Y:S01]  /*1eb0*/  IADD3 R10, P1, R191, R120.reuse, RZ ;  /* 0x00000078bf0a7210 */ /* 0x080fe20007f3e0ff */
[C---:B------:R-:W-:Y:S02]  /*1ec0*/  IMAD R193, R0.reuse, 0xda, RZ ;  /* 0x000000da00c17824 */ /* 0x040fe400078e02ff */
[C---:B------:R-:W-:Y:S01]  /*1ed0*/  IMAD R195, R0.reuse, 0xea, RZ ;  /* 0x000000ea00c37824 */ /* 0x040fe200078e02ff */
[-C--:B------:R-:W-:Y:S01]  /*1ee0*/  LEA.HI.X.SX32 R11, R91, R121.reuse, 0x1, P1 ;  /* 0x000000795b0b7211 */ /* 0x080fe200008f0eff */
[C---:B-1----:R-:W-:Y:S01]  /*1ef0*/  IMAD R89, R0.reuse, 0x6d, RZ ;  /* 0x0000006d00597824 */ /* 0x042fe200078e02ff */
[-C--:B------:R-:W-:Y:S01]  /*1f00*/  IADD3 R6, P0, R193, R120.reuse, RZ ;  /* 0x00000078c1067210 */ /* 0x080fe20007f1e0ff */
[C---:B------:R-:W-:Y:S01]  /*1f10*/  IMAD R3, R0.reuse, 0x75, RZ ;  /* 0x0000007500037824 */ /* 0x040fe200078e02ff */
[----:B------:R-:W-:Y:S01]  /*1f20*/  IADD3 R2, P1, R195, R120, RZ ;  /* 0x00000078c3027210 */ /* 0x000fe20007f3e0ff */
[C---:B------:R-:W-:Y:S01]  /*1f30*/  IMAD R225, R0.reuse, 0xfa, RZ ;  /* 0x000000fa00e17824 */ /* 0x040fe200078e02ff */
[-C--:B------:R-:W-:Y:S01]  /*1f40*/  LEA.HI.X.SX32 R7, R89, R121.reuse, 0x1, P0 ;  /* 0x0000007959077211 */ /* 0x080fe200000f0eff */
[----:B------:R-:W4:Y:S01]  /*1f50*/  LDG.E.U16 R72, desc[UR60][R10.64] ;  /* 0x0000003c0a487981 */ /* 0x000f22000c1e1500 */
[----:B------:R-:W-:Y:S01]  /*1f60*/  LEA.HI.X.SX32 R3, R3, R121, 0x1, P1 ;  /* 0x0000007903037211 */ /* 0x000fe200008f0eff */
[----:B------:R-:W-:-:S02]  /*1f70*/  IMAD R89, R0, 0x7d, RZ ;  /* 0x0000007d00597824 */ /* 0x000fc400078e02ff */
[----:B------:R0:W4:Y:S04]  /*1f80*/  LDG.E.U16 R48, desc[UR60][R6.64] ;  /* 0x0000003c06307981 */ /* 0x000128000c1e1500 */
[----:B------:R1:W4:Y:S01]  /*1f90*/  LDG.E.U16 R22, desc[UR60][R2.64] ;  /* 0x0000003c02167981 */ /* 0x000322000c1e1500 */
[----:B0-----:R-:W-:-:S04]  /*1fa0*/  IADD3 R6, P0, R225, R120, RZ ;  /* 0x00000078e1067210 */ /* 0x001fc80007f1e0ff */
[-C--:B------:R-:W-:Y:S01]  /*1fb0*/  LEA.HI.X.SX32 R7, R89, R121.reuse, 0x1, P0 ;  /* 0x0000007959077211 */ /* 0x080fe200000f0eff */
[C---:B------:R-:W-:Y:S02]  /*1fc0*/  IMAD R89, R0.reuse, 0xc, RZ ;  /* 0x0000000c00597824 */ /* 0x040fe400078e02ff */
[C---:B------:R-:W-:Y:S01]  /*1fd0*/  IMAD R13, R0.reuse, 0x6, RZ ;  /* 0x00000006000d7824 */ /* 0x040fe200078e02ff */
[----:B--2---:R0:W-:Y:S02]  /*1fe0*/  STL [R1+0x9c], R8 ;  /* 0x00009c0801007387 */ /* 0x0041e40000100800 */
[----:B0-----:R-:W-:Y:S02]  /*1ff0*/  IMAD R8, R0, 0x104, RZ ;  /* 0x0000010400087824 */ /* 0x001fe400078e02ff */
[----:B---3--:R-:W-:Y:S03]  /*2000*/  STL [R1+0x38], R94 ;  /* 0x0000385e01007387 */ /* 0x008fe60000100800 */
[-C--:B-1----:R-:W-:Y:S01]  /*2010*/  IADD3 R2, P1, R8, R120.reuse, RZ ;  /* 0x0000007808027210 */ /* 0x082fe20007f3e0ff */
[----:B----4-:R-:W-:Y:S03]  /*2020*/  STL [R1+0x90], R93 ;  /* 0x0000905d01007387 */ /* 0x010fe60000100800 */
[----:B------:R-:W-:Y:S01]  /*2030*/  LEA.HI.X.SX32 R3, R23, R121, 0x1, P1 ;  /* 0x0000007917037211 */ /* 0x000fe200008f0eff */
[----:B------:R0:W-:Y:S01]  /*2040*/  STL [R1+0x84], R90 ;  /* 0x0000845a01007387 */ /* 0x0001e20000100800 */
[C---:B------:R-:W-:Y:S01]  /*2050*/  IMAD R11, R0.reuse, 0x3, RZ ;  /* 0x00000003000b7824 */ /* 0x040fe200078e02ff */
[-C--:B------:R-:W-:Y:S01]  /*2060*/  IADD3 R10, P0, R13, R120.reuse, RZ ;  /* 0x000000780d0a7210 */ /* 0x080fe20007f1e0ff */
[----:B------:R-:W-:Y:S01]  /*2070*/  IMAD R91, R0, 0xe, RZ ;  /* 0x0000000e005b7824 */ /* 0x000fe200078e02ff */
[----:B------:R-:W2:Y:S04]  /*2080*/  LDG.E.U16 R23, desc[UR60][R2.64] ;  /* 0x0000003c02177981 */ /* 0x000ea8000c1e1500 */
[----:B0-----:R0:W3:Y:S02]  /*2090*/  LDG.E.U16 R90, desc[UR60][R6.64] ;  /* 0x0000003c065a7981 */ /* 0x0010e4000c1e1500 */
[----:B0-----:R-:W-:-:S04]  /*20a0*/  IADD3 R6, P1, R89, R120, RZ ;  /* 0x0000007859067210 */ /* 0x001fc80007f3e0ff */
[-C--:B------:R-:W-:Y:S01]  /*20b0*/  LEA.HI.X.SX32 R7, R13, R121.reuse, 0x1, P1 ;  /* 0x000000790d077211 */ /* 0x080fe200008f0eff */
[----:B------:R0:W-:Y:S04]  /*20c0*/  STL [R1+0x78], R88 ;  /* 0x0000785801007387 */ /* 0x0001e80000100800 */
[----:B0-----:R-:W4:Y:S01]  /*20d0*/  LDG.E.U16 R88, desc[UR60][R6.64] ;  /* 0x0000003c06587981 */ /* 0x001f22000c1e1500 */
[-C--:B------:R-:W-:Y:S02]  /*20e0*/  LEA.HI.X.SX32 R11, R11, R121.reuse, 0x1, P0 ;  /* 0x000000790b0b7211 */ /* 0x080fe400000f0eff */
[----:B------:R-:W-:Y:S01]  /*20f0*/  IADD3 R2, P0, R69, R120, RZ ;  /* 0x0000007845027210 */ /* 0x000fe20007f1e0ff */
[C---:B------:R-:W-:Y:S01]  /*2100*/  IMAD R13, R0.reuse, 0x7, RZ ;  /* 0x00000007000d7824 */ /* 0x040fe200078e02ff */
[----:B------:R0:W-:Y:S02]  /*2110*/  STL [R1+0x6c], R12 ;  /* 0x00006c0c01007387 */ /* 0x0001e40000100800 */
[----:B------:R-:W-:Y:S01]  /*2120*/  LEA.HI.X.SX32 R3, R89, R121, 0x1, P0 ;  /* 0x0000007959037211 */ /* 0x000fe200000f0eff */
[C---:B------:R-:W-:Y:S01]  /*2130*/  IMAD R89, R0.reuse, 0x16, RZ ;  /* 0x0000001600597824 */ /* 0x040fe200078e02ff */
[----:B------:R-:W2:Y:S01]  /*2140*/  LDG.E.U16 R163, desc[UR60][R10.64] ;  /* 0x0000003c0aa37981 */ /* 0x000ea2000c1e1500 */
[----:B------:R-:W-:-:S02]  /*2150*/  IMAD R93, R0, 0x1c, RZ ;  /* 0x0000001c005d7824 */ /* 0x000fc400078e02ff */
[----:B------:R-:W-:Y:S01]  /*2160*/  IMAD R69, R0, 0xb, RZ ;  /* 0x0000000b00457824 */ /* 0x000fe200078e02ff */
[----:B------:R1:W2:Y:S01]  /*2170*/  LDG.E.U16 R8, desc[UR60][R2.64] ;  /* 0x0000003c02087981 */ /* 0x0002a2000c1e1500 */
[----:B0-----:R-:W-:-:S04]  /*2180*/  IADD3 R12, P0, R91, R120, RZ ;  /* 0x000000785b0c7210 */ /* 0x001fc80007f1e0ff */
[-C--:B------:R-:W-:Y:S02]  /*2190*/  LEA.HI.X.SX32 R13, R13, R121.reuse, 0x1, P0 ;  /* 0x000000790d0d7211 */ /* 0x080fe400000f0eff */
[-C--:B-1----:R-:W-:Y:S02]  /*21a0*/  IADD3 R2, P0, R89, R120.reuse, RZ ;  /* 0x0000007859027210 */ /* 0x082fe40007f1e0ff */
[-C--:B------:R-:W-:Y:S02]  /*21b0*/  IADD3 R10, P1, R93, R120.reuse, RZ ;  /* 0x000000785d0a7210 */ /* 0x080fe40007f3e0ff */
[-C--:B------:R-:W-:Y:S01]  /*21c0*/  IADD3 R6, P2, R71, R120.reuse, RZ ;  /* 0x0000007847067210 */ /* 0x080fe20007f5e0ff */
[C---:B------:R-:W-:Y:S01]  /*21d0*/  IMAD R71, R0.reuse, 0x2c, RZ ;  /* 0x0000002c00477824 */ /* 0x040fe200078e02ff */
[-C--:B------:R-:W-:Y:S02]  /*21e0*/  LEA.HI.X.SX32 R3, R69, R121.reuse, 0x1, P0 ;  /* 0x0000007945037211 */ /* 0x080fe400000f0eff */
[-C--:B------:R-:W-:Y:S01]  /*21f0*/  LEA.HI.X.SX32 R11, R91, R121.reuse, 0x1, P1 ;  /* 0x000000795b0b7211 */ /* 0x080fe200008f0eff */
[----:B------:R-:W-:Y:S01]  /*2200*/  IMAD R69, R0, 0x1e, RZ ;  /* 0x0000001e00457824 */ /* 0x000fe200078e02ff */
[----:B------:R-:W-:Y:S01]  /*2210*/  LEA.HI.X.SX32 R7, R93, R121, 0x1, P2 ;  /* 0x000000795d077211 */ /* 0x000fe200010f0eff */
[----:B------:R0:W2:Y:S04]  /*2220*/  LDG.E.U16 R161, desc[UR60][R2.64] ;  /* 0x0000003c02a17981 */ /* 0x0000a8000c1e1500 */
[----:B------:R1:W-:Y:S04]  /*2230*/  STL [R1+0x60], R72 ;  /* 0x0000604801007387 */ /* 0x0003e80000100800 */
[----:B------:R1:W-:Y:S01]  /*2240*/  STL [R1+0x54], R48 ;  /* 0x0000543001007387 */ /* 0x0003e20000100800 */
[----:B0-----:R-:W-:-:S03]  /*2250*/  IADD3 R2, P0, R71, R120, RZ ;  /* 0x0000007847027210 */ /* 0x001fc60007f1e0ff */
[----:B------:R0:W-:Y:S01]  /*2260*/  STL [R1+0x48], R22 ;  /* 0x0000481601007387 */ /* 0x0001e20000100800 */
[----:B------:R-:W-:-:S03]  /*2270*/  LEA.HI.X.SX32 R3, R89, R121, 0x1, P0 ;  /* 0x0000007959037211 */ /* 0x000fc600000f0eff */
[----:B-1----:R1:W2:Y:S04]  /*2280*/  LDG.E.U16 R72, desc[UR60][R12.64] ;  /* 0x0000003c0c487981 */ /* 0x0022a8000c1e1500 */
[----:B------:R1:W2:Y:S04]  /*2290*/  LDG.E.U16 R48, desc[UR60][R10.64] ;  /* 0x0000003c0a307981 */ /* 0x0002a8000c1e1500 */
[----:B0-----:R0:W2:Y:S01]  /*22a0*/  LDG.E.U16 R22, desc[UR60][R6.64] ;  /* 0x0000003c06167981 */ /* 0x0010a2000c1e1500 */
[----:B-1----:R-:W-:Y:S01]  /*22b0*/  IADD3 R12, P2, R45, R120, RZ ;  /* 0x000000782d0c7210 */ /* 0x002fe20007f5e0ff */
[----:B------:R-:W-:-:S02]  /*22c0*/  IMAD R45, R0, 0xf, RZ ;  /* 0x0000000f002d7824 */ /* 0x000fc400078e02ff */
[----:B------:R1:W2:Y:S01]  /*22d0*/  LDG.E.U16 R95, desc[UR60][R2.64] ;  /* 0x0000003c025f7981 */ /* 0x0002a2000c1e1500 */
[----:B------:R-:W-:Y:S02]  /*22e0*/  IADD3 R10, P0, R69, R120, RZ ;  /* 0x00000078450a7210 */ /* 0x000fe40007f1e0ff */
[-C--:B------:R-:W-:Y:S01]  /*22f0*/  LEA.HI.X.SX32 R13, R71, R121.reuse, 0x1, P2 ;  /* 0x00000079470d7211 */ /* 0x080fe200010f0eff */
[----:B------:R-:W-:Y:S01]  /*2300*/  IMAD R91, R0, 0x3c, RZ ;  /* 0x0000003c005b7824 */ /* 0x000fe200078e02ff */
[----:B------:R-:W-:-:S03]  /*2310*/  LEA.HI.X.SX32 R11, R45, R121, 0x1, P0 ;  /* 0x000000792d0b7211 */ /* 0x000fc600000f0eff */
[----:B------:R1:W2:Y:S01]  /*2320*/  LDG.E.U16 R94, desc[UR60][R12.64] ;  /* 0x0000003c0c5e7981 */ /* 0x0002a2000c1e1500 */
[----:B0-----:R-:W-:-:S03]  /*2330*/  IADD3 R6, P1, R91, R120, RZ ;  /* 0x000000785b067210 */ /* 0x001fc60007f3e0ff */
[----:B------:R-:W2:Y:S01]  /*2340*/  LDG.E.U16 R93, desc[UR60][R10.64] ;  /* 0x0000003c0a5d7981 */ /* 0x000ea2000c1e1500 */
[----:B------:R-:W-:-:S03]  /*2350*/  LEA.HI.X.SX32 R7, R69, R121, 0x1, P1 ;  /* 0x0000007945077211 */ /* 0x000fc600008f0eff */
[----:B---3--:R-:W-:Y:S04]  /*2360*/  STL [R1+0x40], R90 ;  /* 0x0000405a01007387 */ /* 0x008fe80000100800 */
[----:B----4-:R0:W-:Y:S04]  /*2370*/  STL [R1+0x108], R88 ;  /* 0x0001085801007387 */ /* 0x0101e80000100800 */
[----:B0-----:R0:W3:Y:S01]  /*2380*/  LDG.E.U16 R88, desc[UR60][R6.64] ;  /* 0x0000003c06587981 */ /* 0x0010e2000c1e1500 */
[C---:B------:R-:W-:Y:S01]  /*2390*/  IMAD R69, R0.reuse, 0x26, RZ ;  /* 0x0000002600457824 */ /* 0x040fe200078e02ff */
[----:B-1----:R-:W-:Y:S01]  /*23a0*/  IADD3 R2, P2, R61, R120, RZ ;  /* 0x000000783d027210 */ /* 0x002fe20007f5e0ff */
[----:B------:R-:W-:-:S02]  /*23b0*/  IMAD R45, R0, 0x13, RZ ;  /* 0x00000013002d7824 */ /* 0x000fc400078e02ff */
[C---:B------:R-:W-:Y:S01]  /*23c0*/  IMAD R61, R0.reuse, 0x98, RZ ;  /* 0x00000098003d7824 */ /* 0x040fe200078e02ff */
[-C--:B------:R-:W-:Y:S01]  /*23d0*/  LEA.HI.X.SX32 R3, R91, R121.reuse, 0x1, P2 ;  /* 0x000000795b037211 */ /* 0x080fe200010f0eff */
[C---:B------:R-:W-:Y:S01]  /*23e0*/  IMAD R71, R0.reuse, 0x2e, RZ ;  /* 0x0000002e00477824 */ /* 0x040fe200078e02ff */
[-C--:B------:R-:W-:Y:S01]  /*23f0*/  IADD3 R12, P0, R69, R120.reuse, RZ ;  /* 0x00000078450c7210 */ /* 0x080fe20007f1e0ff */
[----:B--2---:R1:W-:Y:S01]  /*2400*/  STL [R1+0x100], R8 ;  /* 0x0001000801007387 */ /* 0x0043e20000100800 */
[C---:B------:R-:W-:Y:S02]  /*2410*/  IMAD R89, R0.reuse, 0x4c, RZ ;  /* 0x0000004c00597824 */ /* 0x040fe400078e02ff */
[----:B------:R-:W-:Y:S01]  /*2420*/  LEA.HI.X.SX32 R13, R45, R121, 0x1, P0 ;  /* 0x000000792d0d7211 */ /* 0x000fe200000f0eff */
[----:B------:R-:W-:Y:S01]  /*2430*/  IMAD R45, R0, 0x17, RZ ;  /* 0x00000017002d7824 */ /* 0x000fe200078e02ff */
[-C--:B0-----:R-:W-:Y:S01]  /*2440*/  IADD3 R6, P2, R61, R120.reuse, RZ ;  /* 0x000000783d067210 */ /* 0x081fe20007f5e0ff */
[----:B-1----:R0:W2:Y:S01]  /*2450*/  LDG.E.U16 R8, desc[UR60][R2.64] ;  /* 0x0000003c02087981 */ /* 0x0020a2000c1e1500 */
[----:B------:R-:W-:-:S02]  /*2460*/  IADD3 R10, P1, R89, R120, RZ ;  /* 0x00000078590a7210 */ /* 0x000fc40007f3e0ff */
[----:B------:R-:W-:Y:S01]  /*2470*/  LEA.HI.X.SX32 R7, R89, R121, 0x1, P2 ;  /* 0x0000007959077211 */ /* 0x000fe200010f0eff */
[----:B------:R-:W-:Y:S01]  /*2480*/  IMAD R89, R0, 0x5c, RZ ;  /* 0x0000005c00597824 */ /* 0x000fe200078e02ff */
[----:B------:R1:W4:Y:S01]  /*2490*/  LDG.E.U16 R159, desc[UR60][R12.64] ;  /* 0x0000003c0c9f7981 */ /* 0x000322000c1e1500 */
[----:B0-----:R-:W-:-:S04]  /*24a0*/  IADD3 R2, P0, R71, R120, RZ ;  /* 0x0000007847027210 */ /* 0x001fc80007f1e0ff */
[-C--:B------:R-:W-:Y:S01]  /*24b0*/  LEA.HI.X.SX32 R3, R45, R121.reuse, 0x1, P0 ;  /* 0x000000792d037211 */ /* 0x080fe200000f0eff */
[----:B------:R0:W-:Y:S04]  /*24c0*/  STL [R1+0x104], R72 ;  /* 0x0001044801007387 */ /* 0x0001e80000100800 */
[----:B------:R1:W-:Y:S04]  /*24d0*/  STL [R1+0xf8], R48 ;  /* 0x0000f83001007387 */ /* 0x0003e80000100800 */
[----:B------:R1:W-:Y:S01]  /*24e0*/  STL [R1+0xe0], R22 ;  /* 0x0000e01601007387 */ /* 0x0003e20000100800 */
[----:B------:R-:W-:Y:S01]  /*24f0*/  LEA.HI.X.SX32 R11, R69, R121, 0x1, P1 ;  /* 0x00000079450b7211 */ /* 0x000fe200008f0eff */
[----:B------:R-:W-:-:S02]  /*2500*/  IMAD R91, R0, 0x6c, RZ ;  /* 0x0000006c005b7824 */ /* 0x000fc400078e02ff */
[C---:B------:R-:W-:Y:S01]  /*2510*/  IMAD R45, R0.reuse, 0xd8, RZ ;  /* 0x000000d8002d7824 */ /* 0x040fe200078e02ff */
[----:B0-----:R-:W4:Y:S01]  /*2520*/  LDG.E.U16 R72, desc[UR60][R6.64] ;  /* 0x0000003c06487981 */ /* 0x001f22000c1e1500 */
[----:B-1----:R-:W-:-:S03]  /*2530*/  IMAD R48, R0, 0xb8, RZ ;  /* 0x000000b800307824 */ /* 0x002fc600078e02ff */
[----:B------:R0:W4:Y:S02]  /*2540*/  LDG.E.U16 R22, desc[UR60][R2.64] ;  /* 0x0000003c02167981 */ /* 0x000124000c1e1500 */
[-C--:B------:R-:W-:Y:S01]  /*2550*/  IADD3 R12, P2, R48, R120.reuse, RZ ;  /* 0x00000078300c7210 */ /* 0x080fe20007f5e0ff */
[----:B------:R-:W-:Y:S01]  /*2560*/  IMAD R69, R0, 0x36, RZ ;  /* 0x0000003600457824 */ /* 0x000fe200078e02ff */
[----:B------:R-:W-:Y:S04]  /*2570*/  STL [R1+0xe8], R95 ;  /* 0x0000e85f01007387 */ /* 0x000fe80000100800 */
[----:B------:R-:W4:Y:S01]  /*2580*/  LDG.E.U16 R90, desc[UR60][R10.64] ;  /* 0x0000003c0a5a7981 */ /* 0x000f22000c1e1500 */
[----:B0-----:R-:W-:-:S04]  /*2590*/  IADD3 R2, P0, R89, R120, RZ ;  /* 0x0000007859027210 */ /* 0x001fc80007f1e0ff */
[-C--:B------:R-:W-:Y:S01]  /*25a0*/  LEA.HI.X.SX32 R3, R71, R121.reuse, 0x1, P0 ;  /* 0x0000007947037211 */ /* 0x080fe200000f0eff */
[----:B------:R0:W-:Y:S01]  /*25b0*/  STL [R1+0xc0], R94 ;  /* 0x0000c05e01007387 */ /* 0x0001e20000100800 */
[----:B------:R-:W-:Y:S02]  /*25c0*/  IADD3 R6, P1, R91, R120, RZ ;  /* 0x000000785b067210 */ /* 0x000fe40007f3e0ff */
[-C--:B------:R-:W-:Y:S01]  /*25d0*/  LEA.HI.X.SX32 R13, R89, R121.reuse, 0x1, P2 ;  /* 0x00000079590d7211 */ /* 0x080fe200010f0eff */
[----:B------:R1:W-:Y:S01]  /*25e0*/  STL [R1+0xf4], R93 ;  /* 0x0000f45d01007387 */ /* 0x0003e20000100800 */
[----:B------:R-:W-:-:S03]  /*25f0*/  LEA.HI.X.SX32 R7, R69, R121, 0x1, P1 ;  /* 0x0000007945077211 */ /* 0x000fc600008f0eff */
[----:B------:R-:W4:Y:S04]  /*2600*/  LDG.E.U16 R96, desc[UR60][R12.64] ;  /* 0x0000003c0c607981 */ /* 0x000f28000c1e1500 */
[----:B0-----:R-:W4:Y:S04]  /*2610*/  LDG.E.U16 R94, desc[UR60][R6.64] ;  /* 0x0000003c065e7981 */ /* 0x001f28000c1e1500 */
[----:B-1----:R0:W4:Y:S02]  /*2620*/  LDG.E.U16 R93, desc[UR60][R2.64] ;  /* 0x0000003c025d7981 */ /* 0x002124000c1e1500 */
[----:B0-----:R-:W-:-:S04]  /*2630*/  IADD3 R2, P2, R45, R120, RZ ;  /* 0x000000782d027210 */ /* 0x001fc80007f5e0ff */
[-C--:B------:R-:W-:Y:S01]  /*2640*/  LEA.HI.X.SX32 R3, R91, R121.reuse, 0x1, P2 ;  /* 0x000000795b037211 */ /* 0x080fe200010f0eff */
[----:B---3--:R0:W-:Y:S04]  /*2650*/  STL [R1+0xd8], R88 ;  /* 0x0000d85801007387 */ /* 0x0081e80000100800 */
[----:B0-----:R-:W3:Y:S01]  /*2660*/  LDG.E.U16 R88, desc[UR60][R2.64] ;  /* 0x0000003c02587981 */ /* 0x001ee2000c1e1500 */
[C---:B------:R-:W-:Y:S01]  /*2670*/  IMAD R11, R0.reuse, 0x1b, RZ ;  /* 0x0000001b000b7824 */ /* 0x040fe200078e02ff */
[-C--:B------:R-:W-:Y:S01]  /*2680*/  IADD3 R10, P0, R69, R120.reuse, RZ ;  /* 0x00000078450a7210 */ /* 0x080fe20007f1e0ff */
[C---:B------:R-:W-:Y:S02]  /*2690*/  IMAD R71, R0.reuse, 0x3e, RZ ;  /* 0x0000003e00477824 */ /* 0x040fe400078e02ff */
[C---:B------:R-:W-:Y:S01]  /*26a0*/  IMAD R91, R0.reuse, 0x7c, RZ ;  /* 0x0000007c005b7824 */ /* 0x040fe200078e02ff */
[-C--:B------:R-:W-:Y:S01]  /*26b0*/  LEA.HI.X.SX32 R11, R11, R121.reuse, 0x1, P0 ;  /* 0x000000790b0b7211 */ /* 0x080fe200000f0eff */
[----:B--2---:R0:W-:Y:S01]  /*26c0*/  STL [R1+0xa0], R8 ;  /* 0x0000a00801007387 */ /* 0x0041e20000100800 */
[C---:B------:R-:W-:Y:S01]  /*26d0*/  IMAD R69, R0.reuse, 0x1f, RZ ;  /* 0x0000001f00457824 */ /* 0x040fe200078e02ff */
[----:B------:R-:W-:Y:S01]  /*26e0*/  IADD3 R12, P0, R71, R120, RZ ;  /* 0x00000078470c7210 */ /* 0x000fe20007f1e0ff */
[C---:B------:R-:W-:Y:S01]  /*26f0*/  IMAD R89, R0.reuse, 0x46, RZ ;  /* 0x0000004600597824 */ /* 0x040fe200078e02ff */
[----:B------:R1:W2:Y:S01]  /*2700*/  LDG.E.U16 R157, desc[UR60][R10.64] ;  /* 0x0000003c0a9d7981 */ /* 0x0002a2000c1e1500 */
[----:B0-----:R-:W-:Y:S01]  /*2710*/  IMAD R8, R0, 0xf8, RZ ;  /* 0x000000f800087824 */ /* 0x001fe200078e02ff */
[----:B------:R-:W-:-:S02]  /*2720*/  LEA.HI.X.SX32 R13, R69, R121, 0x1, P0 ;  /* 0x00000079450d7211 */ /* 0x000fc400000f0eff */
[-C--:B-1----:R-:W-:Y:S02]  /*2730*/  IADD3 R10, P1, R91, R120.reuse, RZ ;  /* 0x000000785b0a7210 */ /* 0x082fe40007f3e0ff */
[-C--:B------:R-:W-:Y:S01]  /*2740*/  IADD3 R6, P2, R8, R120.reuse, RZ ;  /* 0x0000007808067210 */ /* 0x080fe20007f5e0ff */
[C---:B------:R-:W-:Y:S01]  /*2750*/  IMAD R69, R0.reuse, 0x23, RZ ;  /* 0x0000002300457824 */ /* 0x040fe200078e02ff */
[-C--:B------:R-:W-:Y:S01]  /*2760*/  IADD3 R2, P0, R89, R120.reuse, RZ ;  /* 0x0000007859027210 */ /* 0x080fe20007f1e0ff */
[C---:B------:R-:W-:Y:S01]  /*2770*/  IMAD R95, R0.reuse, 0x8c, RZ ;  /* 0x0000008c005f7824 */ /* 0x040fe200078e02ff */
[-C--:B------:R-:W-:Y:S02]  /*2780*/  LEA.HI.X.SX32 R11, R71, R121.reuse, 0x1, P1 ;  /* 0x00000079470b7211 */ /* 0x080fe400008f0eff */
[-C--:B------:R-:W-:Y:S01]  /*2790*/  LEA.HI.X.SX32 R7, R91, R121.reuse, 0x1, P2 ;  /* 0x000000795b077211 */ /* 0x080fe200010f0eff */
[C---:B------:R-:W-:Y:S02]  /*27a0*/  IMAD R91, R0.reuse, 0x4e, RZ ;  /* 0x0000004e005b7824 */ /* 0x040fe400078e02ff */
[C---:B------:R-:W-:Y:S01]  /*27b0*/  IMAD R227, R0.reuse, 0x9c, RZ ;  /* 0x0000009c00e37824 */ /* 0x040fe200078e02ff */
[----:B------:R-:W-:Y:S01]  /*27c0*/  LEA.HI.X.SX32 R3, R69, R121, 0x1, P0 ;  /* 0x0000007945037211 */ /* 0x000fe200000f0eff */
[C---:B------:R-:W-:Y:S01]  /*27d0*/  IMAD R69, R0.reuse, 0x27, RZ ;  /* 0x0000002700457824 */ /* 0x040fe200078e02ff */
[----:B----4-:R0:W-:Y:S04]  /*27e0*/  STL [R1+0xc8], R90 ;  /* 0x0000c85a01007387 */ /* 0x0101e80000100800 */
[----:B------:R1:W-:Y:S04]  /*27f0*/  STL [R1+0x88], R72 ;  /* 0x0000884801007387 */ /* 0x0003e80000100800 */
[----:B------:R4:W-:Y:S04]  /*2800*/  STL [R1+0xe4], R22 ;  /* 0x0000e41601007387 */ /* 0x0009e80000100800 */
[----:B0-----:R0:W2:Y:S04]  /*2810*/  LDG.E.U16 R90, desc[UR60][R12.64] ;  /* 0x0000003c0c5a7981 */ /* 0x0010a8000c1e1500 */
[----:B-1----:R1:W2:Y:S04]  /*2820*/  LDG.E.U16 R72, desc[UR60][R10.64] ;  /* 0x0000003c0a487981 */ /* 0x0022a8000c1e1500 */
[----:B----4-:R4:W2:Y:S01]  /*2830*/  LDG.E.U16 R22, desc[UR60][R6.64] ;  /* 0x0000003c06167981 */ /* 0x0108a2000c1e1500 */
[----:B0-----:R-:W-:Y:S01]  /*2840*/  IADD3 R12, P1, R95, R120, RZ ;  /* 0x000000785f0c7210 */ /* 0x001fe20007f3e0ff */
[----:B------:R-:W-:-:S02]  /*2850*/  IMAD R71, R0, 0x2b, RZ ;  /* 0x0000002b00477824 */ /* 0x000fc400078e02ff */
[----:B------:R0:W2:Y:S01]  /*2860*/  LDG.E.U16 R155, desc[UR60][R2.64] ;  /* 0x0000003c029b7981 */ /* 0x0000a2000c1e1500 */
[-C--:B-1----:R-:W-:Y:S02]  /*2870*/  IADD3 R10, P0, R91, R120.reuse, RZ ;  /* 0x000000785b0a7210 */ /* 0x082fe40007f1e0ff */
[-C--:B------:R-:W-:Y:S02]  /*2880*/  LEA.HI.X.SX32 R13, R89, R121.reuse, 0x1, P1 ;  /* 0x00000079590d7211 */ /* 0x080fe400008f0eff */
[----:B----4-:R-:W-:Y:S02]  /*2890*/  IADD3 R6, P2, R227, R120, RZ ;  /* 0x00000078e3067210 */ /* 0x010fe40007f5e0ff */
[-C--:B------:R-:W-:Y:S01]  /*28a0*/  LEA.HI.X.SX32 R11, R69, R121.reuse, 0x1, P0 ;  /* 0x00000079450b7211 */ /* 0x080fe200000f0eff */
[----:B------:R-:W-:Y:S01]  /*28b0*/  STL [R1+0xb8], R93 ;  /* 0x0000b85d01007387 */ /* 0x000fe20000100800 */
[----:B------:R-:W-:-:S03]  /*28c0*/  LEA.HI.X.SX32 R7, R91, R121, 0x1, P2 ;  /* 0x000000795b077211 */ /* 0x000fc600010f0eff */
[----:B------:R1:W-:Y:S04]  /*28d0*/  STL [R1+0x70], R96 ;  /* 0x0000706001007387 */ /* 0x0003e80000100800 */
[----:B------:R-:W-:Y:S04]  /*28e0*/  STL [R1+0xa8], R94 ;  /* 0x0000a85e01007387 */ /* 0x000fe80000100800 */
[----:B------:R4:W2:Y:S04]  /*28f0*/  LDG.E.U16 R97, desc[UR60][R12.64] ;  /* 0x0000003c0c617981 */ /* 0x0008a8000c1e1500 */
[----:B-1----:R-:W2:Y:S04]  /*2900*/  LDG.E.U16 R96, desc[UR60][R10.64] ;  /* 0x0000003c0a607981 */ /* 0x002ea8000c1e1500 */
[----:B---3--:R1:W-:Y:S04]  /*2910*/  STL [R1+0x58], R88 ;  /* 0x0000585801007387 */ /* 0x0083e80000100800 */
[----:B-1----:R1:W3:Y:S01]  /*2920*/  LDG.E.U16 R88, desc[UR60][R6.64] ;  /* 0x0000003c06587981 */ /* 0x0022e2000c1e1500 */
[----:B------:R-:W-:-:S02]  /*2930*/  IMAD R93, R0, 0x56, RZ ;  /* 0x00000056005d7824 */ /* 0x000fc400078e02ff */
[C---:B------:R-:W-:Y:S02]  /*2940*/  IMAD R228, R0.reuse, 0xac, RZ ;  /* 0x000000ac00e47824 */ /* 0x040fe400078e02ff */
[C---:B------:R-:W-:Y:S01]  /*2950*/  IMAD R231, R0.reuse, 0xbc, RZ ;  /* 0x000000bc00e77824 */ /* 0x040fe200078e02ff */
[-C--:B0-----:R-:W-:Y:S01]  /*2960*/  IADD3 R2, P1, R93, R120.reuse, RZ ;  /* 0x000000785d027210 */ /* 0x081fe20007f3e0ff */
[C---:B------:R-:W-:Y:S02]  /*2970*/  IMAD R89, R0.reuse, 0x5e, RZ ;  /* 0x0000005e00597824 */ /* 0x040fe400078e02ff */
[----:B------:R-:W-:Y:S01]  /*2980*/  IMAD R91, R0, 0x66, RZ ;  /* 0x00000066005b7824 */ /* 0x000fe200078e02ff */
[-C--:B------:R-:W-:Y:S02]  /*2990*/  LEA.HI.X.SX32 R3, R71, R121.reuse, 0x1, P1 ;  /* 0x0000007947037211 */ /* 0x080fe400008f0eff */
[-C--:B----4-:R-:W-:Y:S02]  /*29a0*/  IADD3 R12, P1, R228, R120.reuse, RZ ;  /* 0x00000078e40c7210 */ /* 0x090fe40007f3e0ff */
[-C--:B-1----:R-:W-:Y:S01]  /*29b0*/  IADD3 R6, P2, R231, R120.reuse, RZ ;  /* 0x00000078e7067210 */ /* 0x082fe20007f5e0ff */
[----:B------:R0:W4:Y:S01]  /*29c0*/  LDG.E.U16 R151, desc[UR60][R2.64] ;  /* 0x0000003c02977981 */ /* 0x000122000c1e1500 */
[C---:B------:R-:W-:Y:S01]  /*29d0*/  IMAD R69, R0.reuse, 0x2f, RZ ;  /* 0x0000002f00457824 */ /* 0x040fe200078e02ff */
[-C--:B------:R-:W-:Y:S01]  /*29e0*/  LEA.HI.X.SX32 R13, R93, R121.reuse, 0x1, P1 ;  /* 0x000000795d0d7211 */ /* 0x080fe200008f0eff */
[C---:B------:R-:W-:Y:S01]  /*29f0*/  IMAD R71, R0.reuse, 0x33, RZ ;  /* 0x0000003300477824 */ /* 0x040fe200078e02ff */
[CC--:B------:R-:W-:Y:S01]  /*2a00*/  IADD3 R10, P0, R89.reuse, R120.reuse, RZ ;  /* 0x00000078590a7210 */ /* 0x0c0fe20007f1e0ff */
[C---:B------:R-:W-:Y:S01]  /*2a10*/  IMAD R230, R0.reuse, 0xcc, RZ ;  /* 0x000000cc00e67824 */ /* 0x040fe200078e02ff */
[-C--:B------:R-:W-:Y:S01]  /*2a20*/  LEA.HI.X.SX32 R7, R89, R121.reuse, 0x1, P2 ;  /* 0x0000007959077211 */ /* 0x080fe200010f0eff */
[C---:B------:R-:W-:Y:S01]  /*2a30*/  IMAD R233, R0.reuse, 0xdc, RZ ;  /* 0x000000dc00e97824 */ /* 0x040fe200078e02ff */
[----:B0-----:R-:W-:Y:S01]  /*2a40*/  IADD3 R2, P1, R91, R120, RZ ;  /* 0x000000785b027210 */ /* 0x001fe20007f3e0ff */
[----:B------:R0:W4:Y:S01]  /*2a50*/  LDG.E.U16 R94, desc[UR60][R12.64] ;  /* 0x0000003c0c5e7981 */ /* 0x000122000c1e1500 */
[-C--:B------:R-:W-:Y:S01]  /*2a60*/  LEA.HI.X.SX32 R11, R69, R121.reuse, 0x1, P0 ;  /* 0x00000079450b7211 */ /* 0x080fe200000f0eff */
[C---:B------:R-:W-:Y:S01]  /*2a70*/  IMAD R89, R0.reuse, 0x6e, RZ ;  /* 0x0000006e00597824 */ /* 0x040fe200078e02ff */
[----:B------:R-:W-:Y:S01]  /*2a80*/  LEA.HI.X.SX32 R3, R71, R121, 0x1, P1 ;  /* 0x0000007947037211 */ /* 0x000fe200008f0eff */
[----:B------:R-:W-:-:S02]  /*2a90*/  IMAD R69, R0, 0x37, RZ ;  /* 0x0000003700457824 */ /* 0x000fc400078e02ff */
[----:B------:R1:W4:Y:S01]  /*2aa0*/  LDG.E.U16 R93, desc[UR60][R10.64] ;  /* 0x0000003c0a5d7981 */ /* 0x000322000c1e1500 */
[-C--:B0-----:R-:W-:Y:S01]  /*2ab0*/  IADD3 R12, P1, R230, R120.reuse, RZ ;  /* 0x00000078e60c7210 */ /* 0x081fe20007f3e0ff */
[C---:B------:R-:W-:Y:S02]  /*2ac0*/  IMAD R240, R0.reuse, 0x76, RZ ;  /* 0x0000007600f07824 */ /* 0x040fe400078e02ff */
[----:B------:R-:W4:Y:S01]  /*2ad0*/  LDG.E.U16 R145, desc[UR60][R2.64] ;  /* 0x0000003c02917981 */ /* 0x000f22000c1e1500 */
[----:B------:R-:W-:Y:S02]  /*2ae0*/  LEA.HI.X.SX32 R13, R91, R121, 0x1, P1 ;  /* 0x000000795b0d7211 */ /* 0x000fe400008f0eff */
[----:B-1----:R-:W-:Y:S01]  /*2af0*/  IADD3 R10, P0, R89, R120, RZ ;  /* 0x00000078590a7210 */ /* 0x002fe20007f1e0ff */
[----:B--2---:R0:W-:Y:S01]  /*2b00*/  STL [R1+0xd4], R90 ;  /* 0x0000d45a01007387 */ /* 0x0041e20000100800 */
[----:B------:R-:W-:Y:S01]  /*2b10*/  IMAD R71, R0, 0x3b, RZ ;  /* 0x0000003b00477824 */ /* 0x000fe200078e02ff */
[----:B------:R-:W1:Y:S02]  /*2b20*/  LDC R91, c[0x0][0x248] ;  /* 0x00009200ff5b7b82 */ /* 0x000e640000000800 */
[----:B------:R2:W-:Y:S04]  /*2b30*/  STL [R1+0x98], R72 ;  /* 0x0000984801007387 */ /* 0x0005e80000100800 */
[----:B0-----:R0:W4:Y:S01]  /*2b40*/  LDG.E.U16 R90, desc[UR60][R6.64] ;  /* 0x0000003c065a7981 */ /* 0x001122000c1e1500 */
[----:B--2---:R-:W-:-:S03]  /*2b50*/  IMAD.SHL.U32 R72, R92, 0x2, RZ ;  /* 0x000000025c487824 */ /* 0x004fc600078e00ff */
[----:B------:R2:W-:Y:S01]  /*2b60*/  STL [R1+0x44], R22 ;  /* 0x0000441601007387 */ /* 0x0005e20000100800 */
[-C--:B0-----:R-:W-:Y:S02]  /*2b70*/  IADD3 R6, P2, R233, R120.reuse, RZ ;  /* 0x00000078e9067210 */ /* 0x081fe40007f5e0ff */
[----:B------:R-:W-:Y:S02]  /*2b80*/  LOP3.LUT R72, R72, 0x7e, RZ, 0xc0, !PT ;  /* 0x0000007e48487812 */ /* 0x000fe400078ec0ff */
[-C--:B------:R-:W-:Y:S02]  /*2b90*/  LEA.HI.X.SX32 R7, R89, R121.reuse, 0x1, P2 ;  /* 0x0000007959077211 */ /* 0x080fe400010f0eff */
[----:B--2---:R-:W-:Y:S02]  /*2ba0*/  LOP3.LUT R22, R92, 0x40, RZ, 0xc0, !PT ;  /* 0x000000405c167812 */ /* 0x004fe400078ec0ff */
[----:B------:R-:W-:Y:S02]  /*2bb0*/  LEA.HI.X.SX32 R11, R69, R121, 0x1, P0 ;  /* 0x00000079450b7211 */ /* 0x000fe400000f0eff */
[----:B------:R0:W2:Y:S04]  /*2bc0*/  LDG.E.U16 R69, desc[UR60][R6.64] ;  /* 0x0000003c06457981 */ /* 0x0000a8000c1e1500 */
[----:B------:R-:W-:Y:S04]  /*2bd0*/  STL [R1+0x8c], R97 ;  /* 0x00008c6101007387 */ /* 0x000fe80000100800 */
[----:B------:R1:W-:Y:S01]  /*2be0*/  STL [R1+0xc4], R96 ;  /* 0x0000c46001007387 */ /* 0x0003e20000100800 */
[----:B0-----:R-:W-:-:S03]  /*2bf0*/  IADD3 R6, P0, R60, R120, RZ ;  /* 0x000000783c067210 */ /* 0x001fc60007f1e0ff */
[----:B------:R0:W4:Y:S01]  /*2c00*/  LDG.E.U16 R252, desc[UR60][R10.64] ;  /* 0x0000003c0afc7981 */ /* 0x000122000c1e1500 */
[-C--:B------:R-:W-:Y:S01]  /*2c10*/  IADD3 R2, P1, R240, R120.reuse, RZ ;  /* 0x00000078f0027210 */ /* 0x080fe20007f3e0ff */
[----:B------:R-:W-:Y:S01]  /*2c20*/  IMAD R197, R197, 0x138, RZ ;  /* 0x00000138c5c57824 */ /* 0x000fe200078e02ff */
[-C--:B------:R-:W-:Y:S01]  /*2c30*/  LEA.HI.X.SX32 R7, R95, R121.reuse, 0x1, P0 ;  /* 0x000000795f077211 */ /* 0x080fe200000f0eff */
[----:B------:R-:W-:Y:S01]  /*2c40*/  IMAD R198, R198, 0x148, RZ ;  /* 0x00000148c6c67824 */ /* 0x000fe200078e02ff */
[----:B------:R-:W-:Y:S01]  /*2c50*/  IADD3 R14, P0, R14, R120, RZ ;  /* 0x000000780e0e7210 */ /* 0x000fe20007f1e0ff */
[----:B------:R-:W-:Y:S01]  /*2c60*/  IMAD R222, R222, 0x158, RZ ;  /* 0x00000158dede7824 */ /* 0x000fe200078e02ff */
[----:B------:R-:W3:Y:S02]  /*2c70*/  LDC R60, c[0x0][0x248] ;  /* 0x00009200ff3c7b82 */ /* 0x000ee40000000800 */
[----:B------:R-:W-:-:S05]  /*2c80*/  LEA.HI.X.SX32 R15, R15, R121, 0x1, P0 ;  /* 0x000000790f0f7211 */ /* 0x000fca00000f0eff */
[----:B------:R-:W2:Y:S01]  /*2c90*/  LDG.E.U16 R14, desc[UR60][R14.64] ;  /* 0x0000003c0e0e7981 */ /* 0x000ea2000c1e1500 */
[----:B0-----:R-:W0:Y:S01]  /*2ca0*/  LDC R11, c[0x0][0x248] ;  /* 0x00009200ff0b7b82 */ /* 0x001e220000000800 */
[----:B------:R-:W-:Y:S02]  /*2cb0*/  IMAD R220, R220, 0x168, RZ ;  /* 0x00000168dcdc7824 */ /* 0x000fe400078e02ff */
[----:B------:R-:W-:Y:S02]  /*2cc0*/  IMAD R221, R221, 0x178, RZ ;  /* 0x00000178dddd7824 */ /* 0x000fe400078e02ff */
[----:B------:R-:W-:-:S03]  /*2cd0*/  IMAD R219, R219, 0x188, RZ ;  /* 0x00000188dbdb7824 */ /* 0x000fc600078e02ff */
[----:B------:R-:W0:Y:S01]  /*2ce0*/  LDC R10, c[0x0][0x248] ;  /* 0x00009200ff0a7b82 */ /* 0x000e220000000800 */
[----:B------:R-:W-:Y:S02]  /*2cf0*/  IMAD R217, R217, 0x198, RZ ;  /* 0x00000198d9d97824 */ /* 0x000fe400078e02ff */
[----:B------:R-:W-:Y:S02]  /*2d00*/  IMAD R218, R218, 0x1a8, RZ ;  /* 0x000001a8dada7824 */ /* 0x000fe400078e02ff */
[----:B------:R-:W-:-:S03]  /*2d10*/  IMAD R216, R216, 0x1b8, RZ ;  /* 0x000001b8d8d87824 */ /* 0x000fc600078e02ff */
[----:B-1----:R-:W1:Y:S01]  /*2d20*/  LDC R96, c[0x0][0x248] ;  /* 0x00009200ff607b82 */ /* 0x002e620000000800 */
[----:B------:R-:W-:Y:S02]  /*2d30*/  IMAD R91, R91, 0x390, RZ ;  /* 0x000003905b5b7824 */ /* 0x000fe400078e02ff */
[----:B------:R-:W-:Y:S02]  /*2d40*/  IMAD R215, R215, 0x1c8, RZ ;  /* 0x000001c8d7d77824 */ /* 0x000fe400078e02ff */
[----:B------:R-:W-:-:S03]  /*2d50*/  IMAD R224, R224, 0x1d8, RZ ;  /* 0x000001d8e0e07824 */ /* 0x000fc600078e02ff */
[----:B------:R-:W1:Y:S01]  /*2d60*/  LDC R97, c[0x0][0x248] ;  /* 0x00009200ff617b82 */ /* 0x000e620000000800 */
[----:B---3--:R3:W-:Y:S01]  /*2d70*/  STL [R1+0x80], R88 ;  /* 0x0000805801007387 */ /* 0x0087e20000100800 */
[----:B------:R-:W-:Y:S01]  /*2d80*/  LEA.HI.X.SX32 R3, R71, R121, 0x1, P1 ;  /* 0x0000007947037211 */ /* 0x000fe200008f0eff */
[----:B0-----:R-:W-:-:S05]  /*2d90*/  IMAD R11, R11, 0x270, RZ ;  /* 0x000002700b0b7824 */ /* 0x001fca00078e02ff */
[----:B------:R-:W0:Y:S01]  /*2da0*/  LDC R71, c[0x0][0x248] ;  /* 0x00009200ff477b82 */ /* 0x000e220000000800 */
[----:B---3--:R3:W2:Y:S07]  /*2db0*/  LDG.E.U16 R88, desc[UR60][R12.64] ;  /* 0x0000003c0c587981 */ /* 0x0086ae000c1e1500 */
[----:B------:R-:W1:Y:S01]  /*2dc0*/  LDC R95, c[0x0][0x248] ;  /* 0x00009200ff5f7b82 */ /* 0x000e620000000800 */
[----:B---3--:R-:W-:-:S07]  /*2dd0*/  LEA R12, R22, R72, 0x9 ;  /* 0x00000048160c7211 */ /* 0x008fce00078e48ff */
[----:B------:R-:W3:Y:S01]  /*2de0*/  LDC R13, c[0x0][0x248] ;  /* 0x00009200ff0d7b82 */ /* 0x000ee20000000800 */
[----:B------:R0:W2:Y:S01]  /*2df0*/  LDG.E.U16 R22, desc[UR60][R2.64] ;  /* 0x0000003c02167981 */ /* 0x0000a2000c1e1500 */
[----:B------:R-:W-:-:S05]  /*2e00*/  IADD3 R130, R12, R70, RZ ;  /* 0x000000460c827210 */ /* 0x000fca0007ffe0ff */
[----:B------:R0:W-:Y:S01]  /*2e10*/  STS.U16 [R130+0x4400], R27 ;  /* 0x0044001b82007388 */ /* 0x0001e20000000400 */
[----:B------:R-:W1:Y:S01]  /*2e20*/  LDC R70, c[0x0][0x248] ;  /* 0x00009200ff467b82 */ /* 0x000e620000000800 */
[----:B------:R-:W-:-:S07]  /*2e30*/  IMAD R89, R60, 0x310, RZ ;  /* 0x000003103c597824 */ /* 0x000fce00078e02ff */
[----:B------:R-:W1:Y:S01]  /*2e40*/  LDC R72, c[0x0][0x248] ;  /* 0x00009200ff487b82 */ /* 0x000e620000000800 */
[----:B0-----:R0:W2:Y:S01]  /*2e50*/  LDG.E.U16 R27, desc[UR60][R6.64] ;  /* 0x0000003c061b7981 */ /* 0x0010a2000c1e1500 */
[----:B------:R-:W-:-:S04]  /*2e60*/  IADD3 R2, P1, R50, R120, RZ ;  /* 0x0000007832027210 */ /* 0x000fc80007f3e0ff */
[----:B------:R-:W-:Y:S02]  /*2e70*/  LEA.HI.X.SX32 R3, R46, R121, 0x1, P1 ;  /* 0x000000792e037211 */ /* 0x000fe400008f0eff */
[----:B------:R-:W1:Y:S01]  /*2e80*/  LDC R46, c[0x0][0x248] ;  /* 0x00009200ff2e7b82 */ /* 0x000e620000000800 */
[----:B------:R-:W-:Y:S01]  /*2e90*/  STS.U16 [R130+0x10400], R26 ;  /* 0x0104001a82007388 */ /* 0x000fe20000000400 */
[----:B---3--:R-:W-:Y:S02]  /*2ea0*/  IMAD R13, R13, 0x130, RZ ;  /* 0x000001300d0d7824 */ /* 0x008fe400078e02ff */
[----:B0-----:R-:W-:Y:S01]  /*2eb0*/  IMAD R7, R10, 0x260, RZ ;  /* 0x000002600a077824 */ /* 0x001fe200078e02ff */
[----:B------:R0:W-:Y:S03]  /*2ec0*/  STS.U16 [R130+0x10c00], R17 ;  /* 0x010c001182007388 */ /* 0x0001e60000000400 */
[----:B------:R-:W3:Y:S01]  /*2ed0*/  LDC R50, c[0x0][0x248] ;  /* 0x00009200ff327b82 */ /* 0x000ee20000000800 */
[-C--:B------:R-:W-:Y:S01]  /*2ee0*/  IADD3 R10, P1, R13, R120.reuse, RZ ;  /* 0x000000780d0a7210 */ /* 0x080fe20007f3e0ff */
[----:B0-----:R0:W3:Y:S06]  /*2ef0*/  LDG.E.U16 R17, desc[UR60][R2.64] ;  /* 0x0000003c02117981 */ /* 0x0010ec000c1e1500 */
[----:B------:R-:W4:Y:S01]  /*2f00*/  LDC R26, c[0x0][0x248] ;  /* 0x00009200ff1a7b82 */ /* 0x000f220000000800 */
[-C--:B------:R-:W-:Y:S01]  /*2f10*/  IADD3 R6, P0, R7, R120.reuse, RZ ;  /* 0x0000007807067210 */ /* 0x080fe20007f1e0ff */
[----:B------:R1:W-:Y:S01]  /*2f20*/  STS.U16 [R130+0x10000], R47 ;  /* 0x0100002f82007388 */ /* 0x0003e20000000400 */
[----:B0-----:R-:W-:-:S02]  /*2f30*/  IADD3 R2, P2, R11, R120, RZ ;  /* 0x000000780b027210 */ /* 0x001fc40007f5e0ff */
[----:B------:R-:W-:-:S03]  /*2f40*/  LEA.HI.X.SX32 R11, R61, R121, 0x1, P1 ;  /* 0x000000793d0b7211 */ /* 0x000fc600008f0eff */
[----:B-1----:R-:W0:Y:S02]  /*2f50*/  LDC R47, c[0x0][0x248] ;  /* 0x00009200ff2f7b82 */ /* 0x002e240000000800 */
[----:B------:R1:W3:Y:S01]  /*2f60*/  LDG.E.U16 R15, desc[UR60][R10.64] ;  /* 0x0000003c0a0f7981 */ /* 0x0002e2000c1e1500 */
[-C--:B------:R-:W-:Y:S01]  /*2f70*/  LEA.HI.X.SX32 R7, R13, R121.reuse, 0x1, P0 ;  /* 0x000000790d077211 */ /* 0x080fe200000f0eff */
[----:B------:R-:W-:Y:S01]  /*2f80*/  IMAD R13, R46, 0x140, RZ ;  /* 0x000001402e0d7824 */ /* 0x000fe200078e02ff */
[----:B------:R-:W-:Y:S01]  /*2f90*/  LEA.HI.X.SX32 R3, R197, R121, 0x1, P2 ;  /* 0x00000079c5037211 */ /* 0x000fe200010f0eff */
[----:B------:R-:W-:Y:S02]  /*2fa0*/  STS.U16 [R130+0x1000], R52 ;  /* 0x0010003482007388 */ /* 0x000fe40000000400 */
[----:B------:R-:W0:Y:S02]  /*2fb0*/  LDC R61, c[0x0][0x248] ;  /* 0x00009200ff3d7b82 */ /* 0x000e240000000800 */
[----:B------:R4:W-:Y:S04]  /*2fc0*/  STS.U16 [R130+0x10800], R43 ;  /* 0x0108002b82007388 */ /* 0x0009e80000000400 */
[----:B------:R4:W-:Y:S02]  /*2fd0*/  STS.U16 [R130+0x11400], R18 ;  /* 0x0114001282007388 */ /* 0x0009e40000000400 */
[----:B-1----:R-:W1:Y:S02]  /*2fe0*/  LDC R10, c[0x0][0x248] ;  /* 0x00009200ff0a7b82 */ /* 0x002e640000000800 */
[----:B------:R4:W-:Y:S02]  /*2ff0*/  STS.U16 [R130+0x2000], R54 ;  /* 0x0020003682007388 */ /* 0x0009e40000000400 */
[----:B----4-:R-:W-:-:S02]  /*3000*/  IMAD R43, R26, 0x150, RZ ;  /* 0x000001501a2b7824 */ /* 0x010fc400078e02ff */
[----:B------:R4:W3:Y:S02]  /*3010*/  LDG.E.U16 R11, desc[UR60][R2.64] ;  /* 0x0000003c020b7981 */ /* 0x0008e4000c1e1500 */
[----:B------:R-:W1:Y:S01]  /*3020*/  LDC R52, c[0x0][0x248] ;  /* 0x00009200ff347b82 */ /* 0x000e620000000800 */
[----:B------:R-:W-:Y:S01]  /*3030*/  IADD3 R18, P0, R13, R120, RZ ;  /* 0x000000780d127210 */ /* 0x000fe20007f1e0ff */
[----:B------:R0:W-:Y:S03]  /*3040*/  STS.U16 [R130], R51 ;  /* 0x0000003382007388 */ /* 0x0001e60000000400 */
[----:B------:R-:W-:-:S03]  /*3050*/  LEA.HI.X.SX32 R19, R19, R121, 0x1, P0 ;  /* 0x0000007913137211 */ /* 0x000fc600000f0eff */
[----:B------:R-:W1:Y:S01]  /*3060*/  LDC R54, c[0x0][0x248] ;  /* 0x00009200ff367b82 */ /* 0x000e620000000800 */
[----:B----4-:R-:W-:Y:S01]  /*3070*/  IADD3 R2, P0, R43, R120, RZ ;  /* 0x000000782b027210 */ /* 0x010fe20007f1e0ff */
[----:B------:R-:W-:Y:S04]  /*3080*/  STL [R1+0xdc4], R252 ;  /* 0x000dc4fc01007387 */ /* 0x000fe80000100800 */
[----:B------:R4:W-:Y:S02]  /*3090*/  STL [R1+0x74], R94 ;  /* 0x0000745e01007387 */ /* 0x0009e40000100800 */
[----:B0-----:R-:W0:Y:S01]  /*30a0*/  LDC R51, c[0x0][0x248] ;  /* 0x00009200ff337b82 */ /* 0x001e220000000800 */
[----:B------:R-:W-:Y:S01]  /*30b0*/  LEA.HI.X.SX32 R3, R4, R121, 0x1, P0 ;  /* 0x0000007904037211 */ /* 0x000fe200000f0eff */
[----:B------:R-:W-:Y:S04]  /*30c0*/  STL [R1+0xb4], R93 ;  /* 0x0000b45d01007387 */ /* 0x000fe80000100800 */
[----:B------:R-:W-:Y:S04]  /*30d0*/  STL [R1+0x68], R90 ;  /* 0x0000685a01007387 */ /* 0x000fe80000100800 */
[----:B------:R1:W-:Y:S01]  /*30e0*/  STS.U16 [R130+0x800], R53 ;  /* 0x0008003582007388 */ /* 0x0003e20000000400 */
[----:B------:R-:W-:Y:S01]  /*30f0*/  IMAD R47, R47, 0x280, RZ ;  /* 0x000002802f2f7824 */ /* 0x000fe200078e02ff */
[----:B----4-:R-:W4:Y:S02]  /*3100*/  LDC R94, c[0x0][0x248] ;  /* 0x00009200ff5e7b82 */ /* 0x010f240000000800 */
[----:B------:R1:W4:Y:S06]  /*3110*/  LDG.E.U16 R4, desc[UR60][R2.64] ;  /* 0x0000003c02047981 */ /* 0x00032c000c1e1500 */
[----:B-1----:R-:W1:Y:S01]  /*3120*/  LDC R53, c[0x0][0x248] ;  /* 0x00009200ff357b82 */ /* 0x002e620000000800 */
[----:B------:R0:W-:Y:S01]  /*3130*/  STS.U16 [R130+0x11000], R25 ;  /* 0x0110001982007388 */ /* 0x0001e20000000400 */
[----:B------:R-:W-:-:S03]  /*3140*/  IMAD R3, R10, 0x2c0, RZ ;  /* 0x000002c00a037824 */ /* 0x000fc600078e02ff */
[----:B------:R0:W-:Y:S03]  /*3150*/  STS.U16 [R130+0x4000], R55 ;  /* 0x0040003782007388 */ /* 0x0001e60000000400 */
[----:B------:R-:W3:Y:S01]  /*3160*/  LDC R10, c[0x0][0x248] ;  /* 0x00009200ff0a7b82 */ /* 0x000ee20000000800 */
[----:B0-----:R0:W4:Y:S07]  /*3170*/  LDG.E.U16 R25, desc[UR60][R6.64] ;  /* 0x0000003c06197981 */ /* 0x00112e000c1e1500 */
[----:B------:R-:W1:Y:S01]  /*3180*/  LDC R55, c[0x0][0x248] ;  /* 0x00009200ff377b82 */ /* 0x000e620000000800 */
[----:B------:R0:W-:Y:S02]  /*3190*/  STS.U16 [R130+0x400], R59 ;  /* 0x0004003b82007388 */ /* 0x0001e40000000400 */
[----:B0-----:R-:W-:Y:S01]  /*31a0*/  IADD3 R6, P1, R47, R120, RZ ;  /* 0x000000782f067210 */ /* 0x001fe20007f3e0ff */
[----:B------:R-:W-:-:S04]  /*31b0*/  IMAD R47, R52, 0x2a0, RZ ;  /* 0x000002a0342f7824 */ /* 0x000fc800078e02ff */
[----:B------:R-:W0:Y:S01]  /*31c0*/  LDC R52, c[0x0][0x248] ;  /* 0x00009200ff347b82 */ /* 0x000e220000000800 */
[----:B------:R-:W-:Y:S01]  /*31d0*/  LEA.HI.X.SX32 R7, R13, R121, 0x1, P1 ;  /* 0x000000790d077211 */ /* 0x000fe200008f0eff */
[----:B------:R1:W4:Y:S01]  /*31e0*/  LDG.E.U16 R59, desc[UR60][R18.64] ;  /* 0x0000003c123b7981 */ /* 0x000322000c1e1500 */
[----:B------:R-:W-:Y:S01]  /*31f0*/  IADD3 R46, P1, R47, R120, RZ ;  /* 0x000000782f2e7210 */ /* 0x000fe20007f3e0ff */
[----:B------:R-:W-:Y:S02]  /*3200*/  IMAD R51, R51, 0x160, RZ ;  /* 0x0000016033337824 */ /* 0x000fe400078e02ff */
[----:B------:R-:W4:Y:S01]  /*3210*/  LDG.E.U16 R13, desc[UR60][R6.64] ;  /* 0x0000003c060d7981 */ /* 0x000f22000c1e1500 */
[----:B------:R-:W-:Y:S01]  /*3220*/  IMAD R61, R61, 0x320, RZ ;  /* 0x000003203d3d7824 */ /* 0x000fe200078e02ff */
[----:B------:R-:W0:Y:S01]  /*3230*/  LDC R90, c[0x0][0x248] ;  /* 0x00009200ff5a7b82 */ /* 0x000e220000000800 */
[----:B-1----:R-:W-:-:S07]  /*3240*/  IMAD R19, R54, 0x2b0, RZ ;  /* 0x000002b036137824 */ /* 0x002fce00078e02ff */
[----:B------:R-:W1:Y:S01]  /*3250*/  LDC R54, c[0x0][0x248] ;  /* 0x00009200ff367b82 */ /* 0x000e620000000800 */
[-C--:B------:R-:W-:Y:S02]  /*3260*/  LEA.HI.X.SX32 R47, R43, R121.reuse, 0x1, P1 ;  /* 0x000000792b2f7211 */ /* 0x080fe400008f0eff */
[-C--:B------:R-:W-:Y:S01]  /*3270*/  IADD3 R2, P1, R3, R120.reuse, RZ ;  /* 0x0000007803027210 */ /* 0x080fe20007f3e0ff */
[----:B------:R-:W-:Y:S01]  /*3280*/  IMAD R53, R53, 0x170, RZ ;  /* 0x0000017035357824 */ /* 0x000fe200078e02ff */
[C---:B------:R-:W-:Y:S02]  /*3290*/  IADD3 R18, P0, R51.reuse, R120, RZ ;  /* 0x0000007833127210 */ /* 0x040fe40007f1e0ff */
[----:B------:R-:W-:Y:S01]  /*32a0*/  LEA.HI.X.SX32 R3, R51, R121, 0x1, P1 ;  /* 0x0000007933037211 */ /* 0x000fe200008f0eff */
[----:B------:R-:W-:-:S04]  /*32b0*/  IMAD R55, R55, 0x2e0, RZ ;  /* 0x000002e037377824 */ /* 0x000fc800078e02ff */
[----:B------:R0:W4:Y:S02]  /*32c0*/  LDG.E.U16 R43, desc[UR60][R2.64] ;  /* 0x0000003c022b7981 */ /* 0x000124000c1e1500 */
[----:B0-----:R-:W-:Y:S02]  /*32d0*/  IMAD R3, R52, 0x2f0, RZ ;  /* 0x000002f034037824 */ /* 0x001fe400078e02ff */
[----:B------:R-:W-:Y:S02]  /*32e0*/  IMAD R71, R71, 0x340, RZ ;  /* 0x0000034047477824 */ /* 0x000fe400078e02ff */
[----:B------:R-:W-:Y:S01]  /*32f0*/  IMAD R93, R90, 0x380, RZ ;  /* 0x000003805a5d7824 */ /* 0x000fe200078e02ff */
[----:B--2---:R0:W-:Y:S04]  /*3300*/  STL [R1+0x5c], R88 ;  /* 0x00005c5801007387 */ /* 0x0041e80000100800 */
[----:B------:R2:W-:Y:S01]  /*3310*/  STL [R1+0x50], R69 ;  /* 0x0000504501007387 */ /* 0x0005e20000100800 */
[----:B0-----:R-:W0:Y:S08]  /*3320*/  LDC R88, c[0x0][0x248] ;  /* 0x00009200ff587b82 */ /* 0x001e300000000800 */
[----:B--2---:R-:W2:Y:S01]  /*3330*/  LDC R69, c[0x0][0x248] ;  /* 0x00009200ff457b82 */ /* 0x004ea20000000800 */
[----:B------:R3:W-:Y:S02]  /*3340*/  STL [R1+0x34], R27 ;  /* 0x0000341b01007387 */ /* 0x0007e40000100800 */
[----:B---3--:R-:W-:-:S05]  /*3350*/  IMAD R27, R50, 0x290, RZ ;  /* 0x00000290321b7824 */ /* 0x008fca00078e02ff */
[----:B------:R-:W3:Y:S01]  /*3360*/  LDC R50, c[0x0][0x248] ;  /* 0x00009200ff327b82 */ /* 0x000ee20000000800 */
[----:B------:R-:W-:-:S04]  /*3370*/  IADD3 R26, P2, R27, R120, RZ ;  /* 0x000000781b1a7210 */ /* 0x000fc80007f5e0ff */
[-C--:B------:R-:W-:Y:S02]  /*3380*/  LEA.HI.X.SX32 R27, R198, R121.reuse, 0x1, P2 ;  /* 0x00000079c61b7211 */ /* 0x080fe400010f0eff */
[----:B------:R-:W-:Y:S01]  /*3390*/  IADD3 R6, P2, R19, R120, RZ ;  /* 0x0000007813067210 */ /* 0x000fe20007f5e0ff */
[----:B------:R1:W-:Y:S03]  /*33a0*/  STL [R1+0x30], R14 ;  /* 0x0000300e01007387 */ /* 0x0003e60000100800 */
[-C--:B------:R-:W-:Y:S01]  /*33b0*/  LEA.HI.X.SX32 R7, R222, R121.reuse, 0x1, P2 ;  /* 0x00000079de077211 */ /* 0x080fe200010f0eff */
[----:B------:R-:W4:Y:S01]  /*33c0*/  LDG.E.U16 R26, desc[UR60][R26.64] ;  /* 0x0000003c1a1a7981 */ /* 0x000f22000c1e1500 */
[----:B------:R-:W-:-:S03]  /*33d0*/  LEA.HI.X.SX32 R19, R20, R121, 0x1, P0 ;  /* 0x0000007914137211 */ /* 0x000fc600000f0eff */
[----:B------:R0:W4:Y:S01]  /*33e0*/  LDG.E.U16 R6, desc[UR60][R6.64] ;  /* 0x0000003c06067981 */ /* 0x000122000c1e1500 */
[----:B-1----:R-:W1:Y:S03]  /*33f0*/  LDC R14, c[0x0][0x248] ;  /* 0x00009200ff0e7b82 */ /* 0x002e660000000800 */
[----:B------:R-:W4:Y:S01]  /*3400*/  LDG.E.U16 R20, desc[UR60][R18.64] ;  /* 0x0000003c12147981 */ /* 0x000f22000c1e1500 */
[----:B---3--:R-:W-:Y:S01]  /*3410*/  IMAD R51, R50, 0x2d0, RZ ;  /* 0x000002d032337824 */ /* 0x008fe200078e02ff */
[-C--:B------:R-:W-:Y:S02]  /*3420*/  IADD3 R50, P0, R53, R120.reuse, RZ ;  /* 0x0000007835327210 */ /* 0x080fe40007f1e0ff */
[----:B------:R3:W4:Y:S01]  /*3430*/  LDG.E.U16 R27, desc[UR60][R46.64] ;  /* 0x0000003c2e1b7981 */ /* 0x000722000c1e1500 */
[----:B0-----:R-:W-:Y:S01]  /*3440*/  IMAD R7, R10, 0x180, RZ ;  /* 0x000001800a077824 */ /* 0x001fe200078e02ff */
[----:B---3--:R-:W-:-:S02]  /*3450*/  IADD3 R46, P1, R51, R120, RZ ;  /* 0x00000078332e7210 */ /* 0x008fc40007f3e0ff */
[-C--:B------:R-:W-:Y:S02]  /*3460*/  LEA.HI.X.SX32 R51, R48, R121.reuse, 0x1, P0 ;  /* 0x0000007930337211 */ /* 0x080fe400000f0eff */
[-C--:B------:R-:W-:Y:S02]  /*3470*/  IADD3 R48, P0, R7, R120.reuse, RZ ;  /* 0x0000007807307210 */ /* 0x080fe40007f1e0ff */
[-C--:B------:R-:W-:Y:S02]  /*3480*/  LEA.HI.X.SX32 R47, R220, R121.reuse, 0x1, P1 ;  /* 0x00000079dc2f7211 */ /* 0x080fe400008f0eff */
[----:B------:R-:W-:Y:S01]  /*3490*/  IADD3 R18, P1, R55, R120, RZ ;  /* 0x0000007837127210 */ /* 0x000fe20007f3e0ff */
[----:B------:R-:W-:Y:S01]  /*34a0*/  IMAD R55, R54, 0x300, RZ ;  /* 0x0000030036377824 */ /* 0x000fe200078e02ff */
[-C--:B------:R-:W-:Y:S01]  /*34b0*/  LEA.HI.X.SX32 R49, R49, R121.reuse, 0x1, P0 ;  /* 0x0000007931317211 */ /* 0x080fe200000f0eff */
[----:B------:R-:W3:Y:S01]  /*34c0*/  LDG.E.U16 R46, desc[UR60][R46.64] ;  /* 0x0000003c2e2e7981 */ /* 0x000ee2000c1e1500 */
[----:B------:R-:W-:-:S02]  /*34d0*/  LEA.HI.X.SX32 R19, R53, R121, 0x1, P1 ;  /* 0x0000007935137211 */ /* 0x000fc400008f0eff */
[-C--:B------:R-:W-:Y:S01]  /*34e0*/  IADD3 R2, P2, R3, R120.reuse, RZ ;  /* 0x0000007803027210 */ /* 0x080fe20007f5e0ff */
[----:B------:R0:W3:Y:S03]  /*34f0*/  LDG.E.U16 R47, desc[UR60][R50.64] ;  /* 0x0000003c322f7981 */ /* 0x0000e6000c1e1500 */
[----:B------:R-:W-:Y:S01]  /*3500*/  LEA.HI.X.SX32 R3, R221, R121, 0x1, P2 ;  /* 0x00000079dd037211 */ /* 0x000fe200010f0eff */
[----:B-1----:R-:W-:Y:S01]  /*3510*/  IMAD R53, R14, 0x190, RZ ;  /* 0x000001900e357824 */ /* 0x002fe200078e02ff */
[----:B------:R-:W3:Y:S04]  /*3520*/  LDG.E.U16 R18, desc[UR60][R18.64] ;  /* 0x0000003c12127981 */ /* 0x000ee8000c1e1500 */
[----:B------:R1:W3:Y:S01]  /*3530*/  LDG.E.U16 R51, desc[UR60][R48.64] ;  /* 0x0000003c30337981 */ /* 0x0002e2000c1e1500 */
[----:B0-----:R-:W0:Y:S01]  /*3540*/  LDC R50, c[0x0][0x248] ;  /* 0x00009200ff327b82 */ /* 0x001e220000000800 */
[----:B------:R-:W-:-:S02]  /*3550*/  IADD3 R60, P2, R89, R120, RZ ;  /* 0x00000078593c7210 */ /* 0x000fc40007f5e0ff */
[----:B------:R2:W3:Y:S05]  /*3560*/  LDG.E.U16 R2, desc[UR60][R2.64] ;  /* 0x0000003c02027981 */ /* 0x0004ea000c1e1500 */
[----:B------:R-:W0:Y:S01]  /*3570*/  LDC R89, c[0x0][0x248] ;  /* 0x00009200ff597b82 */ /* 0x000e220000000800 */
[----:B-1----:R-:W-:-:S04]  /*3580*/  IADD3 R48, P1, R55, R120, RZ ;  /* 0x0000007837307210 */ /* 0x002fc80007f3e0ff */
[----:B------:R-:W-:-:S03]  /*3590*/  LEA.HI.X.SX32 R49, R7, R121, 0x1, P1 ;  /* 0x0000007907317211 */ /* 0x000fc600008f0eff */
[----:B------:R-:W1:Y:S01]  /*35a0*/  LDC R7, c[0x0][0x248] ;  /* 0x00009200ff077b82 */ /* 0x000e620000000800 */
[-C--:B------:R-:W-:Y:S01]  /*35b0*/  IADD3 R54, P0, R53, R120.reuse, RZ ;  /* 0x0000007835367210 */ /* 0x080fe20007f1e0ff */
[----:B------:R-:W-:Y:S01]  /*35c0*/  IMAD R19, R70, 0x330, RZ ;  /* 0x0000033046137824 */ /* 0x000fe200078e02ff */
[----:B------:R-:W-:Y:S01]  /*35d0*/  IADD3 R52, P1, R61, R120, RZ ;  /* 0x000000783d347210 */ /* 0x000fe20007f3e0ff */
[----:B--2---:R-:W-:Y:S01]  /*35e0*/  IMAD R3, R69, 0x1a0, RZ ;  /* 0x000001a045037824 */ /* 0x004fe200078e02ff */
[-C--:B------:R-:W-:Y:S01]  /*35f0*/  LEA.HI.X.SX32 R55, R16, R121.reuse, 0x1, P0 ;  /* 0x0000007910377211 */ /* 0x080fe200000f0eff */
[----:B------:R-:W2:Y:S01]  /*3600*/  LDG.E.U16 R49, desc[UR60][R48.64] ;  /* 0x0000003c30317981 */ /* 0x000ea2000c1e1500 */
[----:B------:R-:W-:-:S03]  /*3610*/  LEA.HI.X.SX32 R61, R219, R121, 0x1, P2 ;  /* 0x00000079db3d7211 */ /* 0x000fc600010f0eff */
[----:B------:R0:W2:Y:S01]  /*3620*/  LDG.E.U16 R14, desc[UR60][R54.64] ;  /* 0x0000003c360e7981 */ /* 0x0000a2000c1e1500 */
[----:B------:R-:W-:Y:S01]  /*3630*/  LEA.HI.X.SX32 R53, R53, R121, 0x1, P1 ;  /* 0x0000007935357211 */ /* 0x000fe200008f0eff */
[----:B0-----:R-:W-:Y:S01]  /*3640*/  IMAD R69, R50, 0x1c0, RZ ;  /* 0x000001c032457824 */ /* 0x001fe200078e02ff */
[-C--:B------:R-:W-:Y:S01]  /*3650*/  IADD3 R70, P1, R19, R120.reuse, RZ ;  /* 0x0000007813467210 */ /* 0x080fe20007f3e0ff */
[----:B------:R0:W2:Y:S01]  /*3660*/  LDG.E.U16 R16, desc[UR60][R60.64] ;  /* 0x0000003c3c107981 */ /* 0x0000a2000c1e1500 */
[----:B------:R-:W4:Y:S01]  /*3670*/  LDC R50, c[0x0][0x248] ;  /* 0x00009200ff327b82 */ /* 0x000f220000000800 */
[----:B------:R-:W-:Y:S02]  /*3680*/  IMAD R89, R89, 0x370, RZ ;  /* 0x0000037059597824 */ /* 0x000fe400078e02ff */
[----:B------:R1:W2:Y:S01]  /*3690*/  LDG.E.U16 R10, desc[UR60][R52.64] ;  /* 0x0000003c340a7981 */ /* 0x0002a2000c1e1500 */
[-C--:B------:R-:W-:Y:S02]  /*36a0*/  IADD3 R54, P2, R71, R120.reuse, RZ ;  /* 0x0000007847367210 */ /* 0x080fe40007f5e0ff */
[----:B0-----:R-:W-:-:S02]  /*36b0*/  IADD3 R60, P0, R3, R120, RZ ;  /* 0x00000078033c7210 */ /* 0x001fc40007f1e0ff */
[-C--:B------:R-:W-:Y:S01]  /*36c0*/  LEA.HI.X.SX32 R55, R3, R121.reuse, 0x1, P2 ;  /* 0x0000007903377211 */ /* 0x080fe200010f0eff */
[----:B-1----:R-:W-:Y:S01]  /*36d0*/  IMAD R3, R7, 0x1b0, RZ ;  /* 0x000001b007037824 */ /* 0x002fe200078e02ff */
[-C--:B------:R-:W-:Y:S01]  /*36e0*/  LEA.HI.X.SX32 R71, R217, R121.reuse, 0x1, P1 ;  /* 0x00000079d9477211 */ /* 0x080fe200008f0eff */
[----:B------:R-:W-:Y:S01]  /*36f0*/  IMAD R53, R72, 0x350, RZ ;  /* 0x0000035048357824 */ /* 0x000fe200078e02ff */
[----:B------:R-:W-:Y:S01]  /*3700*/  LEA.HI.X.SX32 R61, R65, R121, 0x1, P0 ;  /* 0x00000079413d7211 */ /* 0x000fe200000f0eff */
[----:B------:R-:W0:Y:S01]  /*3710*/  LDC R72, c[0x0][0x248] ;  /* 0x00009200ff487b82 */ /* 0x000e220000000800 */
[----:B------:R-:W-:Y:S01]  /*3720*/  IMAD R7, R88, 0x360, RZ ;  /* 0x0000036058077824 */ /* 0x000fe200078e02ff */
[-C--:B------:R-:W-:Y:S01]  /*3730*/  IADD3 R88, P0, R3, R120.reuse, RZ ;  /* 0x0000007803587210 */ /* 0x080fe20007f1e0ff */
[----:B------:R1:W2:Y:S04]  /*3740*/  LDG.E.U16 R19, desc[UR60][R70.64] ;  /* 0x0000003c46137981 */ /* 0x0002a8000c1e1500 */
[----:B------:R1:W2:Y:S04]  /*3750*/  LDG.E.U16 R65, desc[UR60][R60.64] ;  /* 0x0000003c3c417981 */ /* 0x0002a8000c1e1500 */
[----:B------:R1:W2:Y:S02]  /*3760*/  LDG.E.U16 R48, desc[UR60][R54.64] ;  /* 0x0000003c36307981 */ /* 0x0002a4000c1e1500 */
[----:B-1----:R-:W-:-:S02]  /*3770*/  IADD3 R70, P2, R89, R120, RZ ;  /* 0x0000007859467210 */ /* 0x002fc40007f5e0ff */
[-C--:B------:R-:W-:Y:S02]  /*3780*/  LEA.HI.X.SX32 R89, R45, R121.reuse, 0x1, P0 ;  /* 0x000000792d597211 */ /* 0x080fe400000f0eff */
[-C--:B------:R-:W-:Y:S02]  /*3790*/  IADD3 R60, P0, R69, R120.reuse, RZ ;  /* 0x00000078453c7210 */ /* 0x080fe40007f1e0ff */
[-C--:B------:R-:W-:Y:S01]  /*37a0*/  IADD3 R52, P1, R53, R120.reuse, RZ ;  /* 0x0000007835347210 */ /* 0x080fe20007f3e0ff */
[----:B------:R-:W2:Y:S01]  /*37b0*/  LDG.E.U16 R45, desc[UR60][R88.64] ;  /* 0x0000003c582d7981 */ /* 0x000ea2000c1e1500 */
[-C--:B------:R-:W-:Y:S02]  /*37c0*/  LEA.HI.X.SX32 R61, R66, R121.reuse, 0x1, P0 ;  /* 0x00000079423d7211 */ /* 0x080fe400000f0eff */
[----:B------:R-:W1:Y:S01]  /*37d0*/  LDC R66, c[0x0][0x248] ;  /* 0x00009200ff427b82 */ /* 0x000e620000000800 */
[-C--:B------:R-:W-:Y:S02]  /*37e0*/  LEA.HI.X.SX32 R53, R218, R121.reuse, 0x1, P1 ;  /* 0x00000079da357211 */ /* 0x080fe400008f0eff */
[----:B------:R-:W-:Y:S01]  /*37f0*/  LEA.HI.X.SX32 R71, R216, R121, 0x1, P2 ;  /* 0x00000079d8477211 */ /* 0x000fe200010f0eff */
[----:B------:R-:W2:Y:S01]  /*3800*/  LDG.E.U16 R60, desc[UR60][R60.64] ;  /* 0x0000003c3c3c7981 */ /* 0x000ea2000c1e1500 */
[----:B------:R-:W-:-:S03]  /*3810*/  IADD3 R54, P1, R7, R120, RZ ;  /* 0x0000007807367210 */ /* 0x000fc60007f3e0ff */
[----:B------:R4:W2:Y:S01]  /*3820*/  LDG.E.U16 R7, desc[UR60][R70.64] ;  /* 0x0000003c46077981 */ /* 0x0008a2000c1e1500 */
[-C--:B------:R-:W-:Y:S02]  /*3830*/  LEA.HI.X.SX32 R55, R3, R121.reuse, 0x1, P1 ;  /* 0x0000007903377211 */ /* 0x080fe400008f0eff */
[-C--:B------:R-:W-:Y:S01]  /*3840*/  IADD3 R92, P1, R93, R120.reuse, RZ ;  /* 0x000000785d5c7210 */ /* 0x080fe20007f3e0ff */
[----:B0-----:R-:W-:Y:S01]  /*3850*/  IMAD R3, R72, 0x1d0, RZ ;  /* 0x000001d048037824 */ /* 0x001fe200078e02ff */
[----:B------:R-:W2:Y:S01]  /*3860*/  LDG.E.U16 R52, desc[UR60][R52.64] ;  /* 0x0000003c34347981 */ /* 0x000ea2000c1e1500 */
[-C--:B------:R-:W-:Y:S01]  /*3870*/  IADD3 R90, P2, R91, R120.reuse, RZ ;  /* 0x000000785b5a7210 */ /* 0x080fe20007f5e0ff */
[----:B------:R-:W0:Y:S01]  /*3880*/  LDC R72, c[0x0][0x248] ;  /* 0x00009200ff487b82 */ /* 0x000e220000000800 */
[----:B----4-:R-:W-:Y:S01]  /*3890*/  IMAD R71, R50, 0x3a0, RZ ;  /* 0x000003a032477824 */ /* 0x010fe200078e02ff */
[----:B------:R-:W-:Y:S01]  /*38a0*/  LEA.HI.X.SX32 R93, R69, R121, 0x1, P1 ;  /* 0x00000079455d7211 */ /* 0x000fe200008f0eff */
[----:B------:R4:W2:Y:S03]  /*38b0*/  LDG.E.U16 R54, desc[UR60][R54.64] ;  /* 0x0000003c36367981 */ /* 0x0008a6000c1e1500 */
[----:B------:R-:W-:-:S02]  /*38c0*/  IADD3 R70, P1, R71, R120, RZ ;  /* 0x0000007847467210 */ /* 0x000fc40007f3e0ff */
[----:B------:R-:W0:Y:S01]  /*38d0*/  LDC R69, c[0x0][0x248] ;  /* 0x00009200ff457b82 */ /* 0x000e220000000800 */
[C---:B------:R-:W-:Y:S01]  /*38e0*/  IADD3 R88, P0, R3.reuse, R120, RZ ;  /* 0x0000007803587210 */ /* 0x040fe20007f1e0ff */
[----:B-1----:R-:W-:Y:S01]  /*38f0*/  IMAD R61, R66, 0x1e0, RZ ;  /* 0x000001e0423d7824 */ /* 0x002fe200078e02ff */
[----:B------:R-:W-:Y:S01]  /*3900*/  LEA.HI.X.SX32 R71, R3, R121, 0x1, P1 ;  /* 0x0000007903477211 */ /* 0x000fe200008f0eff */
[----:B------:R1:W2:Y:S01]  /*3910*/  LDG.E.U16 R50, desc[UR60][R92.64] ;  /* 0x0000003c5c327981 */ /* 0x0002a2000c1e1500 */
[----:B----4-:R-:W-:-:S03]  /*3920*/  IMAD R55, R94, 0x3b0, RZ ;  /* 0x000003b05e377824 */ /* 0x010fc600078e02ff */
[----:B------:R4:W2:Y:S01]  /*3930*/  LDG.E.U16 R53, desc[UR60][R70.64] ;  /* 0x0000003c46357981 */ /* 0x0008a2000c1e1500 */
[-C--:B------:R-:W-:Y:S01]  /*3940*/  LEA.HI.X.SX32 R91, R215, R121.reuse, 0x1, P2 ;  /* 0x00000079d75b7211 */ /* 0x080fe200010f0eff */
[----:B------:R-:W-:Y:S01]  /*3950*/  IMAD R95, R95, 0x1f0, RZ ;  /* 0x000001f05f5f7824 */ /* 0x000fe200078e02ff */
[-C--:B------:R-:W-:Y:S01]  /*3960*/  LEA.HI.X.SX32 R89, R56, R121.reuse, 0x1, P0 ;  /* 0x0000007938597211 */ /* 0x080fe200000f0eff */
[----:B------:R-:W-:Y:S01]  /*3970*/  IMAD R97, R97, 0x3d0, RZ ;  /* 0x000003d061617824 */ /* 0x000fe200078e02ff */
[----:B------:R-:W0:Y:S01]  /*3980*/  LDC R94, c[0x0][0x248] ;  /* 0x00009200ff5e7b82 */ /* 0x000e220000000800 */
[----:B-1----:R-:W-:Y:S01]  /*3990*/  IMAD R93, R96, 0x3c0, RZ ;  /* 0x000003c0605d7824 */ /* 0x002fe200078e02ff */
[-C--:B----4-:R-:W-:Y:S01]  /*39a0*/  IADD3 R70, P1, R55, R120.reuse, RZ ;  /* 0x0000007837467210 */ /* 0x090fe20007f3e0ff */
[----:B------:R1:W4:Y:S01]  /*39b0*/  LDG.E.U16 R3, desc[UR60][R90.64] ;  /* 0x0000003c5a037981 */ /* 0x000322000c1e1500 */
[-C--:B------:R-:W-:Y:S01]  /*39c0*/  IADD3 R92, P0, R61, R120.reuse, RZ ;  /* 0x000000783d5c7210 */ /* 0x080fe20007f1e0ff */
[----:B------:R-:W-:Y:S01]  /*39d0*/  IMAD R214, R214, 0x1e8, RZ ;  /* 0x000001e8d6d67824 */ /* 0x000fe200078e02ff */
[----:B------:R-:W-:Y:S01]  /*39e0*/  LEA.HI.X.SX32 R71, R224, R121, 0x1, P1 ;  /* 0x00000079e0477211 */ /* 0x000fe200008f0eff */
[----:B------:R1:W4:Y:S01]  /*39f0*/  LDG.E.U16 R56, desc[UR60][R88.64] ;  /* 0x0000003c58387981 */ /* 0x000322000c1e1500 */
[----:B0-----:R-:W-:Y:S01]  /*3a00*/  IMAD R101, R72, 0x3e0, RZ ;  /* 0x000003e048657824 */ /* 0x001fe200078e02ff */
[----:B------:R-:W0:Y:S02]  /*3a10*/  LDC R96, c[0x0][0x248] ;  /* 0x00009200ff607b82 */ /* 0x000e240000000800 */
[----:B------:R1:W4:Y:S02]  /*3a20*/  LDG.E.U16 R55, desc[UR60][R70.64] ;  /* 0x0000003c46377981 */ /* 0x000324000c1e1500 */
[----:B-1----:R-:W-:-:S02]  /*3a30*/  IADD3 R90, P1, R93, R120, RZ ;  /* 0x000000785d5a7210 */ /* 0x002fc40007f3e0ff */
[----:B------:R-:W-:Y:S01]  /*3a40*/  LEA.HI.X.SX32 R93, R58, R121, 0x1, P0 ;  /* 0x000000793a5d7211 */ /* 0x000fe200000f0eff */
[----:B------:R-:W-:Y:S01]  /*3a50*/  IMAD R105, R98, 0x3f0, RZ ;  /* 0x000003f062697824 */ /* 0x000fe200078e02ff */
[-C--:B------:R-:W-:Y:S01]  /*3a60*/  IADD3 R88, P2, R97, R120.reuse, RZ ;  /* 0x0000007861587210 */ /* 0x080fe20007f5e0ff */
[----:B------:R-:W1:Y:S02]  /*3a70*/  LDC R98, c[0x0][0x248] ;  /* 0x00009200ff627b82 */ /* 0x000e640000000800 */
[----:B------:R0:W4:Y:S01]  /*3a80*/  LDG.E.U16 R119, desc[UR60][R92.64] ;  /* 0x0000003c5c777981 */ /* 0x000122000c1e1500 */
[----:B------:R-:W-:-:S04]  /*3a90*/  IADD3 R70, P0, R95, R120, RZ ;  /* 0x000000785f467210 */ /* 0x000fc80007f1e0ff */
[----:B------:R-:W-:Y:S01]  /*3aa0*/  LEA.HI.X.SX32 R71, R8, R121, 0x1, P0 ;  /* 0x0000007908477211 */ /* 0x000fe200000f0eff */
[----:B------:R-:W1:Y:S01]  /*3ab0*/  LDC R97, c[0x0][0x248] ;  /* 0x00009200ff617b82 */ /* 0x000e620000000800 */
[----:B0-----:R-:W-:-:S03]  /*3ac0*/  IMAD R93, R69, 0x202, RZ ;  /* 0x00000202455d7824 */ /* 0x001fc600078e02ff */
[----:B------:R0:W4:Y:S01]  /*3ad0*/  LDG.E.U16 R58, desc[UR60][R70.64] ;  /* 0x0000003c463a7981 */ /* 0x000122000c1e1500 */
[-C--:B------:R-:W-:Y:S02]  /*3ae0*/  LEA.HI.X.SX32 R91, R61, R121.reuse, 0x1, P1 ;  /* 0x000000793d5b7211 */ /* 0x080fe400008f0eff */
[----:B------:R-:W-:Y:S01]  /*3af0*/  LEA.HI.X.SX32 R89, R214, R121, 0x1, P2 ;  /* 0x00000079d6597211 */ /* 0x000fe200010f0eff */
[----:B------:R-:W-:Y:S01]  /*3b00*/  IMAD R223, R223, 0x1f8, RZ ;  /* 0x000001f8dfdf7824 */ /* 0x000fe200078e02ff */
[----:B------:R-:W1:Y:S01]  /*3b10*/  LDC R72, c[0x0][0x248] ;  /* 0x00009200ff487b82 */ /* 0x000e620000000800 */
[----:B------:R0:W4:Y:S02]  /*3b20*/  LDG.E.U16 R61, desc[UR60][R90.64] ;  /* 0x0000003c5a3d7981 */ /* 0x000124000c1e1500 */
[-C--:B0-----:R-:W-:Y:S02]  /*3b30*/  IADD3 R70, P0, R93, R120.reuse, RZ ;  /* 0x000000785d467210 */ /* 0x081fe40007f1e0ff */
[----:B------:R0:W4:Y:S03]  /*3b40*/  LDG.E.U16 R8, desc[UR60][R88.64] ;  /* 0x0000003c58087981 */ /* 0x000126000c1e1500 */
[----:B------:R-:W1:Y:S01]  /*3b50*/  LDC R93, c[0x0][0x248] ;  /* 0x00009200ff5d7b82 */ /* 0x000e620000000800 */
[----:B------:R-:W-:Y:S01]  /*3b60*/  IADD3 R90, P1, R101, R120, RZ ;  /* 0x00000078655a7210 */ /* 0x000fe20007f3e0ff */
[----:B------:R-:W-:-:S03]  /*3b70*/  IMAD R69, R0, 0x101, RZ ;  /* 0x0000010100457824 */ /* 0x000fc600078e02ff */
[----:B------:R-:W-:-:S03]  /*3b80*/  LEA.HI.X.SX32 R91, R95, R121, 0x1, P1 ;  /* 0x000000795f5b7211 */ /* 0x000fc600008f0eff */
[----:B------:R-:W1:Y:S01]  /*3b90*/  LDC R101, c[0x0][0x248] ;  /* 0x00009200ff657b82 */ /* 0x000e620000000800 */
[-C--:B0-----:R-:W-:Y:S01]  /*3ba0*/  IADD3 R88, P2, R105, R120.reuse, RZ ;  /* 0x0000007869587210 */ /* 0x081fe20007f5e0ff */
[----:B------:R-:W-:Y:S01]  /*3bb0*/  IMAD R99, R99, 0x212, RZ ;  /* 0x0000021263637824 */ /* 0x000fe200078e02ff */
[-C--:B------:R-:W-:Y:S01]  /*3bc0*/  LEA.HI.X.SX32 R71, R69, R121.reuse, 0x1, P0 ;  /* 0x0000007945477211 */ /* 0x080fe200000f0eff */
[----:B------:R0:W4:Y:S04]  /*3bd0*/  LDG.E.U16 R66, desc[UR60][R90.64] ;  /* 0x0000003c5a427981 */ /* 0x000128000c1e1500 */
[----:B------:R-:W1:Y:S01]  /*3be0*/  LDC R105, c[0x0][0x248] ;  /* 0x00009200ff697b82 */ /* 0x000e620000000800 */
[----:B------:R-:W-:Y:S01]  /*3bf0*/  LEA.HI.X.SX32 R89, R223, R121, 0x1, P2 ;  /* 0x00000079df597211 */ /* 0x000fe200010f0eff */
[----:B------:R-:W-:Y:S01]  /*3c00*/  IMAD R103, R103, 0x232, RZ ;  /* 0x0000023267677824 */ /* 0x000fe200078e02ff */
[----:B------:R-:W-:Y:S01]  /*3c10*/  IADD3 R92, P0, R99, R120, RZ ;  /* 0x00000078635c7210 */ /* 0x000fe20007f1e0ff */
[----:B------:R-:W-:Y:S01]  /*3c20*/  IMAD R107, R100, 0x222, RZ ;  /* 0x00000222646b7824 */ /* 0x000fe200078e02ff */
[----:B------:R1:W4:Y:S01]  /*3c30*/  LDG.E.U16 R118, desc[UR60][R70.64] ;  /* 0x0000003c46767981 */ /* 0x000322000c1e1500 */
[----:B0-----:R-:W-:-:S02]  /*3c40*/  IMAD R91, R0, 0x109, RZ ;  /* 0x00000109005b7824 */ /* 0x001fc400078e02ff */
[----:B------:R-:W0:Y:S01]  /*3c50*/  LDC R95, c[0x0][0x248] ;  /* 0x00009200ff5f7b82 */ /* 0x000e220000000800 */
[----:B-1----:R-:W-:Y:S01]  /*3c60*/  IMAD R99, R93, 0x242, RZ ;  /* 0x000002425d637824 */ /* 0x002fe200078e02ff */
[----:B------:R1:W4:Y:S01]  /*3c70*/  LDG.E.U16 R69, desc[UR60][R88.64] ;  /* 0x0000003c58457981 */ /* 0x000322000c1e1500 */
[-C--:B------:R-:W-:Y:S02]  /*3c80*/  LEA.HI.X.SX32 R93, R91, R121.reuse, 0x1, P0 ;  /* 0x000000795b5d7211 */ /* 0x080fe400000f0eff */
[-C--:B------:R-:W-:Y:S01]  /*3c90*/  IADD3 R90, P1, R107, R120.reuse, RZ ;  /* 0x000000786b5a7210 */ /* 0x080fe20007f3e0ff */
[----:B------:R-:W-:Y:S01]  /*3ca0*/  IMAD R71, R97, 0x119, RZ ;  /* 0x0000011961477824 */ /* 0x000fe200078e02ff */
[-C--:B------:R-:W-:Y:S01]  /*3cb0*/  IADD3 R70, P2, R99, R120.reuse, RZ ;  /* 0x0000007863467210 */ /* 0x080fe20007f5e0ff */
[----:B------:R-:W3:Y:S01]  /*3cc0*/  LDC R100, c[0x0][0x248] ;  /* 0x00009200ff647b82 */ /* 0x000ee20000000800 */
[----:B-1----:R-:W-:Y:S01]  /*3cd0*/  IADD3 R88, P0, R103, R120, RZ ;  /* 0x0000007867587210 */ /* 0x002fe20007f1e0ff */
[----:B------:R-:W-:Y:S01]  /*3ce0*/  IMAD R89, R94, 0x111, RZ ;  /* 0x000001115e597824 */ /* 0x000fe200078e02ff */
[----:B------:R1:W4:Y:S05]  /*3cf0*/  LDG.E.U16 R117, desc[UR60][R92.64] ;  /* 0x0000003c5c757981 */ /* 0x00032a000c1e1500 */
[----:B------:R-:W3:Y:S01]  /*3d00*/  LDC R103, c[0x0][0x248] ;  /* 0x00009200ff677b82 */ /* 0x000ee20000000800 */
[----:B------:R-:W-:Y:S01]  /*3d10*/  IMAD R97, R98, 0x121, RZ ;  /* 0x0000012162617824 */ /* 0x000fe200078e02ff */
[----:B------:R-:W-:-:S02]  /*3d20*/  LEA.HI.X.SX32 R91, R89, R121, 0x1, P1 ;  /* 0x00000079595b7211 */ /* 0x000fc400008f0eff */
[----:B------:R-:W-:-:S04]  /*3d30*/  LEA.HI.X.SX32 R89, R71, R121, 0x1, P0 ;  /* 0x0000007947597211 */ /* 0x000fc800000f0eff */
[----:B------:R-:W3:Y:S01]  /*3d40*/  LDC R98, c[0x0][0x248] ;  /* 0x00009200ff627b82 */ /* 0x000ee20000000800 */
[----:B------:R-:W-:Y:S01]  /*3d50*/  LEA.HI.X.SX32 R71, R97, R121, 0x1, P2 ;  /* 0x0000007961477211 */ /* 0x000fe200010f0eff */
[----:B-1----:R-:W-:Y:S01]  /*3d60*/  IMAD R93, R101, 0x129, RZ ;  /* 0x00000129655d7824 */ /* 0x002fe200078e02ff */
[----:B------:R1:W4:Y:S01]  /*3d70*/  LDG.E.U16 R115, desc[UR60][R88.64] ;  /* 0x0000003c58737981 */ /* 0x000322000c1e1500 */
[----:B------:R-:W-:-:S03]  /*3d80*/  IMAD R105, R105, 0x262, RZ ;  /* 0x0000026269697824 */ /* 0x000fc600078e02ff */
[----:B------:R1:W4:Y:S01]  /*3d90*/  LDG.E.U16 R116, desc[UR60][R90.64] ;  /* 0x0000003c5a747981 */ /* 0x000322000c1e1500 */
[----:B------:R-:W3:Y:S01]  /*3da0*/  LDC R97, c[0x0][0x248] ;  /* 0x00009200ff617b82 */ /* 0x000ee20000000800 */
[----:B------:R-:W-:Y:S02]  /*3db0*/  IMAD R101, R104, 0x252, RZ ;  /* 0x0000025268657824 */ /* 0x000fe400078e02ff */
[----:B0-----:R-:W-:Y:S01]  /*3dc0*/  IMAD R95, R95, 0x139, RZ ;  /* 0x000001395f5f7824 */ /* 0x001fe200078e02ff */
[----:B------:R3:W4:Y:S01]  /*3dd0*/  LDG.E.U16 R114, desc[UR60][R70.64] ;  /* 0x0000003c46727981 */ /* 0x000722000c1e1500 */
[----:B-1----:R-:W-:Y:S01]  /*3de0*/  IMAD R89, R96, 0x272, RZ ;  /* 0x0000027260597824 */ /* 0x002fe200078e02ff */
[-C--:B------:R-:W-:Y:S02]  /*3df0*/  IADD3 R92, P0, R101, R120.reuse, RZ ;  /* 0x00000078655c7210 */ /* 0x080fe40007f1e0ff */
[----:B------:R-:W0:Y:S01]  /*3e00*/  LDC R99, c[0x0][0x248] ;  /* 0x00009200ff637b82 */ /* 0x000e220000000800 */
[----:B------:R-:W-:Y:S01]  /*3e10*/  IMAD R91, R102, 0x131, RZ ;  /* 0x00000131665b7824 */ /* 0x000fe200078e02ff */
[-C--:B------:R-:W-:Y:S01]  /*3e20*/  IADD3 R90, P1, R105, R120.reuse, RZ ;  /* 0x00000078695a7210 */ /* 0x080fe20007f3e0ff */
[----:B------:R-:W-:Y:S01]  /*3e30*/  IMAD R101, R72, 0x282, RZ ;  /* 0x0000028248657824 */ /* 0x000fe200078e02ff */
[----:B------:R-:W-:-:S02]  /*3e40*/  IADD3 R88, P2, R89, R120, RZ ;  /* 0x0000007859587210 */ /* 0x000fc40007f5e0ff */
[-C--:B------:R-:W-:Y:S01]  /*3e50*/  LEA.HI.X.SX32 R91, R91, R121.reuse, 0x1, P1 ;  /* 0x000000795b5b7211 */ /* 0x080fe200008f0eff */
[----:B---3--:R-:W-:Y:S01]  /*3e60*/  IMAD R71, R103, 0x141, RZ ;  /* 0x0000014167477824 */ /* 0x008fe200078e02ff */
[-C--:B------:R-:W-:Y:S01]  /*3e70*/  LEA.HI.X.SX32 R93, R93, R121.reuse, 0x1, P0 ;  /* 0x000000795d5d7211 */ /* 0x080fe200000f0eff */
[----:B------:R-:W1:Y:S01]  /*3e80*/  LDC R94, c[0x0][0x248] ;  /* 0x00009200ff5e7b82 */ /* 0x000e620000000800 */
[-C--:B------:R-:W-:Y:S01]  /*3e90*/  LEA.HI.X.SX32 R89, R95, R121.reuse, 0x1, P2 ;  /* 0x000000795f597211 */ /* 0x080fe200010f0eff */
[----:B------:R-:W-:Y:S01]  /*3ea0*/  IMAD R95, R106, 0x292, RZ ;  /* 0x000002926a5f7824 */ /* 0x000fe200078e02ff */
[----:B------:R-:W-:Y:S01]  /*3eb0*/  IADD3 R70, P0, R101, R120, RZ ;  /* 0x0000007865467210 */ /* 0x000fe20007f1e0ff */
[----:B------:R3:W4:Y:S03]  /*3ec0*/  LDG.E.U16 R112, desc[UR60][R90.64] ;  /* 0x0000003c5a707981 */ /* 0x000726000c1e1500 */
[----:B------:R-:W-:Y:S01]  /*3ed0*/  LEA.HI.X.SX32 R71, R71, R121, 0x1, P0 ;  /* 0x0000007947477211 */ /* 0x000fe200000f0eff */
[----:B------:R0:W4:Y:S01]  /*3ee0*/  LDG.E.U16 R113, desc[UR60][R92.64] ;  /* 0x0000003c5c717981 */ /* 0x000122000c1e1500 */
[----:B------:R-:W1:Y:S01]  /*3ef0*/  LDC R105, c[0x0][0x248] ;  /* 0x00009200ff697b82 */ /* 0x000e620000000800 */
[----:B------:R-:W-:-:S02]  /*3f00*/  IMAD R97, R97, 0x151, RZ ;  /* 0x0000015161617824 */ /* 0x000fc400078e02ff */
[----:B------:R0:W4:Y:S01]  /*3f10*/  LDG.E.U16 R111, desc[UR60][R88.64] ;  /* 0x0000003c586f7981 */ /* 0x000122000c1e1500 */
[----:B---3--:R-:W-:Y:S01]  /*3f20*/  IMAD R91, R98, 0x2a2, RZ ;  /* 0x000002a2625b7824 */ /* 0x008fe200078e02ff */
[----:B------:R-:W-:-:S03]  /*3f30*/  IADD3 R90, P0, R95, R120, RZ ;  /* 0x000000785f5a7210 */ /* 0x000fc60007f1e0ff */
[----:B------:R-:W3:Y:S01]  /*3f40*/  LDC R104, c[0x0][0x248] ;  /* 0x00009200ff687b82 */ /* 0x000ee20000000800 */
[----:B0-----:R-:W-:Y:S01]  /*3f50*/  IMAD R93, R100, 0x149, RZ ;  /* 0x00000149645d7824 */ /* 0x001fe200078e02ff */
[----:B------:R1:W4:Y:S01]  /*3f60*/  LDG.E.U16 R110, desc[UR60][R70.64] ;  /* 0x0000003c466e7981 */ /* 0x000322000c1e1500 */
[----:B------:R-:W-:-:S03]  /*3f70*/  IADD3 R88, P1, R91, R120, RZ ;  /* 0x000000785b587210 */ /* 0x000fc60007f3e0ff */
[-C--:B------:R-:W-:Y:S02]  /*3f80*/  LEA.HI.X.SX32 R91, R93, R121.reuse, 0x1, P0 ;  /* 0x000000795d5b7211 */ /* 0x080fe400000f0eff */
[----:B------:R-:W0:Y:S01]  /*3f90*/  LDC R103, c[0x0][0x248] ;  /* 0x00009200ff677b82 */ /* 0x000e220000000800 */
[----:B------:R-:W-:-:S07]  /*3fa0*/  LEA.HI.X.SX32 R89, R97, R121, 0x1, P1 ;  /* 0x0000007961597211 */ /* 0x000fce00008f0eff */
[----:B------:R-:W3:Y:S08]  /*3fb0*/  LDC R72, c[0x0][0x248] ;  /* 0x00009200ff487b82 */ /* 0x000ef00000000800 */
[----:B------:R-:W3:Y:S01]  /*3fc0*/  LDC R96, c[0x0][0x248] ;  /* 0x00009200ff607b82 */ /* 0x000ee20000000800 */
[----:B------:R-:W-:Y:S01]  /*3fd0*/  IMAD R99, R99, 0x2b2, RZ ;  /* 0x000002b263637824 */ /* 0x000fe200078e02ff */
[----:B------:R3:W4:Y:S06]  /*3fe0*/  LDG.E.U16 R109, desc[UR60][R90.64] ;  /* 0x0000003c5a6d7981 */ /* 0x00072c000c1e1500 */
[----:B------:R-:W3:Y:S08]  /*3ff0*/  LDC R93, c[0x0][0x248] ;  /* 0x00009200ff5d7b82 */ /* 0x000ef00000000800 */
[----:B------:R-:W2:Y:S01]  /*4000*/  LDC R97, c[0x0][0x248] ;  /* 0x00009200ff617b82 */ /* 0x000ea20000000800 */
[----:B-1----:R-:W-:Y:S01]  /*4010*/  IMAD R71, R94, 0x159, RZ ;  /* 0x000001595e477824 */ /* 0x002fe200078e02ff */
[-C--:B------:R-:W-:Y:S01]  /*4020*/  IADD3 R70, P2, R99, R120.reuse, RZ ;  /* 0x0000007863467210 */ /* 0x080fe20007f5e0ff */
[----:B------:R-:W-:Y:S01]  /*4030*/  IMAD R123, R122, 0x2c2, RZ ;  /* 0x000002c27a7b7824 */ /* 0x000fe200078e02ff */
[----:B------:R1:W4:Y:S01]  /*4040*/  LDG.E.U16 R108, desc[UR60][R88.64] ;  /* 0x0000003c586c7981 */ /* 0x000322000c1e1500 */
[----:B------:R-:W-:Y:S01]  /*4050*/  IMAD R105, R105, 0x161, RZ ;  /* 0x0000016169697824 */ /* 0x000fe200078e02ff */
[----:B------:R-:W-:Y:S01]  /*4060*/  LEA.HI.X.SX32 R71, R71, R121, 0x1, P2 ;  /* 0x0000007947477211 */ /* 0x000fe200010f0eff */
[----:B0-----:R-:W-:Y:S01]  /*4070*/  IMAD R103, R103, 0x2d2, RZ ;  /* 0x000002d267677824 */ /* 0x001fe200078e02ff */
[----:B------:R-:W0:Y:S01]  /*4080*/  LDC R99, c[0x0][0x248] ;  /* 0x00009200ff637b82 */ /* 0x000e220000000800 */
[-C--:B------:R-:W-:Y:S01]  /*4090*/  IADD3 R92, P0, R123, R120.reuse, RZ ;  /* 0x000000787b5c7210 */ /* 0x080fe20007f1e0ff */
[----:B---3--:R-:W-:Y:S01]  /*40a0*/  IMAD R91, R72, 0x2e2, RZ ;  /* 0x000002e2485b7824 */ /* 0x008fe200078e02ff */
[----:B------:R3:W4:Y:S01]  /*40b0*/  LDG.E.U16 R107, desc[UR60][R70.64] ;  /* 0x0000003c466b7981 */ /* 0x000722000c1e1500 */
[----:B------:R-:W-:Y:S01]  /*40c0*/  IADD3 R90, P1, R103, R120, RZ ;  /* 0x00000078675a7210 */ /* 0x000fe20007f3e0ff */
[----:B-1----:R-:W-:-:S03]  /*40d0*/  IMAD R89, R104, 0x169, RZ ;  /* 0x0000016968597824 */ /* 0x002fc600078e02ff */
[----:B------:R-:W1:Y:S01]  /*40e0*/  LDC R101, c[0x0][0x248] ;  /* 0x00009200ff657b82 */ /* 0x000e620000000800 */
[----:B------:R-:W-:Y:S01]  /*40f0*/  IMAD R123, R93, 0x2f2, RZ ;  /* 0x000002f25d7b7824 */ /* 0x000fe200078e02ff */
[-C--:B------:R-:W-:Y:S02]  /*4100*/  LEA.HI.X.SX32 R93, R105, R121.reuse, 0x1, P0 ;  /* 0x00000079695d7211 */ /* 0x080fe400000f0eff */
[-C--:B------:R-:W-:Y:S01]  /*4110*/  IADD3 R88, P0, R91, R120.reuse, RZ ;  /* 0x000000785b587210 */ /* 0x080fe20007f1e0ff */
[----:B---3--:R-:W-:Y:S01]  /*4120*/  IMAD R71, R96, 0x171, RZ ;  /* 0x0000017160477824 */ /* 0x008fe200078e02ff */
[----:B------:R-:W-:Y:S01]  /*4130*/  IADD3 R70, P2, R123, R120, RZ ;  /* 0x000000787b467210 */ /* 0x000fe20007f5e0ff */
[----:B------:R3:W4:Y:S01]  /*4140*/  LDG.E.U16 R106, desc[UR60][R92.64] ;  /* 0x0000003c5c6a7981 */ /* 0x000722000c1e1500 */
[----:B------:R-:W3:Y:S01]  /*4150*/  LDC R100, c[0x0][0x248] ;  /* 0x00009200ff647b82 */ /* 0x000ee20000000800 */
[----:B--2---:R-:W-:Y:S01]  /*4160*/  IMAD R97, R97, 0x179, RZ ;  /* 0x0000017961617824 */ /* 0x004fe200078e02ff */
[----:B------:R-:W-:-:S02]  /*4170*/  LEA.HI.X.SX32 R91, R89, R121, 0x1, P1 ;  /* 0x00000079595b7211 */ /* 0x000fc400008f0eff */
[----:B------:R-:W-:-:S04]  /*4180*/  LEA.HI.X.SX32 R89, R71, R121, 0x1, P0 ;  /* 0x0000007947597211 */ /* 0x000fc800000f0eff */
[----:B------:R-:W2:Y:S01]  /*4190*/  LDC R94, c[0x0][0x248] ;  /* 0x00009200ff5e7b82 */ /* 0x000ea20000000800 */
[----:B------:R-:W-:-:S07]  /*41a0*/  LEA.HI.X.SX32 R71, R97, R121, 0x1, P2 ;  /* 0x0000007961477211 */ /* 0x000fce00010f0eff */
[----:B------:R-:W2:Y:S08]  /*41b0*/  LDC R102, c[0x0][0x248] ;  /* 0x00009200ff667b82 */ /* 0x000eb00000000800 */
[----:B------:R-:W2:Y:S01]  /*41c0*/  LDC R95, c[0x0][0x248] ;  /* 0x00009200ff5f7b82 */ /* 0x000ea20000000800 */
[----:B0-----:R-:W-:Y:S01]  /*41d0*/  IMAD R99, R99, 0x302, RZ ;  /* 0x0000030263637824 */ /* 0x001fe200078e02ff */
[----:B------:R0:W4:Y:S06]  /*41e0*/  LDG.E.U16 R105, desc[UR60][R90.64] ;  /* 0x0000003c5a697981 */ /* 0x00012c000c1e1500 */
[----:B------:R-:W2:Y:S01]  /*41f0*/  LDC R96, c[0x0][0x248] ;  /* 0x00009200ff607b82 */ /* 0x000ea20000000800 */
[----:B-1----:R-:W-:Y:S01]  /*4200*/  IMAD R101, R101, 0x312, RZ ;  /* 0x0000031265657824 */ /* 0x002fe200078e02ff */
[----:B------:R2:W4:Y:S06]  /*4210*/  LDG.E.U16 R103, desc[UR60][R70.64] ;  /* 0x0000003c46677981 */ /* 0x00052c000c1e1500 */
[----:B------:R-:W1:Y:S01]  /*4220*/  LDC R122, c[0x0][0x248] ;  /* 0x00009200ff7a7b82 */ /* 0x000e620000000800 */
[----:B---3--:R-:W-:Y:S01]  /*4230*/  IMAD R93, R100, 0x181, RZ ;  /* 0x00000181645d7824 */ /* 0x008fe200078e02ff */
[----:B------:R3:W4:Y:S06]  /*4240*/  LDG.E.U16 R104, desc[UR60][R88.64] ;  /* 0x0000003c58687981 */ /* 0x00072c000c1e1500 */
[----:B------:R-:W1:Y:S01]  /*4250*/  LDC R97, c[0x0][0x248] ;  /* 0x00009200ff617b82 */ /* 0x000e620000000800 */
[----:B0-----:R-:W-:Y:S01]  /*4260*/  IMAD R91, R124, 0x189, RZ ;  /* 0x000001897c5b7824 */ /* 0x001fe200078e02ff */
[----:B------:R-:W-:-:S06]  /*4270*/  IADD3 R92, P0, R99, R120, RZ ;  /* 0x00000078635c7210 */ /* 0x000fcc0007f1e0ff */
[----:B------:R-:W0:Y:S01]  /*4280*/  LDC R72, c[0x0][0x248] ;  /* 0x00009200ff487b82 */ /* 0x000e220000000800 */
[----:B--2---:R-:W-:Y:S01]  /*4290*/  IMAD R71, R94, 0x332, RZ ;  /* 0x000003325e477824 */ /* 0x004fe200078e02ff */
[----:B------:R-:W-:-:S06]  /*42a0*/  IADD3 R90, P1, R101, R120, RZ ;  /* 0x00000078655a7210 */ /* 0x000fcc0007f3e0ff */
[----:B------:R-:W2:Y:S01]  /*42b0*/  LDC R123, c[0x0][0x248] ;  /* 0x00009200ff7b7b82 */ /* 0x000ea20000000800 */
[----:B---3--:R-:W-:Y:S01]  /*42c0*/  IMAD R89, R102, 0x322, RZ ;  /* 0x0000032266597824 */ /* 0x008fe200078e02ff */
[-C--:B------:R-:W-:Y:S01]  /*42d0*/  LEA.HI.X.SX32 R93, R93, R121.reuse, 0x1, P0 ;  /* 0x000000795d5d7211 */ /* 0x080fe200000f0eff */
[----:B------:R-:W-:Y:S01]  /*42e0*/  IMAD R125, R125, 0x199, RZ ;  /* 0x000001997d7d7824 */ /* 0x000fe200078e02ff */
[----:B------:R-:W-:-:S04]  /*42f0*/  LEA.HI.X.SX32 R91, R91, R121, 0x1, P1 ;  /* 0x000000795b5b7211 */ /* 0x000fc800008f0eff */
[----:B------:R-:W3:Y:S01]  /*4300*/  LDC R98, c[0x0][0x248] ;  /* 0x00009200ff627b82 */ /* 0x000ee20000000800 */
[-C--:B------:R-:W-:Y:S01]  /*4310*/  IADD3 R70, P0, R71, R120.reuse, RZ ;  /* 0x0000007847467210 */ /* 0x080fe20007f1e0ff */
[----:B-1----:R-:W-:Y:S01]  /*4320*/  IMAD R97, R97, 0x342, RZ ;  /* 0x0000034261617824 */ /* 0x002fe200078e02ff */
[----:B------:R-:W-:Y:S01]  /*4330*/  IADD3 R88, P2, R89, R120, RZ ;  /* 0x0000007859587210 */ /* 0x000fe20007f5e0ff */
[----:B------:R-:W-:Y:S01]  /*4340*/  IMAD R95, R95, 0x191, RZ ;  /* 0x000001915f5f7824 */ /* 0x000fe200078e02ff */
[----:B------:R1:W4:Y:S01]  /*4350*/  LDG.E.U16 R102, desc[UR60][R92.64] ;  /* 0x0000003c5c667981 */ /* 0x000322000c1e1500 */
[-C--:B------:R-:W-:Y:S02]  /*4360*/  LEA.HI.X.SX32 R71, R125, R121.reuse, 0x1, P0 ;  /* 0x000000797d477211 */ /* 0x080fe400000f0eff */
[----:B------:R-:W3:Y:S01]  /*4370*/  LDC R94, c[0x0][0x248] ;  /* 0x00009200ff5e7b82 */ /* 0x000ee20000000800 */
[----:B------:R0:W4:Y:S01]  /*4380*/  LDG.E.U16 R101, desc[UR60][R90.64] ;  /* 0x0000003c5a657981 */ /* 0x000122000c1e1500 */
[----:B------:R-:W-:Y:S01]  /*4390*/  LEA.HI.X.SX32 R89, R95, R121, 0x1, P2 ;  /* 0x000000795f597211 */ /* 0x000fe200010f0eff */
[----:B-1----:R-:W-:-:S05]  /*43a0*/  IMAD R93, R96, 0x1a1, RZ ;  /* 0x000001a1605d7824 */ /* 0x002fca00078e02ff */
[----:B------:R-:W1:Y:S01]  /*43b0*/  LDC R95, c[0x0][0x248] ;  /* 0x00009200ff5f7b82 */ /* 0x000e620000000800 */
[----:B------:R-:W-:Y:S01]  /*43c0*/  IMAD R125, R122, 0x352, RZ ;  /* 0x000003527a7d7824 */ /* 0x000fe200078e02ff */
[----:B------:R2:W4:Y:S01]  /*43d0*/  LDG.E.U16 R99, desc[UR60][R70.64] ;  /* 0x0000003c46637981 */ /* 0x000522000c1e1500 */
[----:B0-----:R-:W-:Y:S01]  /*43e0*/  IADD3 R90, P0, R97, R120, RZ ;  /* 0x00000078615a7210 */ /* 0x001fe20007f1e0ff */
[----:B--2---:R-:W-:Y:S02]  /*43f0*/  IMAD R123, R123, 0x362, RZ ;  /* 0x000003627b7b7824 */ /* 0x004fe400078e02ff */
[----:B------:R0:W2:Y:S01]  /*4400*/  LDG.E.U16 R100, desc[UR60][R88.64] ;  /* 0x0000003c58647981 */ /* 0x0000a2000c1e1500 */
[----:B------:R-:W-:Y:S01]  /*4410*/  LEA.HI.X.SX32 R91, R93, R121, 0x1, P0 ;  /* 0x000000795d5b7211 */ /* 0x000fe200000f0eff */
[----:B------:R-:W1:Y:S01]  /*4420*/  LDC R92, c[0x0][0x248] ;  /* 0x00009200ff5c7b82 */ /* 0x000e620000000800 */
[----:B------:R-:W-:-:S07]  /*4430*/  IMAD R71, R72, 0x1b1, RZ ;  /* 0x000001b148477824 */ /* 0x000fce00078e02ff */
[----:B------:R-:W1:Y:S01]  /*4440*/  LDC R93, c[0x0][0x248] ;  /* 0x00009200ff5d7b82 */ /* 0x000e620000000800 */
[-C--:B0-----:R-:W-:Y:S02]  /*4450*/  IADD3 R88, P1, R125, R120.reuse, RZ ;  /* 0x000000787d587210 */ /* 0x081fe40007f3e0ff */
[----:B------:R-:W-:-:S05]  /*4460*/  IADD3 R70, P2, R123, R120, RZ ;  /* 0x000000787b467210 */ /* 0x000fca0007f5e0ff */
[----:B------:R-:W0:Y:S01]  /*4470*/  LDC R72, c[0x0][0x248] ;  /* 0x00009200ff487b82 */ /* 0x000e220000000800 */
[----:B---3--:R-:W-:-:S07]  /*4480*/  IMAD R89, R98, 0x1a9, RZ ;  /* 0x000001a962597824 */ /* 0x008fce00078e02ff */
[----:B------:R-:W3:Y:S01]  /*4490*/  LDC R125, c[0x0][0x248] ;  /* 0x00009200ff7d7b82 */ /* 0x000ee20000000800 */
[----:B------:R-:W-:Y:S01]  /*44a0*/  LEA.HI.X.SX32 R71, R71, R121, 0x1, P2 ;  /* 0x0000007947477211 */ /* 0x000fe200010f0eff */
[----:B------:R-:W-:-:S06]  /*44b0*/  IMAD R135, R132, 0x372, RZ ;  /* 0x0000037284877824 */ /* 0x000fcc00078e02ff */
[----:B------:R-:W3:Y:S01]  /*44c0*/  LDC R124, c[0x0][0x248] ;  /* 0x00009200ff7c7b82 */ /* 0x000ee20000000800 */
[----:B------:R-:W-:Y:S01]  /*44d0*/  LEA.HI.X.SX32 R89, R89, R121, 0x1, P1 ;  /* 0x0000007959597211 */ /* 0x000fe200008f0eff */
[----:B------:R1:W2:Y:S02]  /*44e0*/  LDG.E.U16 R96, desc[UR60][R70.64] ;  /* 0x0000003c46607981 */ /* 0x0002a4000c1e1500 */
[----:B-1----:R-:W-:Y:S02]  /*44f0*/  IMAD R95, R95, 0x392, RZ ;  /* 0x000003925f5f7824 */ /* 0x002fe400078e02ff */
[----:B------:R1:W2:Y:S02]  /*4500*/  LDG.E.U16 R98, desc[UR60][R90.64] ;  /* 0x0000003c5a627981 */ /* 0x0002a4000c1e1500 */
[----:B------:R-:W3:Y:S02]  /*4510*/  LDC R122, c[0x0][0x248] ;  /* 0x00009200ff7a7b82 */ /* 0x000ee40000000800 */
[----:B------:R1:W2:Y:S01]  /*4520*/  LDG.E.U16 R97, desc[UR60][R88.64] ;  /* 0x0000003c58617981 */ /* 0x0002a2000c1e1500 */
[----:B------:R-:W-:-:S05]  /*4530*/  IMAD R71, R133, 0x1c1, RZ ;  /* 0x000001c185477824 */ /* 0x000fca00078e02ff */
[----:B------:R-:W3:Y:S01]  /*4540*/  LDC R123, c[0x0][0x248] ;  /* 0x00009200ff7b7b82 */ /* 0x000ee20000000800 */
[----:B------:R-:W-:Y:S02]  /*4550*/  IMAD R133, R94, 0x382, RZ ;  /* 0x000003825e857824 */ /* 0x000fe400078e02ff */
[----:B-1----:R-:W-:Y:S02]  /*4560*/  IMAD R91, R134, 0x1b9, RZ ;  /* 0x000001b9865b7824 */ /* 0x002fe400078e02ff */
[----:B------:R-:W-:Y:S01]  /*4570*/  IMAD R89, R92, 0x1c9, RZ ;  /* 0x000001c95c597824 */ /* 0x000fe200078e02ff */
[-C--:B------:R-:W-:Y:S01]  /*4580*/  IADD3 R92, P0, R135, R120.reuse, RZ ;  /* 0x00000078875c7210 */ /* 0x080fe20007f1e0ff */
[----:B------:R-:W-:Y:S01]  /*4590*/  IMAD R135, R93, 0x3a2, RZ ;  /* 0x000003a25d877824 */ /* 0x000fe200078e02ff */
[-C--:B------:R-:W-:Y:S01]  /*45a0*/  IADD3 R90, P1, R133, R120.reuse, RZ ;  /* 0x00000078855a7210 */ /* 0x080fe20007f3e0ff */
[----:B0-----:R-:W-:Y:S01]  /*45b0*/  IMAD R133, R72, 0x1d1, RZ ;  /* 0x000001d148857824 */ /* 0x001fe200078e02ff */
[----:B------:R-:W-:Y:S01]  /*45c0*/  IADD3 R88, P2, R95, R120, RZ ;  /* 0x000000785f587210 */ /* 0x000fe20007f5e0ff */
[----:B------:R-:W0:Y:S01]  /*45d0*/  LDC R72, c[0x0][0x248] ;  /* 0x00009200ff487b82 */ /* 0x000e220000000800 */
[-C--:B------:R-:W-:Y:S01]  /*45e0*/  LEA.HI.X.SX32 R93, R91, R121.reuse, 0x1, P0 ;  /* 0x000000795b5d7211 */ /* 0x080fe200000f0eff */
[----:B---3--:R-:W-:Y:S01]  /*45f0*/  IMAD R125, R125, 0x3b2, RZ ;  /* 0x000003b27d7d7824 */ /* 0x008fe200078e02ff */
[----:B------:R-:W-:-:S02]  /*4600*/  LEA.HI.X.SX32 R91, R71, R121, 0x1, P1 ;  /* 0x00000079475b7211 */ /* 0x000fc400008f0eff */
[-C--:B------:R-:W-:Y:S01]  /*4610*/  IADD3 R70, P0, R135, R120.reuse, RZ ;  /* 0x0000007887467210 */ /* 0x080fe20007f1e0ff */
[----:B------:R-:W-:Y:S01]  /*4620*/  IMAD R129, R129, 0x3d2, RZ ;  /* 0x000003d281817824 */ /* 0x000fe200078e02ff */
[-C--:B------:R-:W-:Y:S01]  /*4630*/  LEA.HI.X.SX32 R89, R89, R121.reuse, 0x1, P2 ;  /* 0x0000007959597211 */ /* 0x080fe200010f0eff */
[----:B------:R1:W3:Y:S01]  /*4640*/  LDG.E.U16 R94, desc[UR60][R90.64] ;  /* 0x0000003c5a5e7981 */ /* 0x0002e2000c1e1500 */
[-C--:B------:R-:W-:Y:S01]  /*4650*/  LEA.HI.X.SX32 R71, R133, R121.reuse, 0x1, P0 ;  /* 0x0000007985477211 */ /* 0x080fe200000f0eff */
[----:B------:R-:W-:Y:S02]  /*4660*/  IMAD R124, R124, 0x1d9, RZ ;  /* 0x000001d97c7c7824 */ /* 0x000fe400078e02ff */
[----:B------:R-:W3:Y:S01]  /*4670*/  LDG.E.U16 R95, desc[UR60][R92.64] ;  /* 0x0000003c5c5f7981 */ /* 0x000ee2000c1e1500 */
[----:B------:R-:W-:Y:S01]  /*4680*/  IMAD R127, R127, 0x3c2, RZ ;  /* 0x000003c27f7f7824 */ /* 0x000fe200078e02ff */
[-C--:B-1----:R-:W-:Y:S01]  /*4690*/  IADD3 R90, P0, R125, R120.reuse, RZ ;  /* 0x000000787d5a7210 */ /* 0x082fe20007f1e0ff */
[----:B------:R-:W-:Y:S01]  /*46a0*/  IMAD R125, R122, 0x3e2, RZ ;  /* 0x000003e27a7d7824 */ /* 0x000fe200078e02ff */
[----:B------:R1:W3:Y:S02]  /*46b0*/  LDG.E.U16 R93, desc[UR60][R88.64] ;  /* 0x0000003c585d7981 */ /* 0x0002e4000c1e1500 */
[----:B------:R-:W-:Y:S01]  /*46c0*/  LEA.HI.X.SX32 R91, R124, R121, 0x1, P0 ;  /* 0x000000797c5b7211 */ /* 0x000fe200000f0eff */
[----:B------:R-:W-:Y:S01]  /*46d0*/  IMAD R126, R126, 0x1e1, RZ ;  /* 0x000001e17e7e7824 */ /* 0x000fe200078e02ff */
[----:B------:R1:W3:Y:S01]  /*46e0*/  LDG.E.U16 R92, desc[UR60][R70.64] ;  /* 0x0000003c465c7981 */ /* 0x0002e2000c1e1500 */
[----:B------:R-:W-:-:S02]  /*46f0*/  IADD3 R122, P1, R127, R120, RZ ;  /* 0x000000787f7a7210 */ /* 0x000fc40007f3e0ff */
[----:B------:R-:W-:Y:S01]  /*4700*/  SHF.L.U32 R146, R0, 0x1, RZ ;  /* 0x0000000100927819 */ /* 0x000fe200000006ff */
[----:B------:R-:W-:Y:S01]  /*4710*/  IMAD R147, R147, 0x112, RZ ;  /* 0x0000011293937824 */ /* 0x000fe200078e02ff */
[----:B------:R-:W3:Y:S01]  /*4720*/  LDG.E.U16 R91, desc[UR60][R90.64] ;  /* 0x0000003c5a5b7981 */ /* 0x000ee2000c1e1500 */
[----:B-1----:R-:W-:Y:S01]  /*4730*/  IMAD R89, R128, 0x1e9, RZ ;  /* 0x000001e980597824 */ /* 0x002fe200078e02ff */
[-C--:B------:R-:W-:Y:S01]  /*4740*/  IADD3 R88, P2, R129, R120.reuse, RZ ;  /* 0x0000007881587210 */ /* 0x080fe20007f5e0ff */
[----:B------:R-:W-:Y:S01]  /*4750*/  IMAD R71, R123, 0x1f1, RZ ;  /* 0x000001f17b477824 */ /* 0x000fe200078e02ff */
[----:B------:R-:W-:Y:S02]  /*4760*/  IADD3 R70, P0, R125, R120, RZ ;  /* 0x000000787d467210 */ /* 0x000fe40007f1e0ff */
[-C--:B------:R-:W-:Y:S02]  /*4770*/  LEA.HI.X.SX32 R89, R89, R121.reuse, 0x1, P2 ;  /* 0x0000007959597211 */ /* 0x080fe400010f0eff */
[----:B------:R-:W-:-:S02]  /*4780*/  LEA.HI.X.SX32 R71, R71, R121, 0x1, P0 ;  /* 0x0000007947477211 */ /* 0x000fc400000f0eff */
[-C--:B------:R-:W-:Y:S01]  /*4790*/  LEA.HI.X.SX32 R123, R126, R121.reuse, 0x1, P1 ;  /* 0x000000797e7b7211 */ /* 0x080fe200008f0eff */
[----:B------:R-:W-:Y:S01]  /*47a0*/  IMAD R150, R150, 0x122, RZ ;  /* 0x0000012296967824 */ /* 0x000fe200078e02ff */
[----:B------:R-:W3:Y:S01]  /*47b0*/  LDG.E.U16 R89, desc[UR60][R88.64] ;  /* 0x0000003c58597981 */ /* 0x000ee2000c1e1500 */
[-C--:B------:R-:W-:Y:S01]  /*47c0*/  IADD3 R126, P0, R146, R120.reuse, RZ ;  /* 0x00000078927e7210 */ /* 0x080fe20007f1e0ff */
[----:B------:R-:W-:Y:S01]  /*47d0*/  IMAD R152, R152, 0x132, RZ ;  /* 0x0000013298987824 */ /* 0x000fe200078e02ff */
[-C--:B------:R-:W-:Y:S01]  /*47e0*/  IADD3 R124, P1, R147, R120.reuse, RZ ;  /* 0x00000078937c7210 */ /* 0x080fe20007f3e0ff */
[----:B------:R1:W3:Y:S01]  /*47f0*/  LDG.E.U16 R90, desc[UR60][R122.64] ;  /* 0x0000003c7a5a7981 */ /* 0x0002e2000c1e1500 */
[----:B0-----:R-:W-:Y:S01]  /*4800*/  LEA.HI.X.SX32 R127, R72, R121, 0x1, P0 ;  /* 0x00000079487f7211 */ /* 0x001fe200000f0eff */
[C---:B------:R-:W-:Y:S02]  /*4810*/  IMAD R72, R0.reuse, 0x99, RZ ;  /* 0x0000009900487824 */ /* 0x040fe400078e02ff */
[----:B------:R0:W3:Y:S01]  /*4820*/  LDG.E.U16 R88, desc[UR60][R70.64] ;  /* 0x0000003c46587981 */ /* 0x0000e2000c1e1500 */
[----:B-1----:R-:W-:Y:S01]  /*4830*/  IMAD R123, R0, 0x91, RZ ;  /* 0x00000091007b7824 */ /* 0x002fe200078e02ff */
[-C--:B------:R-:W-:Y:S01]  /*4840*/  IADD3 R122, P0, R152, R120.reuse, RZ ;  /* 0x00000078987a7210 */ /* 0x080fe20007f1e0ff */
[----:B------:R-:W-:Y:S01]  /*4850*/  IMAD R164, R164, 0x162, RZ ;  /* 0x00000162a4a47824 */ /* 0x000fe200078e02ff */
[----:B------:R1:W3:Y:S01]  /*4860*/  LDG.E.U16 R135, desc[UR60][R126.64] ;  /* 0x0000003c7e877981 */ /* 0x0002e2000c1e1500 */
[----:B0-----:R-:W-:Y:S01]  /*4870*/  IMAD R71, R0, 0x89, RZ ;  /* 0x0000008900477824 */ /* 0x001fe200078e02ff */
[----:B------:R-:W-:-:S04]  /*4880*/  IADD3 R70, P2, R150, R120, RZ ;  /* 0x0000007896467210 */ /* 0x000fc80007f5e0ff */
[-C--:B------:R-:W-:Y:S02]  /*4890*/  LEA.HI.X.SX32 R125, R71, R121.reuse, 0x1, P1 ;  /* 0x00000079477d7211 */ /* 0x080fe400008f0eff */
[-C--:B------:R-:W-:Y:S01]  /*48a0*/  LEA.HI.X.SX32 R71, R123, R121.reuse, 0x1, P2 ;  /* 0x000000797b477211 */ /* 0x080fe200010f0eff */
[----:B-1----:R-:W-:Y:S01]  /*48b0*/  IMAD R127, R0, 0xb1, RZ ;  /* 0x000000b1007f7824 */ /* 0x002fe200078e02ff */
[-C--:B------:R-:W-:Y:S01]  /*48c0*/  LEA.HI.X.SX32 R123, R72, R121.reuse, 0x1, P0 ;  /* 0x00000079487b7211 */ /* 0x080fe200000f0eff */
[----:B------:R-:W-:Y:S01]  /*48d0*/  IMAD R156, R156, 0x142, RZ ;  /* 0x000001429c9c7824 */ /* 0x000fe200078e02ff */
[----:B------:R-:W-:Y:S01]  /*48e0*/  IADD3 R126, P2, R164, R120, RZ ;  /* 0x00000078a47e7210 */ /* 0x000fe20007f5e0ff */
[----:B------:R-:W-:Y:S01]  /*48f0*/  IMAD R165, R165, 0x172, RZ ;  /* 0x00000172a5a57824 */ /* 0x000fe200078e02ff */
[----:B------:R-:W3:Y:S02]  /*4900*/  LDG.E.U16 R71, desc[UR60][R70.64] ;  /* 0x0000003c46477981 */ /* 0x000ee4000c1e1500 */
[----:B------:R-:W-:Y:S01]  /*4910*/  LEA.HI.X.SX32 R127, R127, R121, 0x1, P2 ;  /* 0x000000797f7f7211 */ /* 0x000fe200010f0eff */
[----:B------:R-:W-:Y:S01]  /*4920*/  IMAD R158, R158, 0x152, RZ ;  /* 0x000001529e9e7824 */ /* 0x000fe200078e02ff */
[----:B------:R0:W3:Y:S01]  /*4930*/  LDG.E.U16 R72, desc[UR60][R124.64] ;  /* 0x0000003c7c487981 */ /* 0x0000e2000c1e1500 */
[----:B------:R-:W-:-:S02]  /*4940*/  IMAD R172, R172, 0x1a2, RZ ;  /* 0x000001a2acac7824 */ /* 0x000fc400078e02ff */
[----:B------:R-:W-:Y:S01]  /*4950*/  IMAD R129, R0, 0xb9, RZ ;  /* 0x000000b900817824 */ /* 0x000fe200078e02ff */
[----:B------:R-:W3:Y:S04]  /*4960*/  LDG.E.U16 R134, desc[UR60][R126.64] ;  /* 0x0000003c7e867981 */ /* 0x000ee8000c1e1500 */
[----:B------:R1:W3:Y:S01]  /*4970*/  LDG.E.U16 R70, desc[UR60][R122.64] ;  /* 0x0000003c7a467981 */ /* 0x0002e2000c1e1500 */
[----:B------:R-:W-:Y:S01]  /*4980*/  IMAD R168, R168, 0x182, RZ ;  /* 0x00000182a8a87824 */ /* 0x000fe200078e02ff */
[-C--:B0-----:R-:W-:Y:S01]  /*4990*/  IADD3 R124, P1, R158, R120.reuse, RZ ;  /* 0x000000789e7c7210 */ /* 0x081fe20007f3e0ff */
[C---:B------:R-:W-:Y:S02]  /*49a0*/  IMAD R125, R0.reuse, 0xa9, RZ ;  /* 0x000000a9007d7824 */ /* 0x040fe400078e02ff */
[----:B-1----:R-:W-:Y:S01]  /*49b0*/  IMAD R123, R0, 0xa1, RZ ;  /* 0x000000a1007b7824 */ /* 0x002fe200078e02ff */
[-C--:B------:R-:W-:Y:S01]  /*49c0*/  IADD3 R122, P0, R156, R120.reuse, RZ ;  /* 0x000000789c7a7210 */ /* 0x080fe20007f1e0ff */
[----:B------:R-:W-:Y:S01]  /*49d0*/  IMAD R127, R0, 0xd1, RZ ;  /* 0x000000d1007f7824 */ /* 0x000fe200078e02ff */
[----:B------:R-:W-:-:S02]  /*49e0*/  IADD3 R126, P2, R172, R120, RZ ;  /* 0x00000078ac7e7210 */ /* 0x000fc40007f5e0ff */
[-C--:B------:R-:W-:Y:S02]  /*49f0*/  LEA.HI.X.SX32 R123, R123, R121.reuse, 0x1, P0 ;  /* 0x000000797b7b7211 */ /* 0x080fe400000f0eff */
[----:B------:R-:W-:Y:S01]  /*4a00*/  IADD3 R128, P0, R165, R120, RZ ;  /* 0x00000078a5807210 */ /* 0x000fe20007f1e0ff */
[----:B------:R-:W-:Y:S01]  /*4a10*/  IMAD R173, R173, 0x1b2, RZ ;  /* 0x000001b2adad7824 */ /* 0x000fe200078e02ff */
[-C--:B------:R-:W-:Y:S01]  /*4a20*/  LEA.HI.X.SX32 R125, R125, R121.reuse, 0x1, P1 ;  /* 0x000000797d7d7211 */ /* 0x080fe200008f0eff */
[----:B------:R0:W3:Y:S01]  /*4a30*/  LDG.E.U16 R132, desc[UR60][R122.64] ;  /* 0x0000003c7a847981 */ /* 0x0000e2000c1e1500 */
[-C--:B------:R-:W-:Y:S02]  /*4a40*/  LEA.HI.X.SX32 R129, R129, R121.reuse, 0x1, P0 ;  /* 0x0000007981817211 */ /* 0x080fe400000f0eff */
[----:B------:R-:W-:Y:S01]  /*4a50*/  LEA.HI.X.SX32 R127, R127, R121, 0x1, P2 ;  /* 0x000000797f7f7211 */ /* 0x000fe200010f0eff */
[----:B------:R-:W-:Y:S01]  /*4a60*/  IMAD R169, R169, 0x192, RZ ;  /* 0x00000192a9a97824 */ /* 0x000fe200078e02ff */
[----:B------:R1:W3:Y:S01]  /*4a70*/  LDG.E.U16 R133, desc[UR60][R124.64] ;  /* 0x0000003c7c857981 */ /* 0x0002e2000c1e1500 */
[----:B------:R-:W-:-:S03]  /*4a80*/  IMAD R180, R180, 0x1e2, RZ ;  /* 0x000001e2b4b47824 */ /* 0x000fc600078e02ff */
[----:B------:R1:W3:Y:S01]  /*4a90*/  LDG.E.U16 R136, desc[UR60][R128.64] ;  /* 0x0000003c80887981 */ /* 0x0002e2000c1e1500 */
[----:B0-----:R-:W-:Y:S01]  /*4aa0*/  IMAD R123, R0, 0xc1, RZ ;  /* 0x000000c1007b7824 */ /* 0x001fe200078e02ff */
[-C--:B------:R-:W-:Y:S02]  /*4ab0*/  IADD3 R122, P0, R168, R120.reuse, RZ ;  /* 0x00000078a87a7210 */ /* 0x080fe40007f1e0ff */
[----:B------:R0:W3:Y:S02]  /*4ac0*/  LDG.E.U16 R139, desc[UR60][R126.64] ;  /* 0x0000003c7e8b7981 */ /* 0x0000e4000c1e1500 */
[----:B------:R-:W-:Y:S01]  /*4ad0*/  LEA.HI.X.SX32 R123, R123, R121, 0x1, P0 ;  /* 0x000000797b7b7211 */ /* 0x000fe200000f0eff */
[C---:B-1----:R-:W-:Y:S01]  /*4ae0*/  IMAD R125, R0.reuse, 0xc9, RZ ;  /* 0x000000c9007d7824 */ /* 0x042fe200078e02ff */
[-C--:B------:R-:W-:Y:S01]  /*4af0*/  IADD3 R124, P1, R169, R120.reuse, RZ ;  /* 0x00000078a97c7210 */ /* 0x080fe20007f3e0ff */
[C---:B------:R-:W-:Y:S01]  /*4b00*/  IMAD R129, R0.reuse, 0xd9, RZ ;  /* 0x000000d900817824 */ /* 0x040fe200078e02ff */
[-C--:B------:R-:W-:Y:S01]  /*4b10*/  IADD3 R128, P0, R173, R120.reuse, RZ ;  /* 0x00000078ad807210 */ /* 0x080fe20007f1e0ff */
[----:B------:R-:W-:Y:S01]  /*4b20*/  IMAD R175, R175, 0x1c2, RZ ;  /* 0x000001c2afaf7824 */ /* 0x000fe200078e02ff */
[----:B------:R1:W3:Y:S01]  /*4b30*/  LDG.E.U16 R137, desc[UR60][R122.64] ;  /* 0x0000003c7a897981 */ /* 0x0002e2000c1e1500 */
[----:B0-----:R-:W-:Y:S01]  /*4b40*/  IMAD R127, R0, 0xf1, RZ ;  /* 0x000000f1007f7824 */ /* 0x001fe200078e02ff */
[----:B------:R-:W-:-:S02]  /*4b50*/  IADD3 R126, P2, R180, R120, RZ ;  /* 0x00000078b47e7210 */ /* 0x000fc40007f5e0ff */
[-C--:B------:R-:W-:Y:S01]  /*4b60*/  LEA.HI.X.SX32 R129, R129, R121.reuse, 0x1, P0 ;  /* 0x0000007981817211 */ /* 0x080fe200000f0eff */
[----:B------:R-:W-:Y:S01]  /*4b70*/  IMAD R179, R179, 0x1f2, RZ ;  /* 0x000001f2b3b37824 */ /* 0x000fe200078e02ff */
[-C--:B------:R-:W-:Y:S02]  /*4b80*/  LEA.HI.X.SX32 R125, R125, R121.reuse, 0x1, P1 ;  /* 0x000000797d7d7211 */ /* 0x080fe400008f0eff */
[-C--:B------:R-:W-:Y:S01]  /*4b90*/  LEA.HI.X.SX32 R127, R127, R121.reuse, 0x1, P2 ;  /* 0x000000797f7f7211 */ /* 0x080fe200010f0eff */
[----:B------:R-:W-:Y:S01]  /*4ba0*/  IMAD R176, R176, 0x1d2, RZ ;  /* 0x000001d2b0b07824 */ /* 0x000fe200078e02ff */
[----:B-1----:R-:W-:Y:S01]  /*4bb0*/  IADD3 R122, P0, R175, R120, RZ ;  /* 0x00000078af7a7210 */ /* 0x002fe20007f1e0ff */
[----:B------:R-:W-:Y:S01]  /*4bc0*/  IMAD R123, R0, 0xe1, RZ ;  /* 0x000000e1007b7824 */ /* 0x000fe200078e02ff */
[----:B------:R0:W3:Y:S04]  /*4bd0*/  LDG.E.U16 R140, desc[UR60][R128.64] ;  /* 0x0000003c808c7981 */ /* 0x0000e8000c1e1500 */
[----:B------:R1:W3:Y:S01]  /*4be0*/  LDG.E.U16 R138, desc[UR60][R124.64] ;  /* 0x0000003c7c8a7981 */ /* 0x0002e2000c1e1500 */
[----:B------:R-:W-:-:S03]  /*4bf0*/  LEA.HI.X.SX32 R123, R123, R121, 0x1, P0 ;  /* 0x000000797b7b7211 */ /* 0x000fc600000f0eff */
[----:B------:R1:W3:Y:S01]  /*4c00*/  LDG.E.U16 R143, desc[UR60][R126.64] ;  /* 0x0000003c7e8f7981 */ /* 0x0002e2000c1e1500 */
[C---:B0-----:R-:W-:Y:S01]  /*4c10*/  IMAD R129, R0.reuse, 0xf9, RZ ;  /* 0x000000f900817824 */ /* 0x041fe200078e02ff */
[-C--:B------:R-:W-:Y:S02]  /*4c20*/  IADD3 R128, P0, R179, R120.reuse, RZ ;  /* 0x00000078b3807210 */ /* 0x080fe40007f1e0ff */
[----:B------:R0:W3:Y:S01]  /*4c30*/  LDG.E.U16 R141, desc[UR60][R122.64] ;  /* 0x0000003c7a8d7981 */ /* 0x0000e2000c1e1500 */
[----:B-1----:R-:W-:Y:S01]  /*4c40*/  IMAD R125, R0, 0xe9, RZ ;  /* 0x000000e9007d7824 */ /* 0x002fe200078e02ff */
[-C--:B------:R-:W-:Y:S01]  /*4c50*/  IADD3 R124, P1, R176, R120.reuse, RZ ;  /* 0x00000078b07c7210 */ /* 0x080fe20007f3e0ff */
[----:B------:R-:W-:Y:S02]  /*4c60*/  IMAD R126, R154, 0x204, RZ ;  /* 0x000002049a7e7824 */ /* 0x000fe400078e02ff */
[----:B------:R-:W1:Y:S01]  /*4c70*/  LDC R154, c[0x0][0x248] ;  /* 0x00009200ff9a7b82 */ /* 0x000e620000000800 */
[-C--:B------:R-:W-:Y:S01]  /*4c80*/  LEA.HI.X.SX32 R129, R129, R121.reuse, 0x1, P0 ;  /* 0x0000007981817211 */ /* 0x080fe200000f0eff */
[----:B0-----:R-:W-:Y:S01]  /*4c90*/  IMAD R122, R149, 0x3f2, RZ ;  /* 0x000003f2957a7824 */ /* 0x001fe200078e02ff */
[-C--:B------:R-:W-:Y:S01]  /*4ca0*/  LEA.HI.X.SX32 R125, R125, R121.reuse, 0x1, P1 ;  /* 0x000000797d7d7211 */ /* 0x080fe200008f0eff */
[----:B------:R-:W-:Y:S01]  /*4cb0*/  IMAD R123, R160, 0x1f9, RZ ;  /* 0x000001f9a07b7824 */ /* 0x000fe200078e02ff */
[-C--:B------:R-:W-:Y:S01]  /*4cc0*/  IADD3 R126, P1, R126, R120.reuse, RZ ;  /* 0x000000787e7e7210 */ /* 0x080fe20007f3e0ff */
[----:B------:R0:W3:Y:S01]  /*4cd0*/  LDG.E.U16 R144, desc[UR60][R128.64] ;  /* 0x0000003c80907981 */ /* 0x0000e2000c1e1500 */
[----:B------:R-:W-:Y:S01]  /*4ce0*/  IADD3 R122, P2, R122, R120, RZ ;  /* 0x000000787a7a7210 */ /* 0x000fe20007f5e0ff */
[----:B------:R-:W4:Y:S02]  /*4cf0*/  LDC R160, c[0x0][0x248] ;  /* 0x00009200ffa07b82 */ /* 0x000f240000000800 */
[----:B------:R0:W3:Y:S01]  /*4d00*/  LDG.E.U16 R142, desc[UR60][R124.64] ;  /* 0x0000003c7c8e7981 */ /* 0x0000e2000c1e1500 */
[-C--:B------:R-:W-:Y:S01]  /*4d10*/  LEA.HI.X.SX32 R127, R148, R121.reuse, 0x1, P1 ;  /* 0x00000079947f7211 */ /* 0x080fe200008f0eff */
[----:B0-----:R-:W-:Y:S01]  /*4d20*/  IMAD R128, R167, 0x224, RZ ;  /* 0x00000224a7807824 */ /* 0x001fe200078e02ff */
[----:B------:R-:W-:-:S03]  /*4d30*/  LEA.HI.X.SX32 R123, R123, R121, 0x1, P2 ;  /* 0x000000797b7b7211 */ /* 0x000fc600010f0eff */
[----:B------:R-:W0:Y:S01]  /*4d40*/  LDC R167, c[0x0][0x248] ;  /* 0x00009200ffa77b82 */ /* 0x000e220000000800 */
[----:B------:R1:W3:Y:S01]  /*4d50*/  LDG.E.U16 R148, desc[UR60][R126.64] ;  /* 0x0000003c7e947981 */ /* 0x0002e2000c1e1500 */
[-C--:B------:R-:W-:Y:S02]  /*4d60*/  LEA R124, P0, R170, R120.reuse, 0x2 ;  /* 0x00000078aa7c7211 */ /* 0x080fe400078010ff */
[----:B------:R-:W-:Y:S02]  /*4d70*/  IADD3 R128, P2, R128, R120, RZ ;  /* 0x0000007880807210 */ /* 0x000fe40007f5e0ff */
[-C--:B------:R-:W-:Y:S02]  /*4d80*/  LEA.HI.X.SX32 R125, R146, R121.reuse, 0x1, P0 ;  /* 0x00000079927d7211 */ /* 0x080fe400000f0eff */
[----:B------:R1:W3:Y:S01]  /*4d90*/  LDG.E.U16 R146, desc[UR60][R122.64] ;  /* 0x0000003c7a927981 */ /* 0x0002e2000c1e1500 */
[----:B------:R-:W-:Y:S01]  /*4da0*/  LEA.HI.X.SX32 R129, R147, R121, 0x1, P2 ;  /* 0x0000007993817211 */ /* 0x000fe200010f0eff */
[----:B------:R-:W-:Y:S01]  /*4db0*/  IMAD R212, R212, 0x11a, RZ ;  /* 0x0000011ad4d47824 */ /* 0x000fe200078e02ff */
[----:B------:R-:W2:Y:S01]  /*4dc0*/  LDC R170, c[0x0][0x248] ;  /* 0x00009200ffaa7b82 */ /* 0x000ea20000000800 */
[----:B-1----:R-:W-:Y:S01]  /*4dd0*/  IMAD R126, R162, 0x254, RZ ;  /* 0x00000254a27e7824 */ /* 0x002fe200078e02ff */
[----:B------:R1:W3:Y:S04]  /*4de0*/  LDG.E.U16 R147, desc[UR60][R124.64] ;  /* 0x0000003c7c937981 */ /* 0x0002e8000c1e1500 */
[----:B------:R1:W3:Y:S01]  /*4df0*/  LDG.E.U16 R149, desc[UR60][R128.64] ;  /* 0x0000003c80957981 */ /* 0x0002e2000c1e1500 */
[----:B------:R-:W-:Y:S01]  /*4e00*/  IMAD R122, R153, 0x234, RZ ;  /* 0x00000234997a7824 */ /* 0x000fe200078e02ff */
[----:B------:R-:W0:Y:S01]  /*4e10*/  LDC R162, c[0x0][0x248] ;  /* 0x00009200ffa27b82 */ /* 0x000e220000000800 */
[----:B-1----:R-:W-:-:S03]  /*4e20*/  IMAD R124, R166, 0x244, RZ ;  /* 0x00000244a67c7824 */ /* 0x002fc600078e02ff */
[-C--:B------:R-:W-:Y:S01]  /*4e30*/  IADD3 R122, P0, R122, R120.reuse, RZ ;  /* 0x000000787a7a7210 */ /* 0x080fe20007f1e0ff */
[----:B------:R-:W-:Y:S01]  /*4e40*/  IMAD R128, R154, 0x264, RZ ;  /* 0x000002649a807824 */ /* 0x000fe200078e02ff */
[-C--:B------:R-:W-:Y:S02]  /*4e50*/  IADD3 R124, P1, R124, R120.reuse, RZ ;  /* 0x000000787c7c7210 */ /* 0x080fe40007f3e0ff */
[----:B------:R-:W1:Y:S01]  /*4e60*/  LDC R166, c[0x0][0x248] ;  /* 0x00009200ffa67b82 */ /* 0x000e620000000800 */
[-C--:B------:R-:W-:Y:S02]  /*4e70*/  LEA.HI.X.SX32 R123, R212, R121.reuse, 0x1, P0 ;  /* 0x00000079d47b7211 */ /* 0x080fe400000f0eff */
[-C--:B------:R-:W-:Y:S02]  /*4e80*/  IADD3 R128, P0, R128, R120.reuse, RZ ;  /* 0x0000007880807210 */ /* 0x080fe40007f1e0ff */
[-C--:B------:R-:W-:Y:S01]  /*4e90*/  LEA.HI.X.SX32 R125, R150, R121.reuse, 0x1, P1 ;  /* 0x00000079967d7211 */ /* 0x080fe200008f0eff */
[----:B------:R-:W-:Y:S01]  /*4ea0*/  IMAD R213, R213, 0x12a, RZ ;  /* 0x0000012ad5d57824 */ /* 0x000fe200078e02ff */
[----:B------:R-:W-:Y:S01]  /*4eb0*/  LEA.HI.X.SX32 R129, R152, R121, 0x1, P0 ;  /* 0x0000007998817211 */ /* 0x000fe200000f0eff */
[----:B------:R4:W3:Y:S01]  /*4ec0*/  LDG.E.U16 R150, desc[UR60][R122.64] ;  /* 0x0000003c7a967981 */ /* 0x0008e2000c1e1500 */
[----:B------:R-:W-:-:S03]  /*4ed0*/  IADD3 R126, P2, R126, R120, RZ ;  /* 0x000000787e7e7210 */ /* 0x000fc60007f5e0ff */
[----:B------:R0:W3:Y:S01]  /*4ee0*/  LDG.E.U16 R152, desc[UR60][R124.64] ;  /* 0x0000003c7c987981 */ /* 0x0000e2000c1e1500 */
[----:B------:R-:W-:Y:S01]  /*4ef0*/  LEA.HI.X.SX32 R127, R213, R121, 0x1, P2 ;  /* 0x00000079d57f7211 */ /* 0x000fe200010f0eff */
[----:B------:R-:W-:Y:S02]  /*4f00*/  IMAD R210, R210, 0x13a, RZ ;  /* 0x0000013ad2d27824 */ /* 0x000fe400078e02ff */
[----:B------:R0:W3:Y:S01]  /*4f10*/  LDG.E.U16 R154, desc[UR60][R128.64] ;  /* 0x0000003c809a7981 */ /* 0x0000e2000c1e1500 */
[----:B----4-:R-:W-:-:S03]  /*4f20*/  IMAD R122, R160, 0x274, RZ ;  /* 0x00000274a07a7824 */ /* 0x010fc600078e02ff */
[----:B------:R4:W3:Y:S01]  /*4f30*/  LDG.E.U16 R153, desc[UR60][R126.64] ;  /* 0x0000003c7e997981 */ /* 0x0008e2000c1e1500 */
[----:B0-----:R-:W-:Y:S02]  /*4f40*/  IMAD R124, R167, 0x284, RZ ;  /* 0x00000284a77c7824 */ /* 0x001fe400078e02ff */
[----:B------:R-:W0:Y:S01]  /*4f50*/  LDC R167, c[0x0][0x248] ;  /* 0x00009200ffa77b82 */ /* 0x000e220000000800 */
[-C--:B------:R-:W-:Y:S01]  /*4f60*/  IADD3 R122, P0, R122, R120.reuse, RZ ;  /* 0x000000787a7a7210 */ /* 0x080fe20007f1e0ff */
[----:B------:R-:W-:Y:S01]  /*4f70*/  IMAD R128, R162, 0x2a4, RZ ;  /* 0x000002a4a2807824 */ /* 0x000fe200078e02ff */
[-C--:B------:R-:W-:Y:S01]  /*4f80*/  IADD3 R124, P1, R124, R120.reuse, RZ ;  /* 0x000000787c7c7210 */ /* 0x080fe20007f3e0ff */
[----:B----4-:R-:W-:Y:S01]  /*4f90*/  IMAD R126, R171, 0x294, RZ ;  /* 0x00000294ab7e7824 */ /* 0x010fe200078e02ff */
[-C--:B------:R-:W-:Y:S01]  /*4fa0*/  LEA.HI.X.SX32 R123, R210, R121.reuse, 0x1, P0 ;  /* 0x00000079d27b7211 */ /* 0x080fe200000f0eff */
[----:B------:R-:W-:Y:S01]  /*4fb0*/  IMAD R211, R211, 0x14a, RZ ;  /* 0x0000014ad3d37824 */ /* 0x000fe200078e02ff */
[----:B------:R-:W-:Y:S01]  /*4fc0*/  IADD3 R128, P0, R128, R120, RZ ;  /* 0x0000007880807210 */ /* 0x000fe20007f1e0ff */
[----:B------:R-:W4:Y:S01]  /*4fd0*/  LDC R171, c[0x0][0x248] ;  /* 0x00009200ffab7b82 */ /* 0x000f220000000800 */
[----:B------:R-:W-:-:S02]  /*4fe0*/  LEA.HI.X.SX32 R125, R156, R121, 0x1, P1 ;  /* 0x000000799c7d7211 */ /* 0x000fc400008f0eff */
[----:B------:R-:W-:Y:S01]  /*4ff0*/  IADD3 R126, P2, R126, R120, RZ ;  /* 0x000000787e7e7210 */ /* 0x000fe20007f5e0ff */
[----:B------:R1:W3:Y:S01]  /*5000*/  LDG.E.U16 R156, desc[UR60][R122.64] ;  /* 0x0000003c7a9c7981 */ /* 0x0002e2000c1e1500 */
[-C--:B------:R-:W-:Y:S02]  /*5010*/  LEA.HI.X.SX32 R129, R158, R121.reuse, 0x1, P0 ;  /* 0x000000799e817211 */ /* 0x080fe400000f0eff */
[----:B------:R-:W-:Y:S01]  /*5020*/  LEA.HI.X.SX32 R127, R211, R121, 0x1, P2 ;  /* 0x00000079d37f7211 */ /* 0x000fe200010f0eff */
[----:B------:R2:W3:Y:S01]  /*5030*/  LDG.E.U16 R158, desc[UR60][R124.64] ;  /* 0x0000003c7c9e7981 */ /* 0x0004e2000c1e1500 */
[----:B------:R-:W-:-:S03]  /*5040*/  IMAD R208, R208, 0x15a, RZ ;  /* 0x0000015ad0d07824 */ /* 0x000fc600078e02ff */
[----:B------:R2:W3:Y:S01]  /*5050*/  LDG.E.U16 R160, desc[UR60][R126.64] ;  /* 0x0000003c7ea07981 */ /* 0x0004e2000c1e1500 */
[----:B-1----:R-:W-:-:S03]  /*5060*/  IMAD R122, R166, 0x2b4, RZ ;  /* 0x000002b4a67a7824 */ /* 0x002fc600078e02ff */
[----:B------:R0:W3:Y:S01]  /*5070*/  LDG.E.U16 R162, desc[UR60][R128.64] ;  /* 0x0000003c80a27981 */ /* 0x0000e2000c1e1500 */
[----:B--2---:R-:W-:Y:S02]  /*5080*/  IMAD R124, R170, 0x2c4, RZ ;  /* 0x000002c4aa7c7824 */ /* 0x004fe400078e02ff */
[----:B------:R-:W1:Y:S01]  /*5090*/  LDC R170, c[0x0][0x248] ;  /* 0x00009200ffaa7b82 */ /* 0x000e620000000800 */
[-C--:B------:R-:W-:Y:S01]  /*50a0*/  IADD3 R122, P0, R122, R120.reuse, RZ ;  /* 0x000000787a7a7210 */ /* 0x080fe20007f1e0ff */
[----:B------:R-:W-:Y:S01]  /*50b0*/  IMAD R126, R174, 0x2d4, RZ ;  /* 0x000002d4ae7e7824 */ /* 0x000fe200078e02ff */
[-C--:B------:R-:W-:Y:S01]  /*50c0*/  IADD3 R124, P1, R124, R120.reuse, RZ ;  /* 0x000000787c7c7210 */ /* 0x080fe20007f3e0ff */
[----:B0-----:R-:W-:Y:S01]  /*50d0*/  IMAD R128, R167, 0x2e4, RZ ;  /* 0x000002e4a7807824 */ /* 0x001fe200078e02ff */
[----:B------:R-:W-:Y:S01]  /*50e0*/  LEA.HI.X.SX32 R123, R208, R121, 0x1, P0 ;  /* 0x00000079d07b7211 */ /* 0x000fe200000f0eff */
[----:B------:R-:W-:Y:S01]  /*50f0*/  IMAD R209, R209, 0x16a, RZ ;  /* 0x0000016ad1d17824 */ /* 0x000fe200078e02ff */
[-C--:B------:R-:W-:Y:S01]  /*5100*/  IADD3 R126, P2, R126, R120.reuse, RZ ;  /* 0x000000787e7e7210 */ /* 0x080fe20007f5e0ff */
[----:B------:R-:W0:Y:S01]  /*5110*/  LDC R174, c[0x0][0x248] ;  /* 0x00009200ffae7b82 */ /* 0x000e220000000800 */
[----:B------:R-:W-:-:S02]  /*5120*/  IADD3 R128, P0, R128, R120, RZ ;  /* 0x0000007880807210 */ /* 0x000fc40007f1e0ff */
[-C--:B------:R-:W-:Y:S02]  /*5130*/  LEA.HI.X.SX32 R125, R164, R121.reuse, 0x1, P1 ;  /* 0x00000079a47d7211 */ /* 0x080fe400008f0eff */
[-C--:B------:R-:W-:Y:S01]  /*5140*/  LEA.HI.X.SX32 R127, R209, R121.reuse, 0x1, P2 ;  /* 0x00000079d17f7211 */ /* 0x080fe200010f0eff */
[----:B------:R4:W2:Y:S01]  /*5150*/  LDG.E.U16 R164, desc[UR60][R122.64] ;  /* 0x0000003c7aa47981 */ /* 0x0008a2000c1e1500 */
[----:B------:R-:W-:-:S03]  /*5160*/  LEA.HI.X.SX32 R129, R165, R121, 0x1, P0 ;  /* 0x00000079a5817211 */ /* 0x000fc600000f0eff */
[----:B------:R4:W2:Y:S04]  /*5170*/  LDG.E.U16 R165, desc[UR60][R124.64] ;  /* 0x0000003c7ca57981 */ /* 0x0008a8000c1e1500 */
[----:B------:R4:W2:Y:S02]  /*5180*/  LDG.E.U16 R166, desc[UR60][R126.64] ;  /* 0x0000003c7ea67981 */ /* 0x0008a4000c1e1500 */
[----:B----4-:R-:W-:Y:S02]  /*5190*/  IMAD R122, R171, 0x2f4, RZ ;  /* 0x000002f4ab7a7824 */ /* 0x010fe400078e02ff */
[----:B------:R1:W4:Y:S01]  /*51a0*/  LDG.E.U16 R167, desc[UR60][R128.64] ;  /* 0x0000003c80a77981 */ /* 0x000322000c1e1500 */
[----:B------:R-:W-:Y:S02]  /*51b0*/  IMAD R124, R177, 0x304, RZ ;  /* 0x00000304b17c7824 */ /* 0x000fe400078e02ff */
[----:B------:R-:W0:Y:S01]  /*51c0*/  LDC R177, c[0x0][0x248] ;  /* 0x00009200ffb17b82 */ /* 0x000e220000000800 */
[----:B------:R-:W-:Y:S01]  /*51d0*/  IMAD R126, R178, 0x314, RZ ;  /* 0x00000314b27e7824 */ /* 0x000fe200078e02ff */
[-C--:B------:R-:W-:Y:S01]  /*51e0*/  IADD3 R122, P0, R122, R120.reuse, RZ ;  /* 0x000000787a7a7210 */ /* 0x080fe20007f1e0ff */
[----:B------:R-:W-:Y:S01]  /*51f0*/  IMAD R206, R206, 0x17a, RZ ;  /* 0x0000017acece7824 */ /* 0x000fe200078e02ff */
[-C--:B------:R-:W-:Y:S01]  /*5200*/  IADD3 R124, P1, R124, R120.reuse, RZ ;  /* 0x000000787c7c7210 */ /* 0x080fe20007f3e0ff */
[----:B------:R-:W-:Y:S01]  /*5210*/  IMAD R207, R207, 0x18a, RZ ;  /* 0x0000018acfcf7824 */ /* 0x000fe200078e02ff */
[----:B------:R-:W-:Y:S01]  /*5220*/  IADD3 R126, P2, R126, R120, RZ ;  /* 0x000000787e7e7210 */ /* 0x000fe20007f5e0ff */
[----:B-1----:R-:W-:Y:S01]  /*5230*/  IMAD R128, R170, 0x324, RZ ;  /* 0x00000324aa807824 */ /* 0x002fe200078e02ff */
[----:B------:R-:W1:Y:S01]  /*5240*/  LDC R178, c[0x0][0x248] ;  /* 0x00009200ffb27b82 */ /* 0x000e620000000800 */
[----:B------:R-:W-:-:S02]  /*5250*/  LEA.HI.X.SX32 R123, R206, R121, 0x1, P0 ;  /* 0x00000079ce7b7211 */ /* 0x000fc400000f0eff */
[-C--:B------:R-:W-:Y:S02]  /*5260*/  LEA.HI.X.SX32 R125, R168, R121.reuse, 0x1, P1 ;  /* 0x00000079a87d7211 */ /* 0x080fe400008f0eff */
[----:B------:R-:W-:Y:S01]  /*5270*/  IADD3 R128, P0, R128, R120, RZ ;  /* 0x0000007880807210 */ /* 0x000fe20007f1e0ff */
[----:B------:R0:W4:Y:S01]  /*5280*/  LDG.E.U16 R168, desc[UR60][R122.64] ;  /* 0x0000003c7aa87981 */ /* 0x000122000c1e1500 */
[-C--:B------:R-:W-:Y:S02]  /*5290*/  LEA.HI.X.SX32 R127, R207, R121.reuse, 0x1, P2 ;  /* 0x00000079cf7f7211 */ /* 0x080fe400010f0eff */
[----:B------:R-:W-:Y:S02]  /*52a0*/  LEA.HI.X.SX32 R129, R169, R121, 0x1, P0 ;  /* 0x00000079a9817211 */ /* 0x000fe400000f0eff */
[----:B------:R0:W4:Y:S04]  /*52b0*/  LDG.E.U16 R169, desc[UR60][R124.64] ;  /* 0x0000003c7ca97981 */ /* 0x000128000c1e1500 */
[----:B------:R0:W4:Y:S02]  /*52c0*/  LDG.E.U16 R170, desc[UR60][R126.64] ;  /* 0x0000003c7eaa7981 */ /* 0x000124000c1e1500 */
[----:B0-----:R-:W-:-:S02]  /*52d0*/  IMAD R122, R174, 0x334, RZ ;  /* 0x00000334ae7a7824 */ /* 0x001fc400078e02ff */
[----:B------:R-:W-:Y:S01]  /*52e0*/  IMAD R205, R205, 0x1aa, RZ ;  /* 0x000001aacdcd7824 */ /* 0x000fe200078e02ff */
[----:B------:R0:W4:Y:S01]  /*52f0*/  LDG.E.U16 R171, desc[UR60][R128.64] ;  /* 0x0000003c80ab7981 */ /* 0x000122000c1e1500 */
[----:B------:R-:W-:Y:S02]  /*5300*/  IMAD R124, R181, 0x344, RZ ;  /* 0x00000344b57c7824 */ /* 0x000fe400078e02ff */
[----:B------:R-:W1:Y:S01]  /*5310*/  LDC R181, c[0x0][0x248] ;  /* 0x00009200ffb57b82 */ /* 0x000e620000000800 */
[----:B------:R-:W-:Y:S01]  /*5320*/  IMAD R126, R200, 0x354, RZ ;  /* 0x00000354c87e7824 */ /* 0x000fe200078e02ff */
[-C--:B------:R-:W-:Y:S01]  /*5330*/  IADD3 R122, P0, R122, R120.reuse, RZ ;  /* 0x000000787a7a7210 */ /* 0x080fe20007f1e0ff */
[----:B------:R-:W-:Y:S01]  /*5340*/  IMAD R204, R204, 0x19a, RZ ;  /* 0x0000019acccc7824 */ /* 0x000fe200078e02ff */
[-C--:B------:R-:W-:Y:S01]  /*5350*/  IADD3 R124, P1, R124, R120.reuse, RZ ;  /* 0x000000787c7c7210 */ /* 0x080fe20007f3e0ff */
[----:B0-----:R-:W-:Y:S01]  /*5360*/  IMAD R128, R177, 0x364, RZ ;  /* 0x00000364b1807824 */ /* 0x001fe200078e02ff */
[----:B------:R-:W-:-:S02]  /*5370*/  IADD3 R126, P2, R126, R120, RZ ;  /* 0x000000787e7e7210 */ /* 0x000fc40007f5e0ff */
[----:B------:R-:W0:Y:S01]  /*5380*/  LDC R177, c[0x0][0x248] ;  /* 0x00009200ffb17b82 */ /* 0x000e220000000800 */
[-C--:B------:R-:W-:Y:S02]  /*5390*/  LEA.HI.X.SX32 R123, R204, R121.reuse, 0x1, P0 ;  /* 0x00000079cc7b7211 */ /* 0x080fe400000f0eff */
[-C--:B------:R-:W-:Y:S02]  /*53a0*/  LEA.HI.X.SX32 R127, R205, R121.reuse, 0x1, P2 ;  /* 0x00000079cd7f7211 */ /* 0x080fe400010f0eff */
[----:B------:R-:W-:Y:S02]  /*53b0*/  IADD3 R128, P0, R128, R120, RZ ;  /* 0x0000007880807210 */ /* 0x000fe40007f1e0ff */
[-C--:B------:R-:W-:Y:S01]  /*53c0*/  LEA.HI.X.SX32 R125, R172, R121.reuse, 0x1, P1 ;  /* 0x00000079ac7d7211 */ /* 0x080fe200008f0eff */
[----:B------:R1:W4:Y:S01]  /*53d0*/  LDG.E.U16 R174, desc[UR60][R126.64] ;  /* 0x0000003c7eae7981 */ /* 0x000322000c1e1500 */
[----:B------:R-:W-:Y:S01]  /*53e0*/  LEA.HI.X.SX32 R129, R173, R121, 0x1, P0 ;  /* 0x00000079ad817211 */ /* 0x000fe200000f0eff */
[----:B------:R-:W-:Y:S01]  /*53f0*/  IMAD R202, R202, 0x1ba, RZ ;  /* 0x000001bacaca7824 */ /* 0x000fe200078e02ff */
[----:B------:R-:W0:Y:S01]  /*5400*/  LDC R200, c[0x0][0x248] ;  /* 0x00009200ffc87b82 */ /* 0x000e220000000800 */
[----:B------:R1:W4:Y:S04]  /*5410*/  LDG.E.U16 R173, desc[UR60][R124.64] ;  /* 0x0000003c7cad7981 */ /* 0x000328000c1e1500 */
[----:B------:R1:W4:Y:S02]  /*5420*/  LDG.E.U16 R172, desc[UR60][R122.64] ;  /* 0x0000003c7aac7981 */ /* 0x000324000c1e1500 */
[----:B-1----:R-:W-:-:S02]  /*5430*/  IMAD R126, R178, 0x374, RZ ;  /* 0x00000374b27e7824 */ /* 0x002fc400078e02ff */
[----:B------:R-:W1:Y:S01]  /*5440*/  LDC R178, c[0x0][0x248] ;  /* 0x00009200ffb27b82 */ /* 0x000e620000000800 */
[----:B------:R-:W4:Y:S01]  /*5450*/  LDG.E.U16 R128, desc[UR60][R128.64] ;  /* 0x0000003c80807981 */ /* 0x000f22000c1e1500 */
[----:B------:R-:W-:Y:S01]  /*5460*/  IMAD R124, R199, 0x384, RZ ;  /* 0x00000384c77c7824 */ /* 0x000fe200078e02ff */
[----:B------:R-:W-:Y:S01]  /*5470*/  IADD3 R126, P0, R126, R120, RZ ;  /* 0x000000787e7e7210 */ /* 0x000fe20007f1e0ff */
[----:B------:R-:W-:-:S03]  /*5480*/  IMAD R122, R203, 0x394, RZ ;  /* 0x00000394cb7a7824 */ /* 0x000fc600078e02ff */
[-C--:B------:R-:W-:Y:S01]  /*5490*/  IADD3 R124, P1, R124, R120.reuse, RZ ;  /* 0x000000787c7c7210 */ /* 0x080fe20007f3e0ff */
[----:B------:R-:W-:Y:S01]  /*54a0*/  IMAD R123, R181, 0x3a4, RZ ;  /* 0x000003a4b57b7824 */ /* 0x000fe200078e02ff */
[-C--:B------:R-:W-:Y:S01]  /*54b0*/  LEA.HI.X.SX32 R127, R202, R121.reuse, 0x1, P0 ;  /* 0x00000079ca7f7211 */ /* 0x080fe200000f0eff */
[----:B------:R-:W-:Y:S01]  /*54c0*/  IMAD R203, R226, 0x1ca, RZ ;  /* 0x000001cae2cb7824 */ /* 0x000fe200078e02ff */
[----:B------:R-:W-:Y:S01]  /*54d0*/  LEA.HI.X.SX32 R125, R175, R121, 0x1, P1 ;  /* 0x00000079af7d7211 */ /* 0x000fe200008f0eff */
[----:B------:R-:W1:Y:S01]  /*54e0*/  LDC R181, c[0x0][0x248] ;  /* 0x00009200ffb57b82 */ /* 0x000e620000000800 */
[-C--:B------:R-:W-:Y:S01]  /*54f0*/  IADD3 R122, P0, R122, R120.reuse, RZ ;  /* 0x000000787a7a7210 */ /* 0x080fe20007f1e0ff */
[----:B------:R0:W4:Y:S04]  /*5500*/  LDG.E.U16 R129, desc[UR60][R126.64] ;  /* 0x0000003c7e817981 */ /* 0x000128000c1e1500 */
[----:B------:R0:W4:Y:S02]  /*5510*/  LDG.E.U16 R175, desc[UR60][R124.64] ;  /* 0x0000003c7caf7981 */ /* 0x000124000c1e1500 */
[----:B------:R-:W1:Y:S01]  /*5520*/  LDC R226, c[0x0][0x248] ;  /* 0x00009200ffe27b82 */ /* 0x000e620000000800 */
[----:B0-----:R-:W-:-:S02]  /*5530*/  IADD3 R126, P1, R123, R120, RZ ;  /* 0x000000787b7e7210 */ /* 0x001fc40007f3e0ff */
[-C--:B------:R-:W-:Y:S01]  /*5540*/  LEA.HI.X.SX32 R123, R203, R121.reuse, 0x1, P0 ;  /* 0x00000079cb7b7211 */ /* 0x080fe200000f0eff */
[----:B------:R-:W-:Y:S01]  /*5550*/  IMAD R124, R177, 0x3b4, RZ ;  /* 0x000003b4b17c7824 */ /* 0x000fe200078e02ff */
[----:B------:R-:W-:Y:S01]  /*5560*/  LEA.HI.X.SX32 R127, R176, R121, 0x1, P1 ;  /* 0x00000079b07f7211 */ /* 0x000fe200008f0eff */
[----:B------:R-:W-:Y:S02]  /*5570*/  IMAD R201, R201, 0x1da, RZ ;  /* 0x000001dac9c97824 */ /* 0x000fe400078e02ff */
[----:B------:R0:W4:Y:S01]  /*5580*/  LDG.E.U16 R176, desc[UR60][R122.64] ;  /* 0x0000003c7ab07981 */ /* 0x000122000c1e1500 */
[----:B------:R-:W1:Y:S03]  /*5590*/  LDC R199, c[0x0][0x248] ;  /* 0x00009200ffc77b82 */ /* 0x000e660000000800 */
[----:B------:R1:W4:Y:S01]  /*55a0*/  LDG.E.U16 R177, desc[UR60][R126.64] ;  /* 0x0000003c7eb17981 */ /* 0x000322000c1e1500 */
[----:B0-----:R-:W-:Y:S01]  /*55b0*/  IADD3 R122, P0, R124, R120, RZ ;  /* 0x000000787c7a7210 */ /* 0x001fe20007f1e0ff */
[----:B------:R-:W-:-:S03]  /*55c0*/  IMAD R124, R234, 0x3c4, RZ ;  /* 0x000003c4ea7c7824 */ /* 0x000fc600078e02ff */
[----:B------:R-:W-:Y:S01]  /*55d0*/  LEA.HI.X.SX32 R123, R201, R121, 0x1, P0 ;  /* 0x00000079c97b7211 */ /* 0x000fe200000f0eff */
[----:B-1----:R-:W-:-:S04]  /*55e0*/  IMAD R126, R178, 0x3e4, RZ ;  /* 0x000003e4b27e7824 */ /* 0x002fc800078e02ff */
[----:B------:R0:W4:Y:S01]  /*55f0*/  LDG.E.U16 R178, desc[UR60][R122.64] ;  /* 0x0000003c7ab27981 */ /* 0x000122000c1e1500 */
[-C--:B------:R-:W-:Y:S01]  /*5600*/  IADD3 R126, P2, R126, R120.reuse, RZ ;  /* 0x000000787e7e7210 */ /* 0x080fe20007f5e0ff */
[----:B------:R-:W-:Y:S01]  /*5610*/  IMAD R181, R181, 0x214, RZ ;  /* 0x00000214b5b57824 */ /* 0x000fe200078e02ff */
[----:B0-----:R-:W-:-:S04]  /*5620*/  IADD3 R122, P0, R124, R120, RZ ;  /* 0x000000787c7a7210 */ /* 0x001fc80007f1e0ff */
[-C--:B------:R-:W-:Y:S02]  /*5630*/  LEA.HI.X.SX32 R123, R180, R121.reuse, 0x1, P0 ;  /* 0x00000079b47b7211 */ /* 0x080fe400000f0eff */
[-C--:B------:R-:W-:Y:S01]  /*5640*/  LEA.HI.X.SX32 R127, R179, R121.reuse, 0x1, P2 ;  /* 0x00000079b37f7211 */ /* 0x080fe200010f0eff */
[----:B------:R-:W-:Y:S02]  /*5650*/  IMAD R226, R226, 0x114, RZ ;  /* 0x00000114e2e27824 */ /* 0x000fe400078e02ff */
[----:B------:R0:W4:Y:S01]  /*5660*/  LDG.E.U16 R179, desc[UR60][R122.64] ;  /* 0x0000003c7ab37981 */ /* 0x000122000c1e1500 */
[----:B------:R-:W-:Y:S02]  /*5670*/  IMAD R125, R238, 0x3d4, RZ ;  /* 0x000003d4ee7d7824 */ /* 0x000fe400078e02ff */
[----:B------:R-:W-:Y:S02]  /*5680*/  IMAD R238, R241, 0x134, RZ ;  /* 0x00000134f1ee7824 */ /* 0x000fe400078e02ff */
[----:B------:R-:W-:Y:S01]  /*5690*/  IMAD R234, R199, 0x124, RZ ;  /* 0x00000124c7ea7824 */ /* 0x000fe200078e02ff */
[-C--:B0-----:R-:W-:Y:S01]  /*56a0*/  IADD3 R122, P0, R181, R120.reuse, RZ ;  /* 0x00000078b57a7210 */ /* 0x081fe20007f1e0ff */
[----:B------:R-:W0:Y:S01]  /*56b0*/  LDC R199, c[0x0][0x248] ;  /* 0x00009200ffc77b82 */ /* 0x000e220000000800 */
[----:B------:R1:W4:Y:S02]  /*56c0*/  LDG.E.U16 R181, desc[UR60][R126.64] ;  /* 0x0000003c7eb57981 */ /* 0x000324000c1e1500 */
[----:B------:R-:W-:Y:S01]  /*56d0*/  LEA.HI.X.SX32 R123, R182, R121, 0x1, P0 ;  /* 0x00000079b67b7211 */ /* 0x000fe200000f0eff */
[----:B------:R-:W-:Y:S01]  /*56e0*/  IMAD R200, R200, 0x1ea, RZ ;  /* 0x000001eac8c87824 */ /* 0x000fe200078e02ff */
[----:B------:R-:W-:Y:S01]  /*56f0*/  IADD3 R124, P1, R125, R120, RZ ;  /* 0x000000787d7c7210 */ /* 0x000fe20007f3e0ff */
[----:B------:R-:W-:-:S02]  /*5700*/  IMAD R242, R242, 0x144, RZ ;  /* 0x00000144f2f27824 */ /* 0x000fc400078e02ff */
[----:B------:R1:W4:Y:S01]  /*5710*/  LDG.E.U16 R182, desc[UR60][R122.64] ;  /* 0x0000003c7ab67981 */ /* 0x000322000c1e1500 */
[----:B------:R-:W-:Y:S01]  /*5720*/  IMAD R244, R244, 0x154, RZ ;  /* 0x00000154f4f47824 */ /* 0x000fe200078e02ff */
[----:B------:R-:W0:Y:S01]  /*5730*/  LDC R241, c[0x0][0x248] ;  /* 0x00009200fff17b82 */ /* 0x000e220000000800 */
[----:B-1----:R-:W-:-:S04]  /*5740*/  IADD3 R126, P0, R226, R120, RZ ;  /* 0x00000078e27e7210 */ /* 0x002fc80007f1e0ff */
[-C--:B------:R-:W-:Y:S02]  /*5750*/  LEA.HI.X.SX32 R127, R185, R121.reuse, 0x1, P0 ;  /* 0x00000079b97f7211 */ /* 0x080fe400000f0eff */
[----:B------:R-:W-:Y:S02]  /*5760*/  IADD3 R122, P2, R238, R120, RZ ;  /* 0x00000078ee7a7210 */ /* 0x000fe40007f5e0ff */
[-C--:B------:R-:W-:Y:S02]  /*5770*/  LEA.HI.X.SX32 R125, R200, R121.reuse, 0x1, P1 ;  /* 0x00000079c87d7211 */ /* 0x080fe400008f0eff */
[----:B------:R-:W-:Y:S02]  /*5780*/  LEA.HI.X.SX32 R123, R183, R121, 0x1, P2 ;  /* 0x00000079b77b7211 */ /* 0x000fe400010f0eff */
[----:B------:R1:W4:Y:S04]  /*5790*/  LDG.E.U16 R183, desc[UR60][R126.64] ;  /* 0x0000003c7eb77981 */ /* 0x000328000c1e1500 */
[----:B------:R1:W4:Y:S01]  /*57a0*/  LDG.E.U16 R180, desc[UR60][R124.64] ;  /* 0x0000003c7cb47981 */ /* 0x000322000c1e1500 */
[----:B------:R-:W-:-:S02]  /*57b0*/  IMAD R248, R248, 0x164, RZ ;  /* 0x00000164f8f87824 */ /* 0x000fc400078e02ff */
[----:B0-----:R-:W-:Y:S01]  /*57c0*/  IMAD R246, R199, 0x174, RZ ;  /* 0x00000174c7f67824 */ /* 0x001fe200078e02ff */
[----:B------:R-:W4:Y:S01]  /*57d0*/  LDG.E.U16 R185, desc[UR60][R122.64] ;  /* 0x0000003c7ab97981 */ /* 0x000f22000c1e1500 */
[----:B-1----:R-:W-:-:S04]  /*57e0*/  IADD3 R126, P0, R242, R120, RZ ;  /* 0x00000078f27e7210 */ /* 0x002fc80007f1e0ff */
[----:B------:R-:W-:Y:S02]  /*57f0*/  LEA.HI.X.SX32 R127, R186, R121, 0x1, P0 ;  /* 0x00000079ba7f7211 */ /* 0x000fe400000f0eff */
[----:B------:R-:W-:-:S03]  /*5800*/  IADD3 R124, P1, R234, R120, RZ ;  /* 0x00000078ea7c7210 */ /* 0x000fc60007f3e0ff */
[----:B------:R0:W4:Y:S01]  /*5810*/  LDG.E.U16 R186, desc[UR60][R126.64] ;  /* 0x0000003c7eba7981 */ /* 0x000122000c1e1500 */
[----:B------:R-:W-:Y:S01]  /*5820*/  LEA.HI.X.SX32 R125, R184, R121, 0x1, P1 ;  /* 0x00000079b87d7211 */ /* 0x000fe200008f0eff */
[----:B------:R-:W-:Y:S02]  /*5830*/  IMAD R250, R245, 0x184, RZ ;  /* 0x00000184f5fa7824 */ /* 0x000fe400078e02ff */
[----:B------:R-:W-:Y:S01]  /*5840*/  IMAD R199, R243, 0x194, RZ ;  /* 0x00000194f3c77824 */ /* 0x000fe200078e02ff */
[----:B------:R-:W1:Y:S01]  /*5850*/  LDC R245, c[0x0][0x248] ;  /* 0x00009200fff57b82 */ /* 0x000e620000000800 */
[----:B------:R0:W4:Y:S02]  /*5860*/  LDG.E.U16 R184, desc[UR60][R124.64] ;  /* 0x0000003c7cb87981 */ /* 0x000124000c1e1500 */
[----:B0-----:R-:W-:-:S05]  /*5870*/  IADD3 R126, P0, R244, R120, RZ ;  /* 0x00000078f47e7210 */ /* 0x001fca0007f1e0ff */
[----:B------:R-:W0:Y:S01]  /*5880*/  LDC R243, c[0x0][0x248] ;  /* 0x00009200fff37b82 */ /* 0x000e220000000800 */
[-C--:B------:R-:W-:Y:S02]  /*5890*/  LEA.HI.X.SX32 R127, R187, R121.reuse, 0x1, P0 ;  /* 0x00000079bb7f7211 */ /* 0x080fe400000f0eff */
[-C--:B------:R-:W-:Y:S02]  /*58a0*/  IADD3 R124, P1, R248, R120.reuse, RZ ;  /* 0x00000078f87c7210 */ /* 0x080fe40007f3e0ff */
[----:B------:R-:W-:Y:S01]  /*58b0*/  IADD3 R122, P0, R246, R120, RZ ;  /* 0x00000078f67a7210 */ /* 0x000fe20007f1e0ff */
[----:B------:R3:W4:Y:S01]  /*58c0*/  LDG.E.U16 R187, desc[UR60][R126.64] ;  /* 0x0000003c7ebb7981 */ /* 0x000722000c1e1500 */
[-C--:B------:R-:W-:Y:S01]  /*58d0*/  LEA.HI.X.SX32 R125, R188, R121.reuse, 0x1, P1 ;  /* 0x00000079bc7d7211 */ /* 0x080fe200008f0eff */
[----:B------:R-:W1:Y:S01]  /*58e0*/  LDC R246, c[0x0][0x248] ;  /* 0x00009200fff67b82 */ /* 0x000e620000000800 */
[----:B------:R-:W-:Y:S01]  /*58f0*/  LEA.HI.X.SX32 R123, R189, R121, 0x1, P0 ;  /* 0x00000079bd7b7211 */ /* 0x000fe200000f0eff */
[----:B------:R-:W-:-:S02]  /*5900*/  IMAD R241, R241, 0x1a4, RZ ;  /* 0x000001a4f1f17824 */ /* 0x000fc400078e02ff */
[----:B------:R3:W4:Y:S02]  /*5910*/  LDG.E.U16 R188, desc[UR60][R124.64] ;  /* 0x0000003c7cbc7981 */ /* 0x000724000c1e1500 */
[----:B---3--:R-:W-:Y:S02]  /*5920*/  IADD3 R126, P1, R250, R120, RZ ;  /* 0x00000078fa7e7210 */ /* 0x008fe40007f3e0ff */
[----:B------:R-:W3:Y:S02]  /*5930*/  LDG.E.U16 R189, desc[UR60][R122.64] ;  /* 0x0000003c7abd7981 */ /* 0x000ee4000c1e1500 */
[----:B------:R-:W-:-:S05]  /*5940*/  LEA.HI.X.SX32 R127, R190, R121, 0x1, P1 ;  /* 0x00000079be7f7211 */ /* 0x000fca00008f0eff */
[----:B------:R0:W3:Y:S01]  /*5950*/  LDG.E.U16 R190, desc[UR60][R126.64] ;  /* 0x0000003c7ebe7981 */ /* 0x0000e2000c1e1500 */
[-C--:B------:R-:W-:Y:S02]  /*5960*/  IADD3 R124, P1, R241, R120.reuse, RZ ;  /* 0x00000078f17c7210 */ /* 0x080fe40007f3e0ff */
[----:B------:R-:W2:Y:S01]  /*5970*/  LDC R241, c[0x0][0x248] ;  /* 0x00009200fff17b82 */ /* 0x000ea20000000800 */
[----:B0-----:R-:W-:-:S07]  /*5980*/  IADD3 R126, P0, R199, R120, RZ ;  /* 0x00000078c77e7210 */ /* 0x001fce0007f1e0ff */
[----:B------:R-:W0:Y:S01]  /*5990*/  LDC R199, c[0x0][0x248] ;  /* 0x00009200ffc77b82 */ /* 0x000e220000000800 */
[----:B------:R-:W-:Y:S01]  /*59a0*/  IMAD R122, R247, 0x1b4, RZ ;  /* 0x000001b4f77a7824 */ /* 0x000fe200078e02ff */
[-C--:B------:R-:W-:Y:S01]  /*59b0*/  LEA.HI.X.SX32 R127, R191, R121.reuse, 0x1, P0 ;  /* 0x00000079bf7f7211 */ /* 0x080fe200000f0eff */
[----:B------:R-:W-:Y:S01]  /*59c0*/  IMAD R247, R249, 0x1c4, RZ ;  /* 0x000001c4f9f77824 */ /* 0x000fe200078e02ff */
[-C--:B------:R-:W-:Y:S01]  /*59d0*/  LEA.HI.X.SX32 R125, R192, R121.reuse, 0x1, P1 ;  /* 0x00000079c07d7211 */ /* 0x080fe200008f0eff */
[----:B-1----:R-:W-:Y:S01]  /*59e0*/  IMAD R246, R246, 0x1d4, RZ ;  /* 0x000001d4f6f67824 */ /* 0x002fe200078e02ff */
[----:B------:R-:W-:Y:S01]  /*59f0*/  IADD3 R122, P0, R122, R120, RZ ;  /* 0x000000787a7a7210 */ /* 0x000fe20007f1e0ff */
[----:B------:R1:W3:Y:S01]  /*5a00*/  LDG.E.U16 R191, desc[UR60][R126.64] ;  /* 0x0000003c7ebf7981 */ /* 0x0002e2000c1e1500 */
[----:B------:R-:W-:Y:S02]  /*5a10*/  IMAD R245, R245, 0x1e4, RZ ;  /* 0x000001e4f5f57824 */ /* 0x000fe400078e02ff */
[----:B------:R-:W-:Y:S01]  /*5a20*/  LEA.HI.X.SX32 R123, R193, R121, 0x1, P0 ;  /* 0x00000079c17b7211 */ /* 0x000fe200000f0eff */
[----:B------:R2:W3:Y:S01]  /*5a30*/  LDG.E.U16 R192, desc[UR60][R124.64] ;  /* 0x0000003c7cc07981 */ /* 0x0004e2000c1e1500 */
[----:B------:R-:W-:-:S03]  /*5a40*/  IMAD R243, R243, 0x1f4, RZ ;  /* 0x000001f4f3f37824 */ /* 0x000fc600078e02ff */
[----:B------:R2:W3:Y:S01]  /*5a50*/  LDG.E.U16 R193, desc[UR60][R122.64] ;  /* 0x0000003c7ac17981 */ /* 0x0004e2000c1e1500 */
[----:B-1----:R-:W-:-:S04]  /*5a60*/  IADD3 R126, P1, R247, R120, RZ ;  /* 0x00000078f77e7210 */ /* 0x002fc80007f3e0ff */
[-C--:B------:R-:W-:Y:S02]  /*5a70*/  LEA.HI.X.SX32 R127, R194, R121.reuse, 0x1, P1 ;  /* 0x00000079c27f7211 */ /* 0x080fe400008f0eff */
[-C--:B--2---:R-:W-:Y:S02]  /*5a80*/  IADD3 R124, P0, R246, R120.reuse, RZ ;  /* 0x00000078f67c7210 */ /* 0x084fe40007f1e0ff */
[----:B------:R-:W-:Y:S01]  /*5a90*/  IADD3 R122, P1, R245, R120, RZ ;  /* 0x00000078f57a7210 */ /* 0x000fe20007f3e0ff */
[----:B------:R0:W2:Y:S01]  /*5aa0*/  LDG.E.U16 R194, desc[UR60][R126.64] ;  /* 0x0000003c7ec27981 */ /* 0x0000a2000c1e1500 */
[-C--:B------:R-:W-:Y:S02]  /*5ab0*/  LEA.HI.X.SX32 R125, R195, R121.reuse, 0x1, P0 ;  /* 0x00000079c37d7211 */ /* 0x080fe400000f0eff */
[----:B------:R-:W-:-:S03]  /*5ac0*/  LEA.HI.X.SX32 R123, R196, R121, 0x1, P1 ;  /* 0x00000079c47b7211 */ /* 0x000fc600008f0eff */
[----:B------:R1:W2:Y:S01]  /*5ad0*/  LDG.E.U16 R195, desc[UR60][R124.64] ;  /* 0x0000003c7cc37981 */ /* 0x0002a2000c1e1500 */
[----:B0-----:R-:W-:Y:S01]  /*5ae0*/  IMAD R127, R199, 0x3f4, RZ ;  /* 0x000003f4c77f7824 */ /* 0x001fe200078e02ff */
[-C--:B------:R-:W-:Y:S01]  /*5af0*/  IADD3 R126, P0, R243, R120.reuse, RZ ;  /* 0x00000078f37e7210 */ /* 0x080fe20007f1e0ff */
[----:B------:R-:W-:Y:S01]  /*5b00*/  IMAD R199, R241, 0x1fa, RZ ;  /* 0x000001faf1c77824 */ /* 0x000fe200078e02ff */
[----:B------:R0:W2:Y:S02]  /*5b10*/  LDG.E.U16 R196, desc[UR60][R122.64] ;  /* 0x0000003c7ac47981 */ /* 0x0000a4000c1e1500 */
[----:B-1----:R-:W-:Y:S02]  /*5b20*/  IADD3 R124, P1, R127, R120, RZ ;  /* 0x000000787f7c7210 */ /* 0x002fe40007f3e0ff */
[-C--:B------:R-:W-:Y:S02]  /*5b30*/  LEA.HI.X.SX32 R127, R225, R121.reuse, 0x1, P0 ;  /* 0x00000079e17f7211 */ /* 0x080fe400000f0eff */
[----:B------:R-:W-:-:S02]  /*5b40*/  LEA.HI.X.SX32 R125, R199, R121, 0x1, P1 ;  /* 0x00000079c77d7211 */ /* 0x000fc400008f0eff */
[-C--:B0-----:R-:W-:Y:S02]  /*5b50*/  IADD3 R122, P0, R197, R120.reuse, RZ ;  /* 0x00000078c57a7210 */ /* 0x081fe40007f1e0ff */
[----:B------:R0:W2:Y:S02]  /*5b60*/  LDG.E.U16 R197, desc[UR60][R126.64] ;  /* 0x0000003c7ec57981 */ /* 0x0000a4000c1e1500 */
[----:B------:R-:W-:Y:S02]  /*5b70*/  LEA.HI.X.SX32 R123, R227, R121, 0x1, P0 ;  /* 0x00000079e37b7211 */ /* 0x000fe400000f0eff */
[----:B------:R1:W-:Y:S01]  /*5b80*/  STS.U16 [R130+0x4c00], R15 ;  /* 0x004c000f82007388 */ /* 0x0003e20000000400 */
[----:B0-----:R-:W-:-:S03]  /*5b90*/  IADD3 R126, P1, R198, R120, RZ ;  /* 0x00000078c67e7210 */ /* 0x001fc60007f3e0ff */
[----:B------:R0:W-:Y:S01]  /*5ba0*/  STS.U16 [R130+0x11c00], R11 ;  /* 0x011c000b82007388 */ /* 0x0001e20000000400 */
[----:B------:R-:W-:-:S03]  /*5bb0*/  LEA.HI.X.SX32 R127, R229, R121, 0x1, P1 ;  /* 0x00000079e57f7211 */ /* 0x000fc600008f0eff */
[----:B-1----:R1:W4:Y:S04]  /*5bc0*/  LDG.E.U16 R15, desc[UR60][R122.64] ;  /* 0x0000003c7a0f7981 */ /* 0x002328000c1e1500 */
[----:B------:R1:W2:Y:S04]  /*5bd0*/  LDG.E.U16 R198, desc[UR60][R124.64] ;  /* 0x0000003c7cc67981 */ /* 0x0002a8000c1e1500 */
[----:B0-----:R-:W3:Y:S01]  /*5be0*/  LDG.E.U16 R11, desc[UR60][R126.64] ;  /* 0x0000003c7e0b7981 */ /* 0x001ee2000c1e1500 */
[-C--:B-1----:R-:W-:Y:S02]  /*5bf0*/  IADD3 R122, P0, R222, R120.reuse, RZ ;  /* 0x00000078de7a7210 */ /* 0x082fe40007f1e0ff */
[----:B------:R-:W-:-:S02]  /*5c00*/  IADD3 R124, P1, R220, R120, RZ ;  /* 0x00000078dc7c7210 */ /* 0x000fc40007f3e0ff */
[-C--:B------:R-:W-:Y:S01]  /*5c10*/  LEA.HI.X.SX32 R123, R228, R121.reuse, 0x1, P0 ;  /* 0x00000079e47b7211 */ /* 0x080fe200000f0eff */
[----:B------:R0:W-:Y:S01]  /*5c20*/  STS.U16 [R130+0x5400], R4 ;  /* 0x0054000482007388 */ /* 0x0001e20000000400 */
[----:B------:R-:W-:Y:S01]  /*5c30*/  LEA.HI.X.SX32 R125, R232, R121, 0x1, P1 ;  /* 0x00000079e87d7211 */ /* 0x000fe200008f0eff */
[----:B------:R-:W1:Y:S02]  /*5c40*/  LDC R220, c[0x0][0x248] ;  /* 0x00009200ffdc7b82 */ /* 0x000e640000000800 */
[----:B------:R0:W2:Y:S04]  /*5c50*/  LDG.E.U16 R126, desc[UR60][R122.64] ;  /* 0x0000003c7a7e7981 */ /* 0x0000a8000c1e1500 */
[----:B0-----:R0:W2:Y:S02]  /*5c60*/  LDG.E.U16 R4, desc[UR60][R124.64] ;  /* 0x0000003c7c047981 */ /* 0x0010a4000c1e1500 */
[----:B------:R-:W2:Y:S02]  /*5c70*/  LDC R228, c[0x0][0x248] ;  /* 0x00009200ffe47b82 */ /* 0x000ea40000000800 */
[----:B------:R0:W-:Y:S04]  /*5c80*/  STS.U16 [R130+0x12400], R26 ;  /* 0x0124001a82007388 */ /* 0x0001e80000000400 */
[----:B------:R0:W-:Y:S01]  /*5c90*/  STS.U16 [R130+0x12800], R27 ;  /* 0x0128001b82007388 */ /* 0x0001e20000000400 */
[-C--:B------:R-:W-:Y:S01]  /*5ca0*/  IADD3 R122, P1, R219, R120.reuse, RZ ;  /* 0x00000078db7a7210 */ /* 0x080fe20007f3e0ff */
[----:B0-----:R-:W0:Y:S01]  /*5cb0*/  LDC R125, c[0x0][0x248] ;  /* 0x00009200ff7d7b82 */ /* 0x001e220000000800 */
[----:B------:R-:W-:-:S04]  /*5cc0*/  IADD3 R26, P0, R221, R120, RZ ;  /* 0x00000078dd1a7210 */ /* 0x000fc80007f1e0ff */
[-C--:B------:R-:W-:Y:S01]  /*5cd0*/  LEA.HI.X.SX32 R27, R231, R121.reuse, 0x1, P0 ;  /* 0x00000079e71b7211 */ /* 0x080fe200000f0eff */
[----:B------:R1:W-:Y:S01]  /*5ce0*/  STS.U16 [R130+0x11800], R25 ;  /* 0x0118001982007388 */ /* 0x0003e20000000400 */
[----:B------:R-:W-:-:S03]  /*5cf0*/  LEA.HI.X.SX32 R123, R235, R121, 0x1, P1 ;  /* 0x00000079eb7b7211 */ /* 0x000fc600008f0eff */
[----:B------:R1:W-:Y:S04]  /*5d00*/  STS.U16 [R130+0x13400], R46 ;  /* 0x0134002e82007388 */ /* 0x0003e80000000400 */
[----:B------:R-:W-:Y:S04]  /*5d10*/  STS.U16 [R130+0x14800], R10 ;  /* 0x0148000a82007388 */ /* 0x000fe80000000400 */
[----:B------:R-:W-:Y:S04]  /*5d20*/  STS.U16 [R130+0x5c00], R47 ;  /* 0x005c002f82007388 */ /* 0x000fe80000000400 */
[----:B------:R-:W-:Y:S04]  /*5d30*/  STS.U16 [R130+0x13c00], R2 ;  /* 0x013c000282007388 */ /* 0x000fe80000000400 */
[----:B------:R-:W-:Y:S04]  /*5d40*/  STS.U16 [R130+0x6400], R14 ;  /* 0x0064000e82007388 */ /* 0x000fe80000000400 */
[----:B------:R-:W-:Y:S04]  /*5d50*/  STS.U16 [R130+0x16400], R3 ;  /* 0x0164000382007388 */ /* 0x000fe80000000400 */
[----:B------:R0:W-:Y:S04]  /*5d60*/  STS.U16 [R130+0x13800], R18 ;  /* 0x0138001282007388 */ /* 0x0001e80000000400 */
[----:B------:R-:W-:Y:S04]  /*5d70*/  STS.U16 [R130+0x14400], R16 ;  /* 0x0144001082007388 */ /* 0x000fe80000000400 */
[----:B------:R-:W-:Y:S04]  /*5d80*/  STS.U16 [R130+0x12000], R13 ;  /* 0x0120000d82007388 */ /* 0x000fe80000000400 */
[----:B------:R-:W-:Y:S04]  /*5d90*/  STS.U16 [R130+0x12c00], R6 ;  /* 0x012c000682007388 */ /* 0x000fe80000000400 */
[----:B----4-:R-:W-:Y:S04]  /*5da0*/  STL [R1+0x2c], R15 ;  /* 0x00002c0f01007387 */ /* 0x010fe80000100800 */
[----:B------:R-:W-:Y:S04]  /*5db0*/  STS.U16 [R130+0x15c00], R7 ;  /* 0x015c000782007388 */ /* 0x000fe80000000400 */
        /* <DEDUP_REMOVED lines=33> */
[----:B------:R-:W-:Y:S01]  /*5fd0*/  STS.U16 [R130+0x7800], R119 ;  /* 0x0078007782007388 */ /* 0x000fe20000000400 */
[----:B-1----:R-:W-:Y:S01]  /*5fe0*/  IMAD R220, R220, 0x1be, RZ ;  /* 0x000001bedcdc7824 */ /* 0x002fe200078e02ff */
[----:B------:R-:W1:Y:S02]  /*5ff0*/  LDC R232, c[0x0][0x248] ;  /* 0x00009200ffe87b82 */ /* 0x000e640000000800 */
[----:B------:R4:W2:Y:S01]  /*6000*/  LDG.E.U16 R25, desc[UR60][R26.64] ;  /* 0x0000003c1a197981 */ /* 0x0008a2000c1e1500 */
[----:B------:R-:W-:-:S03]  /*6010*/  IADD3 R46, P1, R218, R120, RZ ;  /* 0x00000078da2e7210 */ /* 0x000fc60007f3e0ff */
[----:B---3--:R3:W-:Y:S01]  /*6020*/  STL [R1+0x28], R11 ;  /* 0x0000280b01007387 */ /* 0x0087e20000100800 */
[----:B------:R-:W-:Y:S01]  /*6030*/  IMAD R222, R0, 0x104, RZ ;  /* 0x0000010400de7824 */ /* 0x000fe200078e02ff */
[----:B------:R-:W1:Y:S02]  /*6040*/  LDC R124, c[0x0][0x248] ;  /* 0x00009200ff7c7b82 */ /* 0x000e640000000800 */
[----:B0-----:R-:W3:Y:S01]  /*6050*/  LDG.E.U16 R18, desc[UR60][R122.64] ;  /* 0x0000003c7a127981 */ /* 0x001ee2000c1e1500 */
[----:B----4-:R-:W-:-:S04]  /*6060*/  IADD3 R26, P0, R217, R120, RZ ;  /* 0x00000078d91a7210 */ /* 0x010fc80007f1e0ff */
[-C--:B------:R-:W-:Y:S01]  /*6070*/  LEA.HI.X.SX32 R27, R230, R121.reuse, 0x1, P0 ;  /* 0x00000079e61b7211 */ /* 0x080fe200000f0eff */
[----:B------:R-:W-:Y:S01]  /*6080*/  IMAD R5, R0, 0x95, RZ ;  /* 0x0000009500057824 */ /* 0x000fe200078e02ff */
[-C--:B------:R-:W-:Y:S01]  /*6090*/  IADD3 R10, P0, R216, R120.reuse, RZ ;  /* 0x00000078d80a7210 */ /* 0x080fe20007f1e0ff */
[----:B--2---:R-:W-:Y:S01]  /*60a0*/  IMAD R45, R0, 0x8e, RZ ;  /* 0x0000008e002d7824 */ /* 0x004fe200078e02ff */
[-C--:B------:R-:W-:Y:S01]  /*60b0*/  LEA.HI.X.SX32 R47, R236, R121.reuse, 0x1, P1 ;  /* 0x00000079ec2f7211 */ /* 0x080fe200008f0eff */
[----:B------:R-:W2:Y:S01]  /*60c0*/  LDG.E.U16 R16, desc[UR60][R26.64] ;  /* 0x0000003c1a107981 */ /* 0x000ea2000c1e1500 */
[-C--:B---3--:R-:W-:Y:S01]  /*60d0*/  LEA.HI.X.SX32 R11, R233, R121.reuse, 0x1, P0 ;  /* 0x00000079e90b7211 */ /* 0x088fe200000f0eff */
[----:B------:R-:W-:Y:S01]  /*60e0*/  IMAD R21, R0, 0xb6, RZ ;  /* 0x000000b600157824 */ /* 0x000fe200078e02ff */
[-C--:B------:R-:W-:Y:S01]  /*60f0*/  IADD3 R14, P1, R215, R120.reuse, RZ ;  /* 0x00000078d70e7210 */ /* 0x080fe20007f3e0ff */
[----:B------:R-:W-:Y:S01]  /*6100*/  STL [R1+0x24], R126 ;  /* 0x0000247e01007387 */ /* 0x000fe20000100800 */
[----:B------:R-:W-:Y:S01]  /*6110*/  IADD3 R2, P0, R214, R120, RZ ;  /* 0x00000078d6027210 */ /* 0x000fe20007f1e0ff */
[C---:B------:R-:W-:Y:S01]  /*6120*/  IMAD R19, R0.reuse, 0xbe, RZ ;  /* 0x000000be00137824 */ /* 0x040fe200078e02ff */
[-C--:B------:R-:W-:Y:S01]  /*6130*/  LEA.HI.X.SX32 R15, R237, R121.reuse, 0x1, P1 ;  /* 0x00000079ed0f7211 */ /* 0x080fe200008f0eff */
[----:B------:R0:W3:Y:S01]  /*6140*/  LDG.E.U16 R13, desc[UR60][R46.64] ;  /* 0x0000003c2e0d7981 */ /* 0x0000e2000c1e1500 */
[----:B------:R-:W-:Y:S01]  /*6150*/  LEA.HI.X.SX32 R3, R239, R121, 0x1, P0 ;  /* 0x00000079ef037211 */ /* 0x000fe200000f0eff */
[----:B------:R-:W-:Y:S01]  /*6160*/  IMAD R17, R0, 0xc6, RZ ;  /* 0x000000c600117824 */ /* 0x000fe200078e02ff */
[----:B------:R-:W-:Y:S01]  /*6170*/  LOP3.LUT R9, R12, 0x20, RZ, 0x3c, !PT ;  /* 0x000000200c097812 */ /* 0x000fe200078e3cff */
[----:B------:R-:W4:Y:S01]  /*6180*/  LDL R246, [R1+0x6d4] ;  /* 0x0006d40001f67983 */ /* 0x000f220000100800 */
[----:B------:R-:W1:Y:S03]  /*6190*/  LDC R44, c[0x0][0x248] ;  /* 0x00009200ff2c7b82 */ /* 0x000e660000000800 */
[----:B------:R-:W4:Y:S04]  /*61a0*/  LDG.E.U16 R6, desc[UR60][R10.64] ;  /* 0x0000003c0a067981 */ /* 0x000f28000c1e1500 */
[----:B------:R0:W-:Y:S02]  /*61b0*/  STL [R1+0x20], R4 ;  /* 0x0000200401007387 */ /* 0x0001e40000100800 */
[----:B0-----:R-:W0:Y:S02]  /*61c0*/  LDC R47, c[0x0][0x248] ;  /* 0x00009200ff2f7b82 */ /* 0x001e240000000800 */
[----:B------:R1:W4:Y:S01]  /*61d0*/  LDG.E.U16 R3, desc[UR60][R2.64] ;  /* 0x0000003c02037981 */ /* 0x000322000c1e1500 */
[----:B------:R-:W-:-:S05]  /*61e0*/  IMAD R26, R0, 0xf6, RZ ;  /* 0x000000f6001a7824 */ /* 0x000fca00078e02ff */
[----:B------:R-:W0:Y:S01]  /*61f0*/  LDC R43, c[0x0][0x248] ;  /* 0x00009200ff2b7b82 */ /* 0x000e220000000800 */
[----:B------:R-:W4:Y:S01]  /*6200*/  LDG.E.U16 R4, desc[UR60][R14.64] ;  /* 0x0000003c0e047981 */ /* 0x000f22000c1e1500 */
[----:B-1----:R-:W-:Y:S01]  /*6210*/  LOP3.LUT R2, R12, 0x10, RZ, 0x3c, !PT ;  /* 0x000000100c027812 */ /* 0x002fe200078e3cff */
[----:B------:R-:W-:-:S05]  /*6220*/  IMAD R11, R0, 0xa5, RZ ;  /* 0x000000a5000b7824 */ /* 0x000fca00078e02ff */
[----:B------:R-:W1:Y:S01]  /*6230*/  LDC R48, c[0x0][0x248] ;  /* 0x00009200ff307b82 */ /* 0x000e620000000800 */
[----:B------:R-:W-:-:S07]  /*6240*/  IMAD R24, R0, 0x106, RZ ;  /* 0x0000010600187824 */ /* 0x000fce00078e02ff */
[----:B------:R-:W1:Y:S08]  /*6250*/  LDC R52, c[0x0][0x248] ;  /* 0x00009200ff347b82 */ /* 0x000e700000000800 */
[----:B------:R-:W1:Y:S08]  /*6260*/  LDC R50, c[0x0][0x248] ;  /* 0x00009200ff327b82 */ /* 0x000e700000000800 */
[----:B------:R-:W1:Y:S08]  /*6270*/  LDC R49, c[0x0][0x248] ;  /* 0x00009200ff317b82 */ /* 0x000e700000000800 */
[----:B------:R-:W1:Y:S01]  /*6280*/  LDC R51, c[0x0][0x248] ;  /* 0x00009200ff337b82 */ /* 0x000e620000000800 */
[----:B------:R-:W-:-:S07]  /*6290*/  IMAD R44, R44, 0x126, RZ ;  /* 0x000001262c2c7824 */ /* 0x000fce00078e02ff */
[----:B------:R-:W1:Y:S01]  /*62a0*/  LDC R55, c[0x0][0x248] ;  /* 0x00009200ff377b82 */ /* 0x000e620000000800 */
[----:B0-----:R-:W-:Y:S02]  /*62b0*/  IMAD R43, R43, 0x11e, RZ ;  /* 0x0000011e2b2b7824 */ /* 0x001fe400078e02ff */
[----:B-1----:R-:W-:-:S05]  /*62c0*/  IMAD R48, R48, 0x12c, RZ ;  /* 0x0000012c30307824 */ /* 0x002fca00078e02ff */
[----:B------:R-:W0:Y:S08]  /*62d0*/  LDC R53, c[0x0][0x248] ;  /* 0x00009200ff357b82 */ /* 0x000e300000000800 */
[----:B------:R-:W1:Y:S01]  /*62e0*/  LDC R54, c[0x0][0x248] ;  /* 0x00009200ff367b82 */ /* 0x000e620000000800 */
[----:B------:R-:W-:-:S07]  /*62f0*/  IMAD R52, R52, 0x13c, RZ ;  /* 0x0000013c34347824 */ /* 0x000fce00078e02ff */
[----:B------:R-:W1:Y:S01]  /*6300*/  LDC R56, c[0x0][0x248] ;  /* 0x00009200ff387b82 */ /* 0x000e620000000800 */
[----:B------:R-:W-:Y:S02]  /*6310*/  IMAD R50, R50, 0x136, RZ ;  /* 0x0000013632327824 */ /* 0x000fe400078e02ff */
[----:B------:R-:W-:-:S05]  /*6320*/  IMAD R49, R49, 0x12e, RZ ;  /* 0x0000012e31317824 */ /* 0x000fca00078e02ff */
[----:B------:R-:W1:Y:S01]  /*6330*/  LDC R68, c[0x0][0x248] ;  /* 0x00009200ff447b82 */ /* 0x000e620000000800 */
[----:B------:R-:W-:Y:S02]  /*6340*/  IMAD R51, R51, 0x13e, RZ ;  /* 0x0000013e33337824 */ /* 0x000fe400078e02ff */
[----:B------:R-:W-:-:S05]  /*6350*/  IMAD R55, R55, 0x14e, RZ ;  /* 0x0000014e37377824 */ /* 0x000fca00078e02ff */
[----:B------:R-:W1:Y:S08]  /*6360*/  LDC R69, c[0x0][0x248] ;  /* 0x00009200ff457b82 */ /* 0x000e700000000800 */
[----:B------:R-:W1:Y:S08]  /*6370*/  LDC R126, c[0x0][0x248] ;  /* 0x00009200ff7e7b82 */ /* 0x000e700000000800 */
[----:B------:R-:W1:Y:S01]  /*6380*/  LDC R130, c[0x0][0x248] ;  /* 0x00009200ff827b82 */ /* 0x000e620000000800 */
[----:B------:R-:W-:-:S07]  /*6390*/  IMAD R125, R125, 0x18c, RZ ;  /* 0x0000018c7d7d7824 */ /* 0x000fce00078e02ff */
[----:B------:R-:W1:Y:S08]  /*63a0*/  LDC R236, c[0x0][0x248] ;  /* 0x00009200ffec7b82 */ /* 0x000e700000000800 */
[----:B------:R-:W1:Y:S01]  /*63b0*/  LDC R230, c[0x0][0x248] ;  /* 0x00009200ffe67b82 */ /* 0x000e620000000800 */
[----:B------:R-:W-:Y:S02]  /*63c0*/  IMAD R228, R228, 0x1c6, RZ ;  /* 0x000001c6e4e47824 */ /* 0x000fe400078e02ff */
[----:B------:R-:W-:-:S05]  /*63d0*/  IMAD R232, R232, 0x1e6, RZ ;  /* 0x000001e6e8e87824 */ /* 0x000fca00078e02ff */
        /* <DEDUP_REMOVED lines=14> */
[----:B------:R-:W-:Y:S04]  /*64c0*/  STL [R1+0x1c], R25 ;  /* 0x00001c1901007387 */ /* 0x000fe80000100800 */
[----:B------:R-:W-:Y:S04]  /*64d0*/  STL [R1+0x18], R18 ;  /* 0x0000181201007387 */ /* 0x000fe80000100800 */
[----:B--2---:R-:W-:Y:S04]  /*64e0*/  STL [R1+0x14], R16 ;  /* 0x0000141001007387 */ /* 0x004fe80000100800 */
[----:B---3--:R2:W-:Y:S01]  /*64f0*/  STL [R1+0x10], R13 ;  /* 0x0000100d01007387 */ /* 0x0085e20000100800 */
[----:B----4-:R-:W-:-:S03]  /*6500*/  IMAD.IADD R7, R246, 0x1, R2 ;  /* 0x00000001f6077824 */ /* 0x010fc600078e0202 */
[----:B------:R-:W-:Y:S01]  /*6510*/  STL [R1+0xc], R6 ;  /* 0x00000c0601007387 */ /* 0x000fe20000100800 */
[-C--:B------:R-:W-:Y:S01]  /*6520*/  IADD3 R2, P0, R212, R120.reuse, RZ ;  /* 0x00000078d4027210 */ /* 0x080fe20007f1e0ff */
[----:B--2---:R-:W-:Y:S01]  /*6530*/  IMAD R13, R0, 0xbd, RZ ;  /* 0x000000bd000d7824 */ /* 0x004fe200078e02ff */
[----:B------:R-:W-:Y:S01]  /*6540*/  IADD3 R9, R246, R9, RZ ;  /* 0x00000009f6097210 */ /* 0x000fe20007ffe0ff */
[----:B------:R-:W-:Y:S01]  /*6550*/  STS.U16 [R7+0x10080], R118 ;  /* 0x0100807607007388 */ /* 0x000fe20000000400 */
[C---:B------:R-:W-:Y:S01]  /*6560*/  IMAD R25, R0.reuse, 0xa6, RZ ;  /* 0x000000a600197824 */ /* 0x040fe200078e02ff */
[----:B------:R-:W2:Y:S02]  /*6570*/  LDC R212, c[0x0][0x248] ;  /* 0x00009200ffd47b82 */ /* 0x000ea40000000800 */
[----:B------:R-:W-:Y:S04]  /*6580*/  STL [R1+0x8], R4 ;  /* 0x0000080401007387 */ /* 0x000fe80000100800 */
[----:B------:R3:W-:Y:S02]  /*6590*/  STL [R1+0x4], R3 ;  /* 0x0000040301007387 */ /* 0x0007e40000100800 */
[----:B---3--:R-:W-:Y:S01]  /*65a0*/  IMAD R3, R0, 0x8d, RZ ;  /* 0x0000008d00037824 */ /* 0x008fe200078e02ff */
[----:B------:R-:W-:-:S04]  /*65b0*/  IADD3 R4, P1, R213, R120, RZ ;  /* 0x00000078d5047210 */ /* 0x000fc80007f3e0ff */
[-C--:B------:R-:W-:Y:S01]  /*65c0*/  LEA.HI.X.SX32 R3, R3, R121.reuse, 0x1, P0 ;  /* 0x0000007903037211 */ /* 0x080fe200000f0eff */
[----:B------:R-:W-:Y:S01]  /*65d0*/  STS.U16 [R7+0x10480], R117 ;  /* 0x0104807507007388 */ /* 0x000fe20000000400 */
[----:B------:R-:W-:-:S03]  /*65e0*/  LEA.HI.X.SX32 R5, R5, R121, 0x1, P1 ;  /* 0x0000007905057211 */ /* 0x000fc600008f0eff */
[----:B------:R-:W-:Y:S04]  /*65f0*/  STS.U16 [R7+0x10880], R116 ;  /* 0x0108807407007388 */ /* 0x000fe80000000400 */
[----:B------:R-:W-:Y:S04]  /*6600*/  STS.U16 [R7+0x10c80], R115 ;  /* 0x010c807307007388 */ /* 0x000fe80000000400 */
[----:B------:R-:W-:Y:S04]  /*6610*/  STS.U16 [R7+0x11080], R114 ;  /* 0x0110807207007388 */ /* 0x000fe80000000400 */
[----:B------:R-:W-:Y:S04]  /*6620*/  STS.U16 [R7+0x11480], R113 ;  /* 0x0114807107007388 */ /* 0x000fe80000000400 */
[----:B------:R-:W-:Y:S04]  /*6630*/  STS.U16 [R7+0x11880], R112 ;  /* 0x0118807007007388 */ /* 0x000fe80000000400 */
[----:B------:R3:W-:Y:S04]  /*6640*/  STS.U16 [R7+0x11c80], R111 ;  /* 0x011c806f07007388 */ /* 0x0007e80000000400 */
[----:B------:R4:W-:Y:S04]  /*6650*/  STS.U16 [R7+0x12080], R110 ;  /* 0x0120806e07007388 */ /* 0x0009e80000000400 */
[----:B------:R-:W-:Y:S01]  /*6660*/  STS.U16 [R7+0x12480], R109 ;  /* 0x0124806d07007388 */ /* 0x000fe20000000400 */
[C---:B------:R-:W-:Y:S01]  /*6670*/  IMAD R16, R0.reuse, 0xde, RZ ;  /* 0x000000de00107824 */ /* 0x040fe200078e02ff */
[----:B---3--:R-:W3:Y:S02]  /*6680*/  LDC R111, c[0x0][0x248] ;  /* 0x00009200ff6f7b82 */ /* 0x008ee40000000800 */
[----:B------:R1:W-:Y:S04]  /*6690*/  STS.U16 [R7+0x12880], R108 ;  /* 0x0128806c07007388 */ /* 0x0003e80000000400 */
[----:B------:R-:W-:Y:S01]  /*66a0*/  STS.U16 [R7+0x12c80], R107 ;  /* 0x012c806b07007388 */ /* 0x000fe20000000400 */
[----:B------:R-:W-:Y:S01]  /*66b0*/  IMAD R18, R0, 0xee, RZ ;  /* 0x000000ee00127824 */ /* 0x000fe200078e02ff */
[----:B----4-:R-:W4:Y:S02]  /*66c0*/  LDC R110, c[0x0][0x248] ;  /* 0x00009200ff6e7b82 */ /* 0x010f240000000800 */
[----:B------:R-:W-:Y:S04]  /*66d0*/  STS.U16 [R7+0x13080], R106 ;  /* 0x0130806a07007388 */ /* 0x000fe80000000400 */
[----:B------:R-:W-:Y:S01]  /*66e0*/  STS.U16 [R7+0x13480], R105 ;  /* 0x0134806907007388 */ /* 0x000fe20000000400 */
[----:B0-----:R-:W-:Y:S01]  /*66f0*/  IMAD R53, R53, 0x146, RZ ;  /* 0x0000014635357824 */ /* 0x001fe200078e02ff */
[----:B-1----:R-:W0:Y:S02]  /*6700*/  LDC R108, c[0x0][0x248] ;  /* 0x00009200ff6c7b82 */ /* 0x002e240000000800 */
[----:B------:R-:W-:Y:S04]  /*6710*/  STS.U16 [R7+0x13880], R104 ;  /* 0x0138806807007388 */ /* 0x000fe80000000400 */
[----:B------:R-:W-:Y:S01]  /*6720*/  STS.U16 [R7+0x13c80], R103 ;  /* 0x013c806707007388 */ /* 0x000fe20000000400 */
[----:B------:R-:W-:Y:S01]  /*6730*/  IMAD R54, R54, 0x14c, RZ ;  /* 0x0000014c36367824 */ /* 0x000fe200078e02ff */
[----:B------:R-:W1:Y:S02]  /*6740*/  LDC R109, c[0x0][0x248] ;  /* 0x00009200ff6d7b82 */ /* 0x000e640000000800 */
        /* <DEDUP_REMOVED lines=12> */
[----:B------:R2:W-:Y:S04]  /*6810*/  STS.U16 [R7+0x17080], R90 ;  /* 0x0170805a07007388 */ /* 0x0005e80000000400 */
[----:B------:R3:W-:Y:S04]  /*6820*/  STS.U16 [R7+0x17480], R89 ;  /* 0x0174805907007388 */ /* 0x0007e80000000400 */
[----:B------:R4:W-:Y:S04]  /*6830*/  STS.U16 [R7+0x17880], R88 ;  /* 0x0178805807007388 */ /* 0x0009e80000000400 */
[----:B------:R-:W-:Y:S01]  /*6840*/  STS.U16 [R7+0x80], R135 ;  /* 0x0000808707007388 */ /* 0x000fe20000000400 */
[----:B--2---:R-:W2:Y:S03]  /*6850*/  LDC R90, c[0x0][0x248] ;  /* 0x00009200ff5a7b82 */ /* 0x004ea60000000800 */
[----:B------:R-:W-:Y:S04]  /*6860*/  STS.U16 [R7+0x480], R87 ;  /* 0x0004805707007388 */ /* 0x000fe80000000400 */
[----:B------:R-:W-:Y:S01]  /*6870*/  STS.U16 [R7+0x880], R86 ;  /* 0x0008805607007388 */ /* 0x000fe20000000400 */
[----:B---3--:R-:W3:Y:S03]  /*6880*/  LDC R89, c[0x0][0x248] ;  /* 0x00009200ff597b82 */ /* 0x008ee60000000800 */
[----:B------:R-:W-:Y:S04]  /*6890*/  STS.U16 [R7+0xc80], R85 ;  /* 0x000c805507007388 */ /* 0x000fe80000000400 */
[----:B------:R-:W-:Y:S01]  /*68a0*/  STS.U16 [R7+0x1080], R84 ;  /* 0x0010805407007388 */ /* 0x000fe20000000400 */
[----:B------:R-:W-:Y:S01]  /*68b0*/  IMAD R56, R56, 0x156, RZ ;  /* 0x0000015638387824 */ /* 0x000fe200078e02ff */
[----:B----4-:R-:W4:Y:S02]  /*68c0*/  LDC R88, c[0x0][0x248] ;  /* 0x00009200ff587b82 */ /* 0x010f240000000800 */
        /* <DEDUP_REMOVED lines=12> */
[----:B------:R-:W-:Y:S04]  /*6990*/  STS.U16 [R7+0x4880], R71 ;  /* 0x0048804707007388 */ /* 0x000fe80000000400 */
[----:B------:R1:W-:Y:S04]  /*69a0*/  STS.U16 [R7+0x4c80], R70 ;  /* 0x004c804607007388 */ /* 0x0003e80000000400 */
[----:B------:R-:W-:Y:S01]  /*69b0*/  STS.U16 [R7+0x5080], R132 ;  /* 0x0050808407007388 */ /* 0x000fe20000000400 */
[----:B0-----:R-:W0:Y:S03]  /*69c0*/  LDC R72, c[0x0][0x248] ;  /* 0x00009200ff487b82 */ /* 0x001e260000000800 */
[----:B------:R2:W-:Y:S04]  /*69d0*/  STS.U16 [R7+0x5480], R133 ;  /* 0x0054808507007388 */ /* 0x0005e80000000400 */
[----:B------:R-:W-:Y:S01]  /*69e0*/  STS.U16 [R7+0x5880], R134 ;  /* 0x0058808607007388 */ /* 0x000fe20000000400 */
[----:B-1----:R-:W1:Y:S03]  /*69f0*/  LDC R70, c[0x0][0x248] ;  /* 0x00009200ff467b82 */ /* 0x002e660000000800 */
[----:B------:R-:W-:Y:S04]  /*6a00*/  STS.U16 [R7+0x5c80], R136 ;  /* 0x005c808807007388 */ /* 0x000fe80000000400 */
[----:B------:R-:W-:Y:S01]  /*6a10*/  STS.U16 [R7+0x6080], R137 ;  /* 0x0060808907007388 */ /* 0x000fe20000000400 */
[----:B------:R-:W3:Y:S03]  /*6a20*/  LDC R71, c[0x0][0x248] ;  /* 0x00009200ff477b82 */ /* 0x000ee60000000800 */
        /* <DEDUP_REMOVED lines=9> */
[----:B------:R0:W3:Y:S04]  /*6ac0*/  LDG.E.U16 R252, desc[UR60][R2.64] ;  /* 0x0000003c02fc7981 */ /* 0x0000e8000c1e1500 */
[----:B------:R1:W3:Y:S01]  /*6ad0*/  LDG.E.U16 R251, desc[UR60][R4.64] ;  /* 0x0000003c04fb7981 */ /* 0x0002e2000c1e1500 */
[----:B------:R-:W-:Y:S01]  /*6ae0*/  IMAD R68, R68, 0x15c, RZ ;  /* 0x0000015c44447824 */ /* 0x000fe200078e02ff */
[----:B--2---:R-:W2:Y:S01]  /*6af0*/  LDC R133, c[0x0][0x248] ;  /* 0x00009200ff857b82 */ /* 0x004ea20000000800 */
[----:B----4-:R-:W-:Y:S01]  /*6b00*/  IMAD R7, R0, 0x9d, RZ ;  /* 0x0000009d00077824 */ /* 0x010fe200078e02ff */
[----:B0-----:R-:W-:-:S04]  /*6b10*/  IADD3 R2, P0, R210, R120, RZ ;  /* 0x00000078d2027210 */ /* 0x001fc80007f1e0ff */
[-C--:B------:R-:W-:Y:S01]  /*6b20*/  LEA.HI.X.SX32 R3, R7, R121.reuse, 0x1, P0 ;  /* 0x0000007907037211 */ /* 0x080fe200000f0eff */
[----:B------:R-:W-:Y:S01]  /*6b30*/  IMAD R7, R0, 0xad, RZ ;  /* 0x000000ad00077824 */ /* 0x000fe200078e02ff */
[-C--:B-1----:R-:W-:Y:S01]  /*6b40*/  IADD3 R4, P1, R211, R120.reuse, RZ ;  /* 0x00000078d3047210 */ /* 0x082fe20007f3e0ff */
[----:B------:R-:W-:Y:S01]  /*6b50*/  STS.U16 [R9+0x100], R147 ;  /* 0x0001009309007388 */ /* 0x000fe20000000400 */
[-C--:B------:R-:W-:Y:S01]  /*6b60*/  IADD3 R6, P0, R208, R120.reuse, RZ ;  /* 0x00000078d0067210 */ /* 0x080fe20007f1e0ff */
[----:B------:R-:W-:Y:S01]  /*6b70*/  IMAD R72, R72, 0x16c, RZ ;  /* 0x0000016c48487824 */ /* 0x000fe200078e02ff */
[-C--:B------:R-:W-:Y:S01]  /*6b80*/  LEA.HI.X.SX32 R5, R11, R121.reuse, 0x1, P1 ;  /* 0x000000790b057211 */ /* 0x080fe200008f0eff */
[----:B------:R0:W4:Y:S01]  /*6b90*/  LDG.E.U16 R250, desc[UR60][R2.64] ;  /* 0x0000003c02fa7981 */ /* 0x000122000c1e1500 */
[----:B------:R-:W-:Y:S01]  /*6ba0*/  LEA.HI.X.SX32 R7, R7, R121, 0x1, P0 ;  /* 0x0000007907077211 */ /* 0x000fe200000f0eff */
[----:B------:R-:W-:Y:S01]  /*6bb0*/  IMAD R11, R0, 0xb5, RZ ;  /* 0x000000b5000b7824 */ /* 0x000fe200078e02ff */
[----:B------:R-:W1:Y:S01]  /*6bc0*/  LDC R136, c[0x0][0x248] ;  /* 0x00009200ff887b82 */ /* 0x000e620000000800 */
[----:B------:R3:W4:Y:S04]  /*6bd0*/  LDG.E.U16 R249, desc[UR60][R4.64] ;  /* 0x0000003c04f97981 */ /* 0x000728000c1e1500 */
[----:B------:R3:W4:Y:S01]  /*6be0*/  LDG.E.U16 R247, desc[UR60][R6.64] ;  /* 0x0000003c06f77981 */ /* 0x000722000c1e1500 */
[----:B0-----:R-:W-:Y:S01]  /*6bf0*/  IADD3 R2, P0, R209, R120, RZ ;  /* 0x00000078d1027210 */ /* 0x001fe20007f1e0ff */
[----:B------:R-:W-:-:S02]  /*6c00*/  IMAD R69, R69, 0x15e, RZ ;  /* 0x0000015e45457824 */ /* 0x000fc400078e02ff */
[----:B------:R-:W-:Y:S01]  /*6c10*/  STS.U16 [R9+0x10100], R148 ;  /* 0x0101009409007388 */ /* 0x000fe20000000400 */
[----:B------:R-:W-:Y:S01]  /*6c20*/  IMAD R70, R70, 0x166, RZ ;  /* 0x0000016646467824 */ /* 0x000fe200078e02ff */
[-C--:B------:R-:W-:Y:S01]  /*6c30*/  LEA.HI.X.SX32 R3, R11, R121.reuse, 0x1, P0 ;  /* 0x000000790b037211 */ /* 0x080fe200000f0eff */
[----:B------:R-:W-:Y:S01]  /*6c40*/  IMAD R11, R0, 0xc5, RZ ;  /* 0x000000c5000b7824 */ /* 0x000fe200078e02ff */
[-C--:B---3--:R-:W-:Y:S01]  /*6c50*/  IADD3 R4, P1, R206, R120.reuse, RZ ;  /* 0x00000078ce047210 */ /* 0x088fe20007f3e0ff */
[----:B------:R-:W-:Y:S01]  /*6c60*/  STS.U16 [R9+0x10900], R149 ;  /* 0x0109009509007388 */ /* 0x000fe20000000400 */
[----:B------:R-:W-:Y:S01]  /*6c70*/  IADD3 R6, P0, R207, R120, RZ ;  /* 0x00000078cf067210 */ /* 0x000fe20007f1e0ff */
[----:B------:R-:W-:Y:S01]  /*6c80*/  IMAD R71, R71, 0x16e, RZ ;  /* 0x0000016e47477824 */ /* 0x000fe200078e02ff */
[-C--:B------:R-:W-:Y:S01]  /*6c90*/  LEA.HI.X.SX32 R5, R13, R121.reuse, 0x1, P1 ;  /* 0x000000790d057211 */ /* 0x080fe200008f0eff */
[----:B------:R0:W3:Y:S01]  /*6ca0*/  LDG.E.U16 R245, desc[UR60][R2.64] ;  /* 0x0000003c02f57981 */ /* 0x0000e2000c1e1500 */
[----:B------:R-:W-:Y:S01]  /*6cb0*/  LEA.HI.X.SX32 R7, R11, R121, 0x1, P0 ;  /* 0x000000790b077211 */ /* 0x000fe200000f0eff */
[C---:B------:R-:W-:Y:S01]  /*6cc0*/  IMAD R11, R0.reuse, 0xcd, RZ ;  /* 0x000000cd000b7824 */ /* 0x040fe200078e02ff */
[----:B------:R-:W1:Y:S01]  /*6cd0*/  LDC R142, c[0x0][0x248] ;  /* 0x00009200ff8e7b82 */ /* 0x000e620000000800 */
[----:B------:R2:W3:Y:S01]  /*6ce0*/  LDG.E.U16 R243, desc[UR60][R4.64] ;  /* 0x0000003c04f37981 */ /* 0x0004e2000c1e1500 */
[----:B------:R-:W-:-:S03]  /*6cf0*/  IMAD R13, R0, 0xd5, RZ ;  /* 0x000000d5000d7824 */ /* 0x000fc600078e02ff */
[----:B------:R2:W3:Y:S01]  /*6d00*/  LDG.E.U16 R241, desc[UR60][R6.64] ;  /* 0x0000003c06f17981 */ /* 0x0004e2000c1e1500 */
[-C--:B0-----:R-:W-:Y:S01]  /*6d10*/  IADD3 R2, P0, R204, R120.reuse, RZ ;  /* 0x00000078cc027210 */ /* 0x081fe20007f1e0ff */
[----:B------:R-:W-:Y:S02]  /*6d20*/  IMAD R89, R89, 0x17c, RZ ;  /* 0x0000017c59597824 */ /* 0x000fe400078e02ff */
[----:B------:R0:W-:Y:S01]  /*6d30*/  STS.U16 [R9+0x10d00], R150 ;  /* 0x010d009609007388 */ /* 0x0001e20000000400 */
[----:B------:R-:W-:Y:S01]  /*6d40*/  IMAD R90, R90, 0x17e, RZ ;  /* 0x0000017e5a5a7824 */ /* 0x000fe200078e02ff */
[-C--:B--2---:R-:W-:Y:S01]  /*6d50*/  IADD3 R4, P1, R205, R120.reuse, RZ ;  /* 0x00000078cd047210 */ /* 0x084fe20007f3e0ff */
[----:B------:R-:W-:Y:S01]  /*6d60*/  IMAD R88, R88, 0x176, RZ ;  /* 0x0000017658587824 */ /* 0x000fe200078e02ff */
[-C--:B------:R-:W-:Y:S01]  /*6d70*/  LEA.HI.X.SX32 R3, R11, R121.reuse, 0x1, P0 ;  /* 0x000000790b037211 */ /* 0x080fe200000f0eff */
[----:B------:R-:W-:Y:S01]  /*6d80*/  IMAD R11, R0, 0xdd, RZ ;  /* 0x000000dd000b7824 */ /* 0x000fe200078e02ff */
[-C--:B------:R-:W-:Y:S01]  /*6d90*/  IADD3 R6, P0, R202, R120.reuse, RZ ;  /* 0x00000078ca067210 */ /* 0x080fe20007f1e0ff */
[----:B------:R2:W-:Y:S01]  /*6da0*/  STS.U16 [R9+0x11100], R152 ;  /* 0x0111009809007388 */ /* 0x0005e20000000400 */
[-C--:B------:R-:W-:Y:S01]  /*6db0*/  LEA.HI.X.SX32 R5, R13, R121.reuse, 0x1, P1 ;  /* 0x000000790d057211 */ /* 0x080fe200008f0eff */
[----:B------:R-:W-:Y:S01]  /*6dc0*/  IMAD R108, R108, 0x186, RZ ;  /* 0x000001866c6c7824 */ /* 0x000fe200078e02ff */
[----:B------:R-:W-:Y:S01]  /*6dd0*/  LEA.HI.X.SX32 R7, R11, R121, 0x1, P0 ;  /* 0x000000790b077211 */ /* 0x000fe200000f0eff */
[----:B------:R2:W3:Y:S01]  /*6de0*/  LDG.E.U16 R239, desc[UR60][R2.64] ;  /* 0x0000003c02ef7981 */ /* 0x0004e2000c1e1500 */
[C---:B------:R-:W-:Y:S01]  /*6df0*/  IMAD R11, R0.reuse, 0xe5, RZ ;  /* 0x000000e5000b7824 */ /* 0x040fe200078e02ff */
[----:B0-----:R-:W0:Y:S01]  /*6e00*/  LDC R150, c[0x0][0x248] ;  /* 0x00009200ff967b82 */ /* 0x001e220000000800 */
[----:B------:R-:W-:Y:S01]  /*6e10*/  IMAD R13, R0, 0xed, RZ ;  /* 0x000000ed000d7824 */ /* 0x000fe200078e02ff */
[----:B------:R2:W3:Y:S04]  /*6e20*/  LDG.E.U16 R237, desc[UR60][R4.64] ;  /* 0x0000003c04ed7981 */ /* 0x0004e8000c1e1500 */
[----:B------:R1:W3:Y:S01]  /*6e30*/  LDG.E.U16 R235, desc[UR60][R6.64] ;  /* 0x0000003c06eb7981 */ /* 0x0002e2000c1e1500 */
[-C--:B--2---:R-:W-:Y:S01]  /*6e40*/  IADD3 R2, P0, R203, R120.reuse, RZ ;  /* 0x00000078cb027210 */ /* 0x084fe20007f1e0ff */
[----:B------:R-:W2:Y:S01]  /*6e50*/  LDC R152, c[0x0][0x248] ;  /* 0x00009200ff987b82 */ /* 0x000ea20000000800 */
[----:B------:R-:W-:-:S02]  /*6e60*/  IADD3 R4, P1, R201, R120, RZ ;  /* 0x00000078c9047210 */ /* 0x000fc40007f3e0ff */
[-C--:B------:R-:W-:Y:S01]  /*6e70*/  LEA.HI.X.SX32 R3, R11, R121.reuse, 0x1, P0 ;  /* 0x000000790b037211 */ /* 0x080fe200000f0eff */
[----:B------:R-:W-:Y:S01]  /*6e80*/  IMAD R11, R0, 0xf5, RZ ;  /* 0x000000f5000b7824 */ /* 0x000fe200078e02ff */
[-C--:B------:R-:W-:Y:S01]  /*6e90*/  LEA.HI.X.SX32 R5, R13, R121.reuse, 0x1, P1 ;  /* 0x000000790d057211 */ /* 0x080fe200008f0eff */
[----:B------:R-:W-:Y:S01]  /*6ea0*/  STS.U16 [R9+0x11500], R153 ;  /* 0x0115009909007388 */ /* 0x000fe20000000400 */
[----:B-1----:R-:W-:Y:S01]  /*6eb0*/  IADD3 R6, P0, R200, R120, RZ ;  /* 0x00000078c8067210 */ /* 0x002fe20007f1e0ff */
[----:B------:R-:W-:Y:S01]  /*6ec0*/  IMAD R126, R126, 0x18e, RZ ;  /* 0x0000018e7e7e7824 */ /* 0x000fe200078e02ff */
[----:B------:R-:W1:Y:S01]  /*6ed0*/  LDC R200, c[0x0][0x248] ;  /* 0x00009200ffc87b82 */ /* 0x000e620000000800 */
[----:B------:R0:W3:Y:S01]  /*6ee0*/  LDG.E.U16 R233, desc[UR60][R2.64] ;  /* 0x0000003c02e97981 */ /* 0x0000e2000c1e1500 */
[----:B------:R-:W-:-:S03]  /*6ef0*/  LEA.HI.X.SX32 R7, R11, R121, 0x1, P0 ;  /* 0x000000790b077211 */ /* 0x000fc600000f0eff */
[----:B------:R0:W3:Y:S01]  /*6f00*/  LDG.E.U16 R231, desc[UR60][R4.64] ;  /* 0x0000003c04e77981 */ /* 0x0000e2000c1e1500 */
[----:B------:R-:W-:Y:S02]  /*6f10*/  IMAD R130, R130, 0x196, RZ ;  /* 0x0000019682827824 */ /* 0x000fe400078e02ff */
[----:B------:R-:W-:Y:S01]  /*6f20*/  IMAD R236, R236, 0x1ce, RZ ;  /* 0x000001ceecec7824 */ /* 0x000fe200078e02ff */
[----:B------:R0:W3:Y:S01]  /*6f30*/  LDG.E.U16 R229, desc[UR60][R6.64] ;  /* 0x0000003c06e57981 */ /* 0x0000e2000c1e1500 */
[----:B------:R-:W-:Y:S01]  /*6f40*/  IMAD R230, R230, 0x1de, RZ ;  /* 0x000001dee6e67824 */ /* 0x000fe200078e02ff */
[----:B------:R-:W1:Y:S01]  /*6f50*/  LDC R63, c[0x0][0x248] ;  /* 0x00009200ff3f7b82 */ /* 0x000e620000000800 */
[----:B0-----:R-:W-:Y:S01]  /*6f60*/  IMAD R3, R0, 0xfd, RZ ;  /* 0x000000fd00037824 */ /* 0x001fe200078e02ff */
[----:B------:R-:W-:-:S04]  /*6f70*/  IADD3 R4, P0, R199, R120, RZ ;  /* 0x00000078c7047210 */ /* 0x000fc80007f1e0ff */
[----:B------:R-:W-:Y:S01]  /*6f80*/  LEA.HI.X.SX32 R5, R3, R121, 0x1, P0 ;  /* 0x0000007903057211 */ /* 0x000fe200000f0eff */
[----:B------:R-:W-:Y:S01]  /*6f90*/  IMAD R7, R0, 0xec, RZ ;  /* 0x000000ec00077824 */ /* 0x000fe200078e02ff */
[----:B------:R-:W-:Y:S01]  /*6fa0*/  LOP3.LUT R2, R12, 0x30, RZ, 0x3c, !PT ;  /* 0x000000300c027812 */ /* 0x000fe200078e3cff */
[----:B------:R-:W-:Y:S01]  /*6fb0*/  STS.U16 [R9+0x11900], R154 ;  /* 0x0119009a09007388 */ /* 0x000fe20000000400 */
[----:B------:R-:W-:Y:S01]  /*6fc0*/  IMAD R59, R59, 0x21a, RZ ;  /* 0x0000021a3b3b7824 */ /* 0x000fe200078e02ff */
[----:B------:R-:W0:Y:S01]  /*6fd0*/  LDC R73, c[0x0][0x248] ;  /* 0x00009200ff497b82 */ /* 0x000e220000000800 */
[----:B------:R-:W-:Y:S01]  /*6fe0*/  IADD3 R10, P0, R7, R120, RZ ;  /* 0x00000078070a7210 */ /* 0x000fe20007f1e0ff */
[----:B------:R2:W3:Y:S01]  /*6ff0*/  LDG.E.U16 R227, desc[UR60][R4.64] ;  /* 0x0000003c04e37981 */ /* 0x0004e2000c1e1500 */
[----:B------:R-:W-:-:S03]  /*7000*/  IADD3 R2, R246, R2, RZ ;  /* 0x00000002f6027210 */ /* 0x000fc60007ffe0ff */
[----:B------:R-:W-:Y:S01]  /*7010*/  STS.U16 [R9+0x11d00], R156 ;  /* 0x011d009c09007388 */ /* 0x000fe20000000400 */
[----:B------:R-:W-:Y:S01]  /*7020*/  LEA.HI.X.SX32 R11, R240, R121, 0x1, P0 ;  /* 0x00000079f00b7211 */ /* 0x000fe200000f0eff */
[----:B------:R-:W-:Y:S01]  /*7030*/  IMAD R107, R58, 0x216, RZ ;  /* 0x000002163a6b7824 */ /* 0x000fe200078e02ff */
[----:B------:R-:W1:Y:S01]  /*7040*/  LDC R246, c[0x0][0x248] ;  /* 0x00009200fff67b82 */ /* 0x000e620000000800 */
[----:B------:R-:W-:Y:S01]  /*7050*/  STS.U16 [R9+0x12100], R158 ;  /* 0x0121009e09007388 */ /* 0x000fe20000000400 */
[----:B--2---:R-:W-:-:S03]  /*7060*/  IMAD R5, R0, 0x7e, RZ ;  /* 0x0000007e00057824 */ /* 0x004fc600078e02ff */
[----:B------:R-:W-:Y:S01]  /*7070*/  STS.U16 [R9+0x12500], R160 ;  /* 0x012500a009007388 */ /* 0x000fe20000000400 */
[----:B------:R-:W-:Y:S02]  /*7080*/  IMAD R3, R0, 0x3f, RZ ;  /* 0x0000003f00037824 */ /* 0x000fe400078e02ff */
[----:B------:R-:W-:Y:S01]  /*7090*/  IMAD R61, R46, 0x226, RZ ;  /* 0x000002262e3d7824 */ /* 0x000fe200078e02ff */
[----:B------:R-:W-:Y:S01]  /*70a0*/  STS.U16 [R9+0x12900], R162 ;  /* 0x012900a209007388 */ /* 0x000fe20000000400 */
[----:B------:R-:W-:Y:S01]  /*70b0*/  IMAD R67, R67, 0x238, RZ ;  /* 0x0000023843437824 */ /* 0x000fe200078e02ff */
[----:B------:R-:W2:Y:S02]  /*70c0*/  LDC R75, c[0x0][0x248] ;  /* 0x00009200ff4b7b82 */ /* 0x000ea40000000800 */
[----:B------:R-:W-:Y:S04]  /*70d0*/  STS.U16 [R9+0x12d00], R164 ;  /* 0x012d00a409007388 */ /* 0x000fe80000000400 */
        /* <DEDUP_REMOVED lines=8> */
[----:B------:R-:W-:Y:S02]  /*7160*/  STS.U16 [R9+0x14100], R169 ;  /* 0x014100a909007388 */ /* 0x000fe40000000400 */
[----:B------:R-:W2:Y:S02]  /*7170*/  LDC R91, c[0x0][0x248] ;  /* 0x00009200ff5b7b82 */ /* 0x000ea40000000800 */
[----:B------:R-:W-:Y:S04]  /*7180*/  STS.U16 [R9+0x14500], R170 ;  /* 0x014500aa09007388 */ /* 0x000fe80000000400 */
[----:B------:R-:W-:Y:S02]  /*7190*/  STS.U16 [R9+0x14900], R171 ;  /* 0x014900ab09007388 */ /* 0x000fe40000000400 */
[----:B------:R-:W4:Y:S02]  /*71a0*/  LDC R92, c[0x0][0x248] ;  /* 0x00009200ff5c7b82 */ /* 0x000f240000000800 */
        /* <DEDUP_REMOVED lines=8> */
[----:B------:R-:W3:Y:S02]  /*7230*/  LDC R132, c[0x0][0x248] ;  /* 0x00009200ff847b82 */ /* 0x000ee40000000800 */
        /* <DEDUP_REMOVED lines=27> */
[----:B------:R-:W-:Y:S01]  /*73f0*/  STS.U16 [R9+0x4900], R184 ;  /* 0x004900b809007388 */ /* 0x000fe20000000400 */
[----:B0-----:R-:W-:-:S03]  /*7400*/  IADD3 R28, P2, R224, R120, RZ ;  /* 0x00000078e01c7210 */ /* 0x001fc60007f5e0ff */
        /* <DEDUP_REMOVED lines=14> */
[----:B------:R0:W-:Y:S01]  /*74f0*/  STS.U16 [R9+0x4100], R23 ;  /* 0x0041001709007388 */ /* 0x0001e20000000400 */
[----:B------:R-:W-:Y:S01]  /*7500*/  IADD3 R6, P0, R5, R120, RZ ;  /* 0x0000007805067210 */ /* 0x000fe20007f1e0ff */
[C---:B------:R-:W-:Y:S01]  /*7510*/  IMAD R39, R0.reuse, 0x86, RZ ;  /* 0x0000008600277824 */ /* 0x040fe200078e02ff */
[-C--:B------:R-:W-:Y:S01]  /*7520*/  LEA.HI.X.SX32 R29, R7, R121.reuse, 0x1, P2 ;  /* 0x00000079071d7211 */ /* 0x080fe200010f0eff */
[C---:B------:R-:W-:Y:S01]  /*7530*/  IMAD R31, R0.reuse, 0x96, RZ ;  /* 0x00000096001f7824 */ /* 0x040fe200078e02ff */
[----:B------:R-:W2:Y:S01]  /*7540*/  LDC R40, c[0x0][0x248] ;  /* 0x00009200ff287b82 */ /* 0x000ea20000000800 */
[C---:B0-----:R-:W-:Y:S01]  /*7550*/  IMAD R9, R0.reuse, 0xfc, RZ ;  /* 0x000000fc00097824 */ /* 0x041fe200078e02ff */
[----:B------:R0:W-:Y:S01]  /*7560*/  STS.U16 [R2+0x180], R163 ;  /* 0x000180a302007388 */ /* 0x0001e20000000400 */
[----:B------:R-:W-:Y:S01]  /*7570*/  LEA.HI.X.SX32 R7, R3, R121, 0x1, P0 ;  /* 0x0000007903077211 */ /* 0x000fe200000f0eff */
[----:B------:R-:W-:-:S04]  /*7580*/  IMAD R13, R0, 0x4b, RZ ;  /* 0x0000004b000d7824 */ /* 0x000fc800078e02ff */
[----:B------:R-:W4:Y:S01]  /*7590*/  LDC R41, c[0x0][0x248] ;  /* 0x00009200ff297b82 */ /* 0x000f220000000800 */
[-C--:B------:R-:W-:Y:S01]  /*75a0*/  IADD3 R4, P1, R9, R120.reuse, RZ ;  /* 0x0000007809047210 */ /* 0x080fe20007f3e0ff */
[----:B------:R-:W-:Y:S01]  /*75b0*/  STS.U16 [R2+0x580], R161 ;  /* 0x000580a102007388 */ /* 0x000fe20000000400 */
[C---:B------:R-:W-:Y:S01]  /*75c0*/  IMAD R3, R0.reuse, 0x43, RZ ;  /* 0x0000004300037824 */ /* 0x040fe200078e02ff */
[----:B------:R-:W-:Y:S02]  /*75d0*/  IADD3 R14, P2, R223, R120, RZ ;  /* 0x00000078df0e7210 */ /* 0x000fe40007f5e0ff */
[----:B------:R-:W-:Y:S01]  /*75e0*/  STS.U16 [R2+0x980], R159 ;  /* 0x0009809f02007388 */ /* 0x000fe20000000400 */
[----:B------:R-:W-:Y:S01]  /*75f0*/  LEA.HI.X.SX32 R5, R5, R121, 0x1, P1 ;  /* 0x0000007905057211 */ /* 0x000fe200008f0eff */
[C---:B------:R-:W-:Y:S01]  /*7600*/  IMAD R33, R0.reuse, 0x6b, RZ ;  /* 0x0000006b00217824 */ /* 0x040fe200078e02ff */
[----:B------:R-:W0:Y:S01]  /*7610*/  LDC R42, c[0x0][0x248] ;  /* 0x00009200ff2a7b82 */ /* 0x000e220000000800 */
[----:B------:R3:W-:Y:S04]  /*7620*/  STS.U16 [R2+0xd80], R157 ;  /* 0x000d809d02007388 */ /* 0x0007e80000000400 */
[----:B------:R3:W-:Y:S01]  /*7630*/  STS.U16 [R2+0x1180], R155 ;  /* 0x0011809b02007388 */ /* 0x0007e20000000400 */
[----:B------:R-:W-:-:S02]  /*7640*/  IMAD R35, R0, 0x77, RZ ;  /* 0x0000007700237824 */ /* 0x000fc400078e02ff */
[C---:B------:R-:W-:Y:S01]  /*7650*/  IMAD R37, R0.reuse, 0x7b, RZ ;  /* 0x0000007b00257824 */ /* 0x040fe200078e02ff */
[----:B------:R3:W-:Y:S01]  /*7660*/  STS.U16 [R2+0x1580], R151 ;  /* 0x0015809702007388 */ /* 0x0007e20000000400 */
[----:B------:R-:W-:Y:S01]  /*7670*/  IMAD R192, R0, 0x10c, RZ ;  /* 0x0000010c00c07824 */ /* 0x000fe200078e02ff */
[----:B------:R-:W3:Y:S02]  /*7680*/  LDC R160, c[0x0][0x248] ;  /* 0x00009200ffa07b82 */ /* 0x000ee40000000800 */
[----:B------:R3:W-:Y:S04]  /*7690*/  STS.U16 [R2+0x1980], R145 ;  /* 0x0019809102007388 */ /* 0x0007e80000000400 */
[----:B------:R3:W-:Y:S02]  /*76a0*/  STS.U16 [R2+0x1d80], R22 ;  /* 0x001d801602007388 */ /* 0x0007e40000000400 */
[----:B------:R-:W3:Y:S02]  /*76b0*/  LDC R166, c[0x0][0x248] ;  /* 0x00009200ffa67b82 */ /* 0x000ee40000000800 */
[----:B------:R1:W3:Y:S04]  /*76c0*/  LDG.E.U16 R195, desc[UR60][R10.64] ;  /* 0x0000003c0ac37981 */ /* 0x0002e8000c1e1500 */
[----:B------:R2:W3:Y:S01]  /*76d0*/  LDG.E.U16 R28, desc[UR60][R28.64] ;  /* 0x0000003c1c1c7981 */ /* 0x0004e2000c1e1500 */
[-C--:B------:R-:W-:Y:S01]  /*76e0*/  LEA.HI.X.SX32 R15, R9, R121.reuse, 0x1, P2 ;  /* 0x00000079090f7211 */ /* 0x080fe200010f0eff */
[----:B------:R-:W-:Y:S01]  /*76f0*/  IMAD R133, R133, 0x19c, RZ ;  /* 0x0000019c85857824 */ /* 0x000fe200078e02ff */
[-C--:B------:R-:W-:Y:S01]  /*7700*/  IADD3 R8, P1, R45, R120.reuse, RZ ;  /* 0x000000782d087210 */ /* 0x080fe20007f3e0ff */
[----:B------:R4:W3:Y:S01]  /*7710*/  LDG.E.U16 R223, desc[UR60][R6.64] ;  /* 0x0000003c06df7981 */ /* 0x0008e2000c1e1500 */
[----:B------:R-:W-:Y:S01]  /*7720*/  IMAD R136, R136, 0x19e, RZ ;  /* 0x0000019e88887824 */ /* 0x000fe200078e02ff */
[-C--:B-1----:R-:W-:Y:S01]  /*7730*/  IADD3 R10, P0, R39, R120.reuse, RZ ;  /* 0x00000078270a7210 */ /* 0x082fe20007f1e0ff */
[----:B------:R-:W-:Y:S01]  /*7740*/  IMAD R152, R152, 0x1ac, RZ ;  /* 0x000001ac98987824 */ /* 0x000fe200078e02ff */
[----:B------:R1:W3:Y:S01]  /*7750*/  LDG.E.U16 R189, desc[UR60][R4.64] ;  /* 0x0000003c04bd7981 */ /* 0x0002e2000c1e1500 */
[----:B------:R-:W3:Y:S01]  /*7760*/  LDC R188, c[0x0][0x248] ;  /* 0x00009200ffbc7b82 */ /* 0x000ee20000000800 */
[C---:B--2---:R-:W-:Y:S01]  /*7770*/  IMAD R29, R0.reuse, 0x9e, RZ ;  /* 0x0000009e001d7824 */ /* 0x044fe200078e02ff */
[-C--:B------:R-:W-:Y:S01]  /*7780*/  LEA.HI.X.SX32 R11, R3, R121.reuse, 0x1, P0 ;  /* 0x00000079030b7211 */ /* 0x080fe200000f0eff */
[C---:B------:R-:W-:Y:S01]  /*7790*/  IMAD R9, R0.reuse, 0x47, RZ ;  /* 0x0000004700097824 */ /* 0x040fe200078e02ff */
[----:B------:R-:W2:Y:S01]  /*77a0*/  LDG.E.U16 R27, desc[UR60][R14.64] ;  /* 0x0000003c0e1b7981 */ /* 0x000ea2000c1e1500 */
[----:B------:R-:W-:Y:S01]  /*77b0*/  IMAD R3, R0, 0x4f, RZ ;  /* 0x0000004f00037824 */ /* 0x000fe200078e02ff */
[-C--:B----4-:R-:W-:Y:S01]  /*77c0*/  IADD3 R6, P2, R31, R120.reuse, RZ ;  /* 0x000000781f067210 */ /* 0x090fe20007f5e0ff */
[----:B------:R-:W-:Y:S01]  /*77d0*/  IMAD R142, R142, 0x1a6, RZ ;  /* 0x000001a68e8e7824 */ /* 0x000fe200078e02ff */
[----:B------:R-:W4:Y:S01]  /*77e0*/  LDC R190, c[0x0][0x248] ;  /* 0x00009200ffbe7b82 */ /* 0x000f220000000800 */
[----:B-1----:R-:W-:Y:S01]  /*77f0*/  IADD3 R4, P0, R29, R120, RZ ;  /* 0x000000781d047210 */ /* 0x002fe20007f1e0ff */
[----:B------:R1:W2:Y:S01]  /*7800*/  LDG.E.U16 R221, desc[UR60][R10.64] ;  /* 0x0000003c0add7981 */ /* 0x0002a2000c1e1500 */
[-C--:B------:R-:W-:Y:S01]  /*7810*/  LEA.HI.X.SX32 R9, R9, R121.reuse, 0x1, P1 ;  /* 0x0000007909097211 */ /* 0x080fe200008f0eff */
[----:B------:R-:W-:Y:S01]  /*7820*/  IMAD R23, R0, 0xae, RZ ;  /* 0x000000ae00177824 */ /* 0x000fe200078e02ff */
[----:B------:R-:W-:-:S02]  /*7830*/  LEA.HI.X.SX32 R7, R13, R121, 0x1, P2 ;  /* 0x000000790d077211 */ /* 0x000fc400010f0eff */
[-C--:B------:R-:W-:Y:S01]  /*7840*/  LEA.HI.X.SX32 R5, R3, R121.reuse, 0x1, P0 ;  /* 0x0000007903057211 */ /* 0x080fe200000f0eff */
[----:B------:R-:W-:Y:S01]  /*7850*/  IMAD R3, R0, 0x53, RZ ;  /* 0x0000005300037824 */ /* 0x000fe200078e02ff */
[----:B------:R0:W2:Y:S01]  /*7860*/  LDG.E.U16 R219, desc[UR60][R8.64] ;  /* 0x0000003c08db7981 */ /* 0x0000a2000c1e1500 */
[----:B------:R-:W-:Y:S01]  /*7870*/  IMAD R150, R150, 0x1ae, RZ ;  /* 0x000001ae96967824 */ /* 0x000fe200078e02ff */
[----:B------:R-:W4:Y:S01]  /*7880*/  LDC R198, c[0x0][0x248] ;  /* 0x00009200ffc67b82 */ /* 0x000f220000000800 */
[-C--:B-1----:R-:W-:Y:S01]  /*7890*/  IADD3 R10, P0, R25, R120.reuse, RZ ;  /* 0x00000078190a7210 */ /* 0x082fe20007f1e0ff */
[----:B------:R1:W2:Y:S01]  /*78a0*/  LDG.E.U16 R217, desc[UR60][R6.64] ;  /* 0x0000003c06d97981 */ /* 0x0002a2000c1e1500 */
[C---:B------:R-:W-:Y:S02]  /*78b0*/  IMAD R13, R0.reuse, 0x57, RZ ;  /* 0x00000057000d7824 */ /* 0x040fe400078e02ff */
[C---:B------:R-:W-:Y:S01]  /*78c0*/  IMAD R15, R0.reuse, 0x5b, RZ ;  /* 0x0000005b000f7824 */ /* 0x040fe200078e02ff */
[----:B------:R-:W-:Y:S01]  /*78d0*/  LEA.HI.X.SX32 R11, R3, R121, 0x1, P0 ;  /* 0x00000079030b7211 */ /* 0x000fe200000f0eff */
[----:B------:R1:W2:Y:S01]  /*78e0*/  LDG.E.U16 R215, desc[UR60][R4.64] ;  /* 0x0000003c04d77981 */ /* 0x0002a2000c1e1500 */
[-C--:B0-----:R-:W-:Y:S01]  /*78f0*/  IADD3 R8, P1, R23, R120.reuse, RZ ;  /* 0x0000007817087210 */ /* 0x081fe20007f3e0ff */
[----:B------:R-:W-:Y:S01]  /*7900*/  IMAD R3, R0, 0x5f, RZ ;  /* 0x0000005f00037824 */ /* 0x000fe200078e02ff */
[----:B------:R-:W0:Y:S01]  /*7910*/  LDC R32, c[0x0][0x248] ;  /* 0x00009200ff207b82 */ /* 0x000e220000000800 */
[----:B------:R1:W2:Y:S02]  /*7920*/  LDG.E.U16 R213, desc[UR60][R10.64] ;  /* 0x0000003c0ad57981 */ /* 0x0002a4000c1e1500 */
[----:B-1----:R-:W-:-:S02]  /*7930*/  IADD3 R6, P2, R21, R120, RZ ;  /* 0x0000007815067210 */ /* 0x002fc40007f5e0ff */
[-C--:B------:R-:W-:Y:S02]  /*7940*/  LEA.HI.X.SX32 R9, R13, R121.reuse, 0x1, P1 ;  /* 0x000000790d097211 */ /* 0x080fe400008f0eff */
[-C--:B------:R-:W-:Y:S01]  /*7950*/  IADD3 R4, P0, R19, R120.reuse, RZ ;  /* 0x0000007813047210 */ /* 0x080fe20007f1e0ff */
[----:B------:R-:W1:Y:S01]  /*7960*/  LDC R240, c[0x0][0x248] ;  /* 0x00009200fff07b82 */ /* 0x000e620000000800 */
[-C--:B------:R-:W-:Y:S01]  /*7970*/  LEA.HI.X.SX32 R7, R15, R121.reuse, 0x1, P2 ;  /* 0x000000790f077211 */ /* 0x080fe200010f0eff */
[C---:B------:R-:W-:Y:S01]  /*7980*/  IMAD R15, R0.reuse, 0xce, RZ ;  /* 0x000000ce000f7824 */ /* 0x040fe200078e02ff */
[-C--:B------:R-:W-:Y:S01]  /*7990*/  LEA.HI.X.SX32 R5, R3, R121.reuse, 0x1, P0 ;  /* 0x0000007903057211 */ /* 0x080fe200000f0eff */
[C---:B------:R-:W-:Y:S01]  /*79a0*/  IMAD R3, R0.reuse, 0x63, RZ ;  /* 0x0000006300037824 */ /* 0x040fe200078e02ff */
[----:B------:R-:W-:Y:S01]  /*79b0*/  IADD3 R10, P0, R17, R120, RZ ;  /* 0x00000078110a7210 */ /* 0x000fe20007f1e0ff */
[----:B------:R4:W2:Y:S01]  /*79c0*/  LDG.E.U16 R211, desc[UR60][R8.64] ;  /* 0x0000003c08d37981 */ /* 0x0008a2000c1e1500 */
[C---:B------:R-:W-:Y:S01]  /*79d0*/  IMAD R13, R0.reuse, 0x67, RZ ;  /* 0x00000067000d7824 */ /* 0x040fe200078e02ff */
[----:B------:R-:W1:Y:S01]  /*79e0*/  LDC R38, c[0x0][0x248] ;  /* 0x00009200ff267b82 */ /* 0x000e620000000800 */
[C---:B------:R-:W-:Y:S01]  /*79f0*/  IMAD R14, R0.reuse, 0xd6, RZ ;  /* 0x000000d6000e7824 */ /* 0x040fe200078e02ff */
[----:B------:R-:W-:Y:S01]  /*7a00*/  LEA.HI.X.SX32 R11, R3, R121, 0x1, P0 ;  /* 0x00000079030b7211 */ /* 0x000fe200000f0eff */
[----:B------:R4:W2:Y:S01]  /*7a10*/  LDG.E.U16 R209, desc[UR60][R6.64] ;  /* 0x0000003c06d17981 */ /* 0x0008a2000c1e1500 */
[----:B------:R-:W-:-:S03]  /*7a20*/  IMAD R3, R0, 0x6f, RZ ;  /* 0x0000006f00037824 */ /* 0x000fc600078e02ff */
[----:B------:R4:W2:Y:S02]  /*7a30*/  LDG.E.U16 R207, desc[UR60][R4.64] ;  /* 0x0000003c04cf7981 */ /* 0x0008a4000c1e1500 */
[-C--:B----4-:R-:W-:Y:S01]  /*7a40*/  IADD3 R8, P1, R15, R120.reuse, RZ ;  /* 0x000000780f087210 */ /* 0x090fe20007f3e0ff */
[----:B------:R-:W-:Y:S01]  /*7a50*/  IMAD R246, R246, 0x1f6, RZ ;  /* 0x000001f6f6f67824 */ /* 0x000fe200078e02ff */
[----:B------:R-:W4:Y:S01]  /*7a60*/  LDC R58, c[0x0][0x248] ;  /* 0x00009200ff3a7b82 */ /* 0x000f220000000800 */
[----:B------:R0:W2:Y:S01]  /*7a70*/  LDG.E.U16 R205, desc[UR60][R10.64] ;  /* 0x0000003c0acd7981 */ /* 0x0000a2000c1e1500 */
[-C--:B------:R-:W-:Y:S01]  /*7a80*/  LEA.HI.X.SX32 R9, R13, R121.reuse, 0x1, P1 ;  /* 0x000000790d097211 */ /* 0x080fe200008f0eff */
[----:B------:R-:W-:Y:S01]  /*7a90*/  IMAD R13, R0, 0xe6, RZ ;  /* 0x000000e6000d7824 */ /* 0x000fe200078e02ff */
[-C--:B------:R-:W-:Y:S02]  /*7aa0*/  IADD3 R6, P2, R14, R120.reuse, RZ ;  /* 0x000000780e067210 */ /* 0x080fe40007f5e0ff */
[-C--:B------:R-:W-:Y:S01]  /*7ab0*/  IADD3 R4, P0, R16, R120.reuse, RZ ;  /* 0x0000007810047210 */ /* 0x080fe20007f1e0ff */
[----:B------:R0:W2:Y:S01]  /*7ac0*/  LDG.E.U16 R203, desc[UR60][R8.64] ;  /* 0x0000003c08cb7981 */ /* 0x0000a2000c1e1500 */
[-C--:B------:R-:W-:Y:S01]  /*7ad0*/  LEA.HI.X.SX32 R7, R33, R121.reuse, 0x1, P2 ;  /* 0x0000007921077211 */ /* 0x080fe200010f0eff */
[C---:B------:R-:W-:Y:S01]  /*7ae0*/  IMAD R33, R0.reuse, 0x73, RZ ;  /* 0x0000007300217824 */ /* 0x040fe200078e02ff */
[-C--:B------:R-:W-:Y:S01]  /*7af0*/  LEA.HI.X.SX32 R5, R3, R121.reuse, 0x1, P0 ;  /* 0x0000007903057211 */ /* 0x080fe200000f0eff */
[----:B------:R-:W-:Y:S01]  /*7b00*/  IMAD R3, R0, 0xfe, RZ ;  /* 0x000000fe00037824 */ /* 0x000fe200078e02ff */
[-C--:B0-----:R-:W-:Y:S01]  /*7b10*/  IADD3 R10, P0, R13, R120.reuse, RZ ;  /* 0x000000780d0a7210 */ /* 0x081fe20007f1e0ff */
[----:B------:R0:W2:Y:S01]  /*7b20*/  LDG.E.U16 R201, desc[UR60][R6.64] ;  /* 0x0000003c06c97981 */ /* 0x0000a2000c1e1500 */
[----:B------:R-:W-:Y:S01]  /*7b30*/  IMAD R200, R200, 0x1fc, RZ ;  /* 0x000001fcc8c87824 */ /* 0x000fe200078e02ff */
[----:B------:R-:W4:Y:S01]  /*7b40*/  LDC R46, c[0x0][0x248] ;  /* 0x00009200ff2e7b82 */ /* 0x000f220000000800 */
[----:B------:R-:W-:Y:S01]  /*7b50*/  LEA.HI.X.SX32 R11, R33, R121, 0x1, P0 ;  /* 0x00000079210b7211 */ /* 0x000fe200000f0eff */
[----:B------:R0:W2:Y:S01]  /*7b60*/  LDG.E.U16 R199, desc[UR60][R4.64] ;  /* 0x0000003c04c77981 */ /* 0x0000a2000c1e1500 */
[----:B------:R-:W-:Y:S01]  /*7b70*/  IADD3 R8, P1, R18, R120, RZ ;  /* 0x0000007812087210 */ /* 0x000fe20007f3e0ff */
[----:B------:R-:W-:-:S02]  /*7b80*/  IMAD R40, R40, 0x10e, RZ ;  /* 0x0000010e28287824 */ /* 0x000fc400078e02ff */
[----:B------:R1:W2:Y:S01]  /*7b90*/  LDG.E.U16 R197, desc[UR60][R10.64] ;  /* 0x0000003c0ac57981 */ /* 0x0002a2000c1e1500 */
[-C--:B0-----:R-:W-:Y:S01]  /*7ba0*/  IADD3 R6, P2, R26, R120.reuse, RZ ;  /* 0x000000781a067210 */ /* 0x081fe20007f5e0ff */
[----:B------:R-:W-:Y:S01]  /*7bb0*/  IMAD R63, R63, 0x23e, RZ ;  /* 0x0000023e3f3f7824 */ /* 0x000fe200078e02ff */
[----:B------:R-:W0:Y:S01]  /*7bc0*/  LDC R129, c[0x0][0x248] ;  /* 0x00009200ff817b82 */ /* 0x000e220000000800 */
[C---:B------:R-:W-:Y:S01]  /*7bd0*/  IMAD R5, R0.reuse, 0x7f, RZ ;  /* 0x0000007f00057824 */ /* 0x040fe200078e02ff */
[-C--:B------:R-:W-:Y:S02]  /*7be0*/  IADD3 R4, P0, R3, R120.reuse, RZ ;  /* 0x0000007803047210 */ /* 0x080fe40007f1e0ff */
[-C--:B------:R-:W-:Y:S01]  /*7bf0*/  LEA.HI.X.SX32 R9, R35, R121.reuse, 0x1, P1 ;  /* 0x0000007923097211 */ /* 0x080fe200008f0eff */
[----:B-1----:R-:W-:Y:S01]  /*7c00*/  IMAD R11, R0, 0x83, RZ ;  /* 0x00000083000b7824 */ /* 0x002fe200078e02ff */
[-C--:B------:R-:W-:Y:S01]  /*7c10*/  LEA.HI.X.SX32 R5, R5, R121.reuse, 0x1, P0 ;  /* 0x0000007905057211 */ /* 0x080fe200000f0eff */
[----:B------:R-:W-:Y:S01]  /*7c20*/  IMAD R73, R73, 0x12f, RZ ;  /* 0x0000012f49497824 */ /* 0x000fe200078e02ff */
[-C--:B------:R-:W-:Y:S01]  /*7c30*/  LEA.HI.X.SX32 R7, R37, R121.reuse, 0x1, P2 ;  /* 0x0000007925077211 */ /* 0x080fe200010f0eff */
[----:B------:R-:W-:Y:S01]  /*7c40*/  IMAD R41, R41, 0x116, RZ ;  /* 0x0000011629297824 */ /* 0x000fe200078e02ff */
[-C--:B------:R-:W-:Y:S01]  /*7c50*/  IADD3 R10, P1, R24, R120.reuse, RZ ;  /* 0x00000078180a7210 */ /* 0x080fe20007f3e0ff */
[----:B------:R1:W2:Y:S01]  /*7c60*/  LDG.E.U16 R187, desc[UR60][R4.64] ;  /* 0x0000003c04bb7981 */ /* 0x0002a2000c1e1500 */
[C---:B------:R-:W-:Y:S01]  /*7c70*/  SHF.L.U32 R33, R0.reuse, 0x2, RZ ;  /* 0x0000000200217819 */ /* 0x040fe200000006ff */
[----:B------:R-:W0:Y:S01]  /*7c80*/  LDC R128, c[0x0][0x248] ;  /* 0x00009200ff807b82 */ /* 0x000e220000000800 */
[----:B------:R-:W-:Y:S01]  /*7c90*/  LEA.HI.X.SX32 R11, R11, R121, 0x1, P1 ;  /* 0x000000790b0b7211 */ /* 0x000fe200008f0eff */
[----:B------:R1:W2:Y:S04]  /*7ca0*/  LDG.E.U16 R191, desc[UR60][R6.64] ;  /* 0x0000003c06bf7981 */ /* 0x0002a8000c1e1500 */
[----:B------:R4:W2:Y:S01]  /*7cb0*/  LDG.E.U16 R193, desc[UR60][R8.64] ;  /* 0x0000003c08c17981 */ /* 0x0008a2000c1e1500 */
[----:B-1----:R-:W-:Y:S01]  /*7cc0*/  IMAD R5, R0, 0x87, RZ ;  /* 0x0000008700057824 */ /* 0x002fe200078e02ff */
[----:B------:R-:W-:-:S02]  /*7cd0*/  IADD3 R4, P1, R40, R120, RZ ;  /* 0x0000007828047210 */ /* 0x000fc40007f3e0ff */
[----:B------:R1:W2:Y:S01]  /*7ce0*/  LDG.E.U16 R185, desc[UR60][R10.64] ;  /* 0x0000003c0ab97981 */ /* 0x0002a2000c1e1500 */
[----:B------:R-:W0:Y:S01]  /*7cf0*/  LDC R148, c[0x0][0x248] ;  /* 0x00009200ff947b82 */ /* 0x000e220000000800 */
[-C--:B------:R-:W-:Y:S02]  /*7d00*/  LEA R6, P0, R47, R120.reuse, 0x3 ;  /* 0x000000782f067211 */ /* 0x080fe400078018ff */
[-C--:B------:R-:W-:Y:S02]  /*7d10*/  LEA.HI.X.SX32 R5, R5, R121.reuse, 0x1, P1 ;  /* 0x0000007905057211 */ /* 0x080fe400008f0eff */
[-C--:B------:R-:W-:Y:S01]  /*7d20*/  LEA.HI.X.SX32 R7, R33, R121.reuse, 0x1, P0 ;  /* 0x0000007921077211 */ /* 0x080fe200000f0eff */
[----:B------:R-:W-:Y:S01]  /*7d30*/  IMAD R33, R0, 0x8b, RZ ;  /* 0x0000008b00217824 */ /* 0x000fe200078e02ff */
[-C--:B----4-:R-:W-:Y:S01]  /*7d40*/  IADD3 R8, P2, R192, R120.reuse, RZ ;  /* 0x00000078c0087210 */ /* 0x090fe20007f5e0ff */
[----:B------:R4:W2:Y:S01]  /*7d50*/  LDG.E.U16 R181, desc[UR60][R4.64] ;  /* 0x0000003c04b57981 */ /* 0x0008a2000c1e1500 */
[-C--:B-1----:R-:W-:Y:S01]  /*7d60*/  IADD3 R10, P0, R41, R120.reuse, RZ ;  /* 0x00000078290a7210 */ /* 0x082fe20007f1e0ff */
[----:B------:R-:W-:Y:S01]  /*7d70*/  IMAD R42, R42, 0x11c, RZ ;  /* 0x0000011c2a2a7824 */ /* 0x000fe200078e02ff */
[-C--:B------:R-:W-:Y:S01]  /*7d80*/  LEA.HI.X.SX32 R9, R39, R121.reuse, 0x1, P2 ;  /* 0x0000007927097211 */ /* 0x080fe200010f0eff */
[----:B------:R1:W2:Y:S01]  /*7d90*/  LDG.E.U16 R225, desc[UR60][R6.64] ;  /* 0x0000003c06e17981 */ /* 0x0002a2000c1e1500 */
[----:B------:R-:W-:Y:S01]  /*7da0*/  LEA.HI.X.SX32 R11, R33, R121, 0x1, P0 ;  /* 0x00000079210b7211 */ /* 0x000fe200000f0eff */
[C---:B------:R-:W-:Y:S01]  /*7db0*/  IMAD R35, R0.reuse, 0x8f, RZ ;  /* 0x0000008f00237824 */ /* 0x040fe200078e02ff */
[----:B------:R-:W0:Y:S01]  /*7dc0*/  LDC R39, c[0x0][0x248] ;  /* 0x00009200ff277b82 */ /* 0x000e220000000800 */
[----:B------:R3:W2:Y:S01]  /*7dd0*/  LDG.E.U16 R183, desc[UR60][R8.64] ;  /* 0x0000003c08b77981 */ /* 0x0006a2000c1e1500 */
[----:B----4-:R-:W-:Y:S01]  /*7de0*/  IMAD R5, R0, 0x93, RZ ;  /* 0x0000009300057824 */ /* 0x010fe200078e02ff */
[----:B------:R-:W-:-:S02]  /*7df0*/  IADD3 R4, P0, R44, R120, RZ ;  /* 0x000000782c047210 */ /* 0x000fc40007f1e0ff */
[----:B------:R4:W2:Y:S01]  /*7e00*/  LDG.E.U16 R179, desc[UR60][R10.64] ;  /* 0x0000003c0ab37981 */ /* 0x0008a2000c1e1500 */
[-C--:B-1----:R-:W-:Y:S01]  /*7e10*/  IADD3 R6, P2, R43, R120.reuse, RZ ;  /* 0x000000782b067210 */ /* 0x082fe20007f5e0ff */
[----:B---3--:R-:W-:Y:S01]  /*7e20*/  IMAD R160, R160, 0x1b6, RZ ;  /* 0x000001b6a0a07824 */ /* 0x008fe200078e02ff */
[-C--:B------:R-:W-:Y:S01]  /*7e30*/  LEA.HI.X.SX32 R5, R5, R121.reuse, 0x1, P0 ;  /* 0x0000007905057211 */ /* 0x080fe200000f0eff */
[----:B------:R-:W-:Y:S01]  /*7e40*/  IMAD R166, R166, 0x1bc, RZ ;  /* 0x000001bca6a67824 */ /* 0x000fe200078e02ff */
[-C--:B------:R-:W-:Y:S01]  /*7e50*/  IADD3 R8, P1, R42, R120.reuse, RZ ;  /* 0x000000782a087210 */ /* 0x080fe20007f3e0ff */
[----:B------:R-:W-:Y:S01]  /*7e60*/  IMAD R188, R188, 0x1cc, RZ ;  /* 0x000001ccbcbc7824 */ /* 0x000fe200078e02ff */
[-C--:B------:R-:W-:Y:S01]  /*7e70*/  LEA.HI.X.SX32 R7, R35, R121.reuse, 0x1, P2 ;  /* 0x0000007923077211 */ /* 0x080fe200010f0eff */
[----:B------:R1:W3:Y:S01]  /*7e80*/  LDG.E.U16 R173, desc[UR60][R4.64] ;  /* 0x0000003c04ad7981 */ /* 0x0002e2000c1e1500 */
[-C--:B----4-:R-:W-:Y:S01]  /*7e90*/  IADD3 R10, P0, R48, R120.reuse, RZ ;  /* 0x00000078300a7210 */ /* 0x090fe20007f1e0ff */
[----:B------:R-:W-:Y:S01]  /*7ea0*/  IMAD R190, R190, 0x1dc, RZ ;  /* 0x000001dcbebe7824 */ /* 0x000fe200078e02ff */
[-C--:B------:R-:W-:Y:S01]  /*7eb0*/  LEA.HI.X.SX32 R9, R45, R121.reuse, 0x1, P1 ;  /* 0x000000792d097211 */ /* 0x080fe200008f0eff */
[----:B------:R4:W3:Y:S01]  /*7ec0*/  LDG.E.U16 R175, desc[UR60][R6.64] ;  /* 0x0000003c06af7981 */ /* 0x0008e2000c1e1500 */
[----:B------:R-:W-:Y:S01]  /*7ed0*/  LEA.HI.X.SX32 R11, R31, R121, 0x1, P0 ;  /* 0x000000791f0b7211 */ /* 0x000fe200000f0eff */
[----:B------:R-:W-:Y:S01]  /*7ee0*/  IMAD R35, R0, 0x9b, RZ ;  /* 0x0000009b00237824 */ /* 0x000fe200078e02ff */
[----:B------:R-:W0:Y:S01]  /*7ef0*/  LDC R45, c[0x0][0x248] ;  /* 0x00009200ff2d7b82 */ /* 0x000e220000000800 */
[----:B------:R4:W3:Y:S01]  /*7f00*/  LDG.E.U16 R177, desc[UR60][R8.64] ;  /* 0x0000003c08b17981 */ /* 0x0008e2000c1e1500 */
[----:B-1----:R-:W-:Y:S01]  /*7f10*/  IADD3 R4, P0, R52, R120, RZ ;  /* 0x0000007834047210 */ /* 0x002fe20007f1e0ff */
[----:B------:R-:W-:-:S02]  /*7f20*/  IMAD R33, R0, 0x97, RZ ;  /* 0x0000009700217824 */ /* 0x000fc400078e02ff */
[----:B------:R1:W3:Y:S01]  /*7f30*/  LDG.E.U16 R171, desc[UR60][R10.64] ;  /* 0x0000003c0aab7981 */ /* 0x0002e2000c1e1500 */
[-C--:B----4-:R-:W-:Y:S01]  /*7f40*/  IADD3 R6, P2, R50, R120.reuse, RZ ;  /* 0x0000007832067210 */ /* 0x090fe20007f5e0ff */
[----:B------:R-:W-:Y:S01]  /*7f50*/  IMAD R198, R198, 0x1ec, RZ ;  /* 0x000001ecc6c67824 */ /* 0x000fe200078e02ff */
[-C--:B------:R-:W-:Y:S01]  /*7f60*/  LEA.HI.X.SX32 R5, R29, R121.reuse, 0x1, P0 ;  /* 0x000000791d057211 */ /* 0x080fe200000f0eff */
[----:B------:R-:W-:Y:S01]  /*7f70*/  IMAD R32, R32, 0x1ee, RZ ;  /* 0x000001ee20207824 */ /* 0x000fe200078e02ff */
[-C--:B------:R-:W-:Y:S01]  /*7f80*/  IADD3 R8, P1, R49, R120.reuse, RZ ;  /* 0x0000007831087210 */ /* 0x080fe20007f3e0ff */
[----:B------:R-:W-:Y:S01]  /*7f90*/  IMAD R240, R240, 0x1fe, RZ ;  /* 0x000001fef0f07824 */ /* 0x000fe200078e02ff */
[-C--:B------:R-:W-:Y:S01]  /*7fa0*/  LEA.HI.X.SX32 R7, R35, R121.reuse, 0x1, P2 ;  /* 0x0000007923077211 */ /* 0x080fe200010f0eff */
[----:B------:R4:W3:Y:S01]  /*7fb0*/  LDG.E.U16 R165, desc[UR60][R4.64] ;  /* 0x0000003c04a57981 */ /* 0x0008e2000c1e1500 */
[----:B-1----:R-:W-:Y:S01]  /*7fc0*/  IMAD R11, R0, 0x9f, RZ ;  /* 0x0000009f000b7824 */ /* 0x002fe200078e02ff */
[-C--:B------:R-:W-:Y:S01]  /*7fd0*/  IADD3 R10, P0, R51, R120.reuse, RZ ;  /* 0x00000078330a7210 */ /* 0x080fe20007f1e0ff */
[----:B------:R-:W-:Y:S01]  /*7fe0*/  IMAD R57, R38, 0x20a, RZ ;  /* 0x0000020a26397824 */ /* 0x000fe200078e02ff */
[-C--:B------:R-:W-:Y:S01]  /*7ff0*/  LEA.HI.X.SX32 R9, R33, R121.reuse, 0x1, P1 ;  /* 0x0000007921097211 */ /* 0x080fe200008f0eff */
[----:B------:R1:W3:Y:S01]  /*8000*/  LDG.E.U16 R167, desc[UR60][R6.64] ;  /* 0x0000003c06a77981 */ /* 0x0002e2000c1e1500 */
[----:B------:R-:W-:Y:S01]  /*8010*/  LEA.HI.X.SX32 R11, R11, R121, 0x1, P0 ;  /* 0x000000790b0b7211 */ /* 0x000fe200000f0eff */
[C---:B------:R-:W-:Y:S01]  /*8020*/  IMAD R29, R0.reuse, 0xaf, RZ ;  /* 0x000000af001d7824 */ /* 0x040fe200078e02ff */
[----:B------:R-:W0:Y:S01]  /*8030*/  LDC R33, c[0x0][0x248] ;  /* 0x00009200ff217b82 */ /* 0x000e220000000800 */
[----:B------:R1:W3:Y:S01]  /*8040*/  LDG.E.U16 R169, desc[UR60][R8.64] ;  /* 0x0000003c08a97981 */ /* 0x0002e2000c1e1500 */
[----:B----4-:R-:W-:Y:S01]  /*8050*/  IMAD R5, R0, 0xa7, RZ ;  /* 0x000000a700057824 */ /* 0x010fe200078e02ff */
[----:B------:R-:W-:-:S02]  /*8060*/  IADD3 R4, P0, R55, R120, RZ ;  /* 0x0000007837047210 */ /* 0x000fc40007f1e0ff */
[----:B------:R4:W3:Y:S01]  /*8070*/  LDG.E.U16 R163, desc[UR60][R10.64] ;  /* 0x0000003c0aa37981 */ /* 0x0008e2000c1e1500 */
[----:B-1----:R-:W-:Y:S01]  /*8080*/  IMAD R7, R0, 0xa3, RZ ;  /* 0x000000a300077824 */ /* 0x002fe200078e02ff */
[-C--:B------:R-:W-:Y:S01]  /*8090*/  IADD3 R6, P2, R54, R120.reuse, RZ ;  /* 0x0000007836067210 */ /* 0x080fe20007f5e0ff */
[----:B------:R-:W1:Y:S01]  /*80a0*/  LDC R47, c[0x0][0x248] ;  /* 0x00009200ff2f7b82 */ /* 0x000e620000000800 */
[----:B------:R-:W-:Y:S02]  /*80b0*/  LEA.HI.X.SX32 R5, R5, R121, 0x1, P0 ;  /* 0x0000007905057211 */ /* 0x000fe400000f0eff */
[----:B------:R-:W-:-:S03]  /*80c0*/  IADD3 R8, P1, R53, R120, RZ ;  /* 0x0000007835087210 */ /* 0x000fc60007f3e0ff */
[----:B------:R4:W3:Y:S01]  /*80d0*/  LDG.E.U16 R157, desc[UR60][R4.64] ;  /* 0x0000003c049d7981 */ /* 0x0008e2000c1e1500 */
[-C--:B------:R-:W-:Y:S01]  /*80e0*/  LEA.HI.X.SX32 R9, R7, R121.reuse, 0x1, P1 ;  /* 0x0000007907097211 */ /* 0x080fe200008f0eff */
[----:B------:R-:W2:Y:S01]  /*80f0*/  LDC R156, c[0x0][0x248] ;  /* 0x00009200ff9c7b82 */ /* 0x000ea20000000800 */
[----:B------:R-:W-:Y:S01]  /*8100*/  LEA.HI.X.SX32 R7, R25, R121, 0x1, P2 ;  /* 0x0000007919077211 */ /* 0x000fe200010f0eff */
[----:B------:R-:W-:Y:S01]  /*8110*/  IMAD R25, R0, 0xab, RZ ;  /* 0x000000ab00197824 */ /* 0x000fe200078e02ff */
[-C--:B----4-:R-:W-:Y:S01]  /*8120*/  IADD3 R10, P1, R68, R120.reuse, RZ ;  /* 0x00000078440a7210 */ /* 0x090fe20007f3e0ff */
[----:B------:R4:W3:Y:S01]  /*8130*/  LDG.E.U16 R161, desc[UR60][R8.64] ;  /* 0x0000003c08a17981 */ /* 0x0008e2000c1e1500 */
[----:B------:R-:W-:-:S03]  /*8140*/  IADD3 R4, P0, R56, R120, RZ ;  /* 0x0000007838047210 */ /* 0x000fc60007f1e0ff */
[----:B------:R4:W3:Y:S01]  /*8150*/  LDG.E.U16 R159, desc[UR60][R6.64] ;  /* 0x0000003c069f7981 */ /* 0x0008e2000c1e1500 */
[----:B------:R-:W2:Y:S01]  /*8160*/  LDC R164, c[0x0][0x248] ;  /* 0x00009200ffa47b82 */ /* 0x000ea20000000800 */
[-C--:B------:R-:W-:Y:S01]  /*8170*/  LEA.HI.X.SX32 R5, R25, R121.reuse, 0x1, P0 ;  /* 0x0000007919057211 */ /* 0x080fe200000f0eff */
[----:B------:R-:W-:Y:S01]  /*8180*/  IMAD R31, R0, 0xb3, RZ ;  /* 0x000000b3001f7824 */ /* 0x000fe200078e02ff */
[----:B------:R-:W-:-:S03]  /*8190*/  LEA.HI.X.SX32 R11, R23, R121, 0x1, P1 ;  /* 0x00000079170b7211 */ /* 0x000fc600008f0eff */
[----:B------:R0:W3:Y:S01]  /*81a0*/  LDG.E.U16 R155, desc[UR60][R4.64] ;  /* 0x0000003c049b7981 */ /* 0x0000e2000c1e1500 */
[-C--:B----4-:R-:W-:Y:S01]  /*81b0*/  IADD3 R8, P0, R69, R120.reuse, RZ ;  /* 0x0000007845087210 */ /* 0x090fe20007f1e0ff */
[----:B------:R-:W4:Y:S01]  /*81c0*/  LDC R168, c[0x0][0x248] ;  /* 0x00009200ffa87b82 */ /* 0x000f220000000800 */
[-C--:B------:R-:W-:Y:S01]  /*81d0*/  IADD3 R6, P2, R70, R120.reuse, RZ ;  /* 0x0000007846067210 */ /* 0x080fe20007f5e0ff */
[----:B------:R0:W3:Y:S01]  /*81e0*/  LDG.E.U16 R153, desc[UR60][R10.64] ;  /* 0x0000003c0a997981 */ /* 0x0000e2000c1e1500 */
[----:B------:R-:W-:Y:S02]  /*81f0*/  LEA.HI.X.SX32 R9, R29, R121, 0x1, P0 ;  /* 0x000000791d097211 */ /* 0x000fe400000f0eff */
[----:B0-----:R-:W-:-:S03]  /*8200*/  IADD3 R4, P1, R72, R120, RZ ;  /* 0x0000007848047210 */ /* 0x001fc60007f3e0ff */
[----:B------:R0:W3:Y:S01]  /*8210*/  LDG.E.U16 R151, desc[UR60][R8.64] ;  /* 0x0000003c08977981 */ /* 0x0000e2000c1e1500 */
[-C--:B------:R-:W-:Y:S01]  /*8220*/  LEA.HI.X.SX32 R7, R31, R121.reuse, 0x1, P2 ;  /* 0x000000791f077211 */ /* 0x080fe200010f0eff */
[----:B------:R-:W4:Y:S01]  /*8230*/  LDC R154, c[0x0][0x248] ;  /* 0x00009200ff9a7b82 */ /* 0x000f220000000800 */
[-C--:B------:R-:W-:Y:S01]  /*8240*/  LEA.HI.X.SX32 R5, R21, R121.reuse, 0x1, P1 ;  /* 0x0000007915057211 */ /* 0x080fe200008f0eff */
[C---:B------:R-:W-:Y:S01]  /*8250*/  IMAD R21, R0.reuse, 0xb7, RZ ;  /* 0x000000b700157824 */ /* 0x040fe200078e02ff */
[-C--:B------:R-:W-:Y:S01]  /*8260*/  IADD3 R10, P0, R71, R120.reuse, RZ ;  /* 0x00000078470a7210 */ /* 0x080fe20007f1e0ff */
[----:B------:R1:W3:Y:S03]  /*8270*/  LDG.E.U16 R149, desc[UR60][R6.64] ;  /* 0x0000003c06957981 */ /* 0x0002e6000c1e1500 */
[----:B------:R-:W-:Y:S01]  /*8280*/  LEA.HI.X.SX32 R11, R21, R121, 0x1, P0 ;  /* 0x00000079150b7211 */ /* 0x000fe200000f0eff */
[----:B------:R1:W3:Y:S01]  /*8290*/  LDG.E.U16 R147, desc[UR60][R4.64] ;  /* 0x0000003c04937981 */ /* 0x0002e2000c1e1500 */
[----:B0-----:R-:W-:Y:S01]  /*82a0*/  IMAD R9, R0, 0xbb, RZ ;  /* 0x000000bb00097824 */ /* 0x001fe200078e02ff */
[-C--:B------:R-:W-:Y:S01]  /*82b0*/  IADD3 R8, P1, R88, R120.reuse, RZ ;  /* 0x0000007858087210 */ /* 0x080fe20007f3e0ff */
[----:B------:R-:W0:Y:S01]  /*82c0*/  LDC R158, c[0x0][0x248] ;  /* 0x00009200ff9e7b82 */ /* 0x000e220000000800 */
[----:B------:R1:W3:Y:S02]  /*82d0*/  LDG.E.U16 R145, desc[UR60][R10.64] ;  /* 0x0000003c0a917981 */ /* 0x0002e4000c1e1500 */
[-C--:B-1----:R-:W-:Y:S01]  /*82e0*/  IADD3 R6, P2, R89, R120.reuse, RZ ;  /* 0x0000007859067210 */ /* 0x082fe20007f5e0ff */
[----:B------:R-:W-:Y:S01]  /*82f0*/  IMAD R5, R0, 0xbf, RZ ;  /* 0x000000bf00057824 */ /* 0x000fe200078e02ff */
[----:B------:R-:W-:-:S03]  /*8300*/  IADD3 R4, P0, R90, R120, RZ ;  /* 0x000000785a047210 */ /* 0x000fc60007f1e0ff */
[----:B------:R-:W1:Y:S01]  /*8310*/  LDC R162, c[0x0][0x248] ;  /* 0x00009200ffa27b82 */ /* 0x000e620000000800 */
[-C--:B------:R-:W-:Y:S01]  /*8320*/  LEA.HI.X.SX32 R7, R19, R121.reuse, 0x1, P2 ;  /* 0x0000007913077211 */ /* 0x080fe200010f0eff */
[----:B------:R-:W-:Y:S01]  /*8330*/  IMAD R19, R0, 0xc3, RZ ;  /* 0x000000c300137824 */ /* 0x000fe200078e02ff */
[-C--:B------:R-:W-:Y:S02]  /*8340*/  LEA.HI.X.SX32 R5, R5, R121.reuse, 0x1, P0 ;  /* 0x0000007905057211 */ /* 0x080fe400000f0eff */
[-C--:B------:R-:W-:Y:S01]  /*8350*/  IADD3 R10, P0, R108, R120.reuse, RZ ;  /* 0x000000786c0a7210 */ /* 0x080fe20007f1e0ff */
[----:B------:R4:W3:Y:S01]  /*8360*/  LDG.E.U16 R141, desc[UR60][R6.64] ;  /* 0x0000003c068d7981 */ /* 0x0008e2000c1e1500 */
[-C--:B------:R-:W-:Y:S01]  /*8370*/  LEA.HI.X.SX32 R9, R9, R121.reuse, 0x1, P1 ;  /* 0x0000007909097211 */ /* 0x080fe200008f0eff */
[----:B------:R-:W-:Y:S01]  /*8380*/  IMAD R21, R0, 0xc7, RZ ;  /* 0x000000c700157824 */ /* 0x000fe200078e02ff */
[----:B------:R-:W-:Y:S01]  /*8390*/  LEA.HI.X.SX32 R11, R19, R121, 0x1, P0 ;  /* 0x00000079130b7211 */ /* 0x000fe200000f0eff */
[----:B------:R4:W3:Y:S01]  /*83a0*/  LDG.E.U16 R139, desc[UR60][R4.64] ;  /* 0x0000003c048b7981 */ /* 0x0008e2000c1e1500 */
[----:B------:R-:W1:Y:S03]  /*83b0*/  LDC R170, c[0x0][0x248] ;  /* 0x00009200ffaa7b82 */ /* 0x000e660000000800 */
[----:B------:R4:W3:Y:S02]  /*83c0*/  LDG.E.U16 R143, desc[UR60][R8.64] ;  /* 0x0000003c088f7981 */ /* 0x0008e4000c1e1500 */
[----:B----4-:R-:W-:-:S02]  /*83d0*/  IADD3 R6, P2, R126, R120, RZ ;  /* 0x000000787e067210 */ /* 0x010fc40007f5e0ff */
[----:B------:R4:W3:Y:S01]  /*83e0*/  LDG.E.U16 R137, desc[UR60][R10.64] ;  /* 0x0000003c0a897981 */ /* 0x0008e2000c1e1500 */
[----:B------:R-:W1:Y:S01]  /*83f0*/  LDC R178, c[0x0][0x248] ;  /* 0x00009200ffb27b82 */ /* 0x000e620000000800 */
[----:B------:R-:W-:Y:S01]  /*8400*/  IMAD R5, R0, 0xcb, RZ ;  /* 0x000000cb00057824 */ /* 0x000fe200078e02ff */
[-C--:B------:R-:W-:Y:S02]  /*8410*/  IADD3 R4, P0, R130, R120.reuse, RZ ;  /* 0x0000007882047210 */ /* 0x080fe40007f1e0ff */
[-C--:B------:R-:W-:Y:S02]  /*8420*/  LEA.HI.X.SX32 R7, R21, R121.reuse, 0x1, P2 ;  /* 0x0000007915077211 */ /* 0x080fe400010f0eff */
[-C--:B------:R-:W-:Y:S02]  /*8430*/  IADD3 R8, P1, R125, R120.reuse, RZ ;  /* 0x000000787d087210 */ /* 0x080fe40007f3e0ff */
[-C--:B------:R-:W-:Y:S01]  /*8440*/  LEA.HI.X.SX32 R5, R5, R121.reuse, 0x1, P0 ;  /* 0x0000007905057211 */ /* 0x080fe200000f0eff */
[----:B------:R0:W3:Y:S01]  /*8450*/  LDG.E.U16 R134, desc[UR60][R6.64] ;  /* 0x0000003c06867981 */ /* 0x0000e2000c1e1500 */
[-C--:B------:R-:W-:Y:S01]  /*8460*/  IADD3 R22, P0, R133, R120.reuse, RZ ;  /* 0x0000007885167210 */ /* 0x080fe20007f1e0ff */
[----:B------:R-:W1:Y:S01]  /*8470*/  LDC R182, c[0x0][0x248] ;  /* 0x00009200ffb67b82 */ /* 0x000e620000000800 */
[-C--:B------:R-:W-:Y:S01]  /*8480*/  LEA.HI.X.SX32 R9, R17, R121.reuse, 0x1, P1 ;  /* 0x0000007911097211 */ /* 0x080fe200008f0eff */
[C---:B------:R-:W-:Y:S01]  /*8490*/  IMAD R17, R0.reuse, 0xcf, RZ ;  /* 0x000000cf00117824 */ /* 0x040fe200078e02ff */
[----:B------:R0:W3:Y:S01]  /*84a0*/  LDG.E.U16 R25, desc[UR60][R4.64] ;  /* 0x0000003c04197981 */ /* 0x0000e2000c1e1500 */
[-C--:B------:R-:W-:Y:S01]  /*84b0*/  LEA.HI.X.SX32 R23, R15, R121.reuse, 0x1, P0 ;  /* 0x000000790f177211 */ /* 0x080fe200000f0eff */
[----:B----4-:R-:W-:Y:S01]  /*84c0*/  IMAD R11, R0, 0xd3, RZ ;  /* 0x000000d3000b7824 */ /* 0x010fe200078e02ff */
[-C--:B------:R-:W-:Y:S01]  /*84d0*/  IADD3 R30, P2, R142, R120.reuse, RZ ;  /* 0x000000788e1e7210 */ /* 0x080fe20007f5e0ff */
[----:B------:R4:W3:Y:S01]  /*84e0*/  LDG.E.U16 R135, desc[UR60][R8.64] ;  /* 0x0000003c08877981 */ /* 0x0008e2000c1e1500 */
[-C--:B0-----:R-:W-:Y:S01]  /*84f0*/  IADD3 R6, P1, R136, R120.reuse, RZ ;  /* 0x0000007888067210 */ /* 0x081fe20007f3e0ff */
[----:B------:R-:W-:Y:S01]  /*8500*/  IMAD R34, R33, 0x1d6, RZ ;  /* 0x000001d621227824 */ /* 0x000fe200078e02ff */
[----:B------:R-:W0:Y:S01]  /*8510*/  LDC R174, c[0x0][0x248] ;  /* 0x00009200ffae7b82 */ /* 0x000e220000000800 */
[----:B------:R-:W-:Y:S01]  /*8520*/  IMAD R19, R0, 0xeb, RZ ;  /* 0x000000eb00137824 */ /* 0x000fe200078e02ff */
[----:B------:R-:W-:Y:S01]  /*8530*/  IADD3 R4, P0, R152, R120, RZ ;  /* 0x0000007898047210 */ /* 0x000fe20007f1e0ff */
[----:B------:R4:W3:Y:S01]  /*8540*/  LDG.E.U16 R22, desc[UR60][R22.64] ;  /* 0x0000003c16167981 */ /* 0x0008e2000c1e1500 */
[----:B------:R-:W-:-:S02]  /*8550*/  LEA.HI.X.SX32 R7, R17, R121, 0x1, P1 ;  /* 0x0000007911077211 */ /* 0x000fc400008f0eff */
[-C--:B------:R-:W-:Y:S01]  /*8560*/  LEA.HI.X.SX32 R5, R14, R121.reuse, 0x1, P0 ;  /* 0x000000790e057211 */ /* 0x080fe200000f0eff */
[----:B----4-:R-:W-:Y:S01]  /*8570*/  IMAD R9, R0, 0xd7, RZ ;  /* 0x000000d700097824 */ /* 0x010fe200078e02ff */
[-C--:B------:R-:W-:Y:S01]  /*8580*/  IADD3 R14, P0, R150, R120.reuse, RZ ;  /* 0x00000078960e7210 */ /* 0x080fe20007f1e0ff */
[----:B------:R-:W4:Y:S01]  /*8590*/  LDC R184, c[0x0][0x248] ;  /* 0x00009200ffb87b82 */ /* 0x000f220000000800 */
[----:B------:R-:W-:Y:S01]  /*85a0*/  LEA.HI.X.SX32 R31, R11, R121, 0x1, P2 ;  /* 0x000000790b1f7211 */ /* 0x000fe200010f0eff */
[----:B------:R1:W3:Y:S01]  /*85b0*/  LDG.E.U16 R21, desc[UR60][R4.64] ;  /* 0x0000003c04157981 */ /* 0x0002e2000c1e1500 */
[----:B------:R-:W-:-:S03]  /*85c0*/  IADD3 R8, P1, R160, R120, RZ ;  /* 0x00000078a0087210 */ /* 0x000fc60007f3e0ff */
[----:B------:R1:W3:Y:S01]  /*85d0*/  LDG.E.U16 R11, desc[UR60][R6.64] ;  /* 0x0000003c060b7981 */ /* 0x0002e2000c1e1500 */
[-C--:B------:R-:W-:Y:S01]  /*85e0*/  LEA.HI.X.SX32 R15, R9, R121.reuse, 0x1, P0 ;  /* 0x00000079090f7211 */ /* 0x080fe200000f0eff */
[C---:B------:R-:W-:Y:S01]  /*85f0*/  IMAD R17, R0.reuse, 0xe3, RZ ;  /* 0x000000e300117824 */ /* 0x040fe200078e02ff */
[----:B------:R-:W0:Y:S01]  /*8600*/  LDC R23, c[0x0][0x248] ;  /* 0x00009200ff177b82 */ /* 0x000e220000000800 */
[----:B------:R-:W3:Y:S01]  /*8610*/  LDG.E.U16 R30, desc[UR60][R30.64] ;  /* 0x0000003c1e1e7981 */ /* 0x000ee2000c1e1500 */
[----:B-1----:R-:W-:Y:S01]  /*8620*/  IMAD R5, R0, 0xdf, RZ ;  /* 0x000000df00057824 */ /* 0x002fe200078e02ff */
[----:B------:R-:W-:Y:S02]  /*8630*/  IADD3 R4, P0, R220, R120, RZ ;  /* 0x00000078dc047210 */ /* 0x000fe40007f1e0ff */
[----:B------:R-:W3:Y:S01]  /*8640*/  LDG.E.U16 R10, desc[UR60][R14.64] ;  /* 0x0000003c0e0a7981 */ /* 0x000ee2000c1e1500 */
[----:B------:R-:W-:Y:S01]  /*8650*/  IMAD R7, R0, 0xdb, RZ ;  /* 0x000000db00077824 */ /* 0x000fe200078e02ff */
[-C--:B------:R-:W-:Y:S01]  /*8660*/  LEA.HI.X.SX32 R5, R5, R121.reuse, 0x1, P0 ;  /* 0x0000007905057211 */ /* 0x080fe200000f0eff */
[----:B------:R-:W1:Y:S03]  /*8670*/  LDC R180, c[0x0][0x248] ;  /* 0x00009200ffb47b82 */ /* 0x000e660000000800 */
[----:B------:R-:W-:-:S02]  /*8680*/  LEA.HI.X.SX32 R9, R7, R121, 0x1, P1 ;  /* 0x0000007907097211 */ /* 0x000fc400008f0eff */
[----:B------:R-:W-:-:S03]  /*8690*/  IADD3 R6, P2, R166, R120, RZ ;  /* 0x00000078a6067210 */ /* 0x000fc60007f5e0ff */
[----:B------:R-:W3:Y:S01]  /*86a0*/  LDG.E.U16 R29, desc[UR60][R8.64] ;  /* 0x0000003c081d7981 */ /* 0x000ee2000c1e1500 */
[----:B------:R-:W-:Y:S01]  /*86b0*/  LEA.HI.X.SX32 R7, R16, R121, 0x1, P2 ;  /* 0x0000007910077211 */ /* 0x000fe200010f0eff */
[----:B------:R-:W1:Y:S01]  /*86c0*/  LDC R176, c[0x0][0x248] ;  /* 0x00009200ffb07b82 */ /* 0x000e620000000800 */
[----:B------:R-:W-:-:S03]  /*86d0*/  IADD3 R16, P1, R188, R120, RZ ;  /* 0x00000078bc107210 */ /* 0x000fc60007f3e0ff */
[----:B------:R-:W3:Y:S04]  /*86e0*/  LDG.E.U16 R20, desc[UR60][R6.64] ;  /* 0x0000003c06147981 */ /* 0x000ee8000c1e1500 */
[----:B------:R4:W3:Y:S01]  /*86f0*/  LDG.E.U16 R9, desc[UR60][R4.64] ;  /* 0x0000003c04097981 */ /* 0x0008e2000c1e1500 */
[----:B------:R-:W1:Y:S08]  /*8700*/  LDC R172, c[0x0][0x248] ;  /* 0x00009200ffac7b82 */ /* 0x000e700000000800 */
[----:B------:R-:W1:Y:S01]  /*8710*/  LDC R186, c[0x0][0x248] ;  /* 0x00009200ffba7b82 */ /* 0x000e620000000800 */
[----:B----4-:R-:W-:-:S02]  /*8720*/  IADD3 R4, P0, R228, R120, RZ ;  /* 0x00000078e4047210 */ /* 0x010fc40007f1e0ff */
[-C--:B------:R-:W-:Y:S02]  /*8730*/  IADD3 R6, P2, R34, R120.reuse, RZ ;  /* 0x0000007822067210 */ /* 0x080fe40007f5e0ff */
[-C--:B------:R-:W-:Y:S02]  /*8740*/  LEA.HI.X.SX32 R5, R17, R121.reuse, 0x1, P0 ;  /* 0x0000007911057211 */ /* 0x080fe400000f0eff */
[-C--:B------:R-:W-:Y:S01]  /*8750*/  LEA.HI.X.SX32 R17, R13, R121.reuse, 0x1, P1 ;  /* 0x000000790d117211 */ /* 0x080fe200008f0eff */
[----:B------:R-:W-:Y:S01]  /*8760*/  IMAD R15, R0, 0xe7, RZ ;  /* 0x000000e7000f7824 */ /* 0x000fe200078e02ff */
[-C--:B------:R-:W-:Y:S01]  /*8770*/  LEA.HI.X.SX32 R7, R19, R121.reuse, 0x1, P2 ;  /* 0x0000007913077211 */ /* 0x080fe200010f0eff */
[----:B------:R4:W3:Y:S01]  /*8780*/  LDG.E.U16 R13, desc[UR60][R4.64] ;  /* 0x0000003c040d7981 */ /* 0x0008e2000c1e1500 */
[----:B------:R-:W-:Y:S01]  /*8790*/  IADD3 R14, P0, R236, R120, RZ ;  /* 0x00000078ec0e7210 */ /* 0x000fe20007f1e0ff */
[----:B------:R-:W1:Y:S02]  /*87a0*/  LDC R194, c[0x0][0x248] ;  /* 0x00009200ffc27b82 */ /* 0x000e640000000800 */
[----:B------:R0:W3:Y:S01]  /*87b0*/  LDG.E.U16 R19, desc[UR60][R16.64] ;  /* 0x0000003c10137981 */ /* 0x0000e2000c1e1500 */
[----:B------:R-:W-:Y:S01]  /*87c0*/  LEA.HI.X.SX32 R15, R15, R121, 0x1, P0 ;  /* 0x000000790f0f7211 */ /* 0x000fe200000f0eff */
[----:B------:R-:W-:-:S02]  /*87d0*/  IMAD R33, R0, 0xef, RZ ;  /* 0x000000ef00217824 */ /* 0x000fc400078e02ff */
[----:B------:R0:W3:Y:S01]  /*87e0*/  LDG.E.U16 R31, desc[UR60][R6.64] ;  /* 0x0000003c061f7981 */ /* 0x0000e2000c1e1500 */
[-C--:B----4-:R-:W-:Y:S01]  /*87f0*/  IADD3 R4, P1, R190, R120.reuse, RZ ;  /* 0x00000078be047210 */ /* 0x090fe20007f3e0ff */
[----:B------:R-:W4:Y:S02]  /*8800*/  LDC R204, c[0x0][0x248] ;  /* 0x00009200ffcc7b82 */ /* 0x000f240000000800 */
[----:B------:R0:W3:Y:S02]  /*8810*/  LDG.E.U16 R8, desc[UR60][R14.64] ;  /* 0x0000003c0e087981 */ /* 0x0000e4000c1e1500 */
[-C--:B0-----:R-:W-:Y:S02]  /*8820*/  IADD3 R16, P2, R198, R120.reuse, RZ ;  /* 0x00000078c6107210 */ /* 0x081fe40007f5e0ff */
[-C--:B------:R-:W-:Y:S02]  /*8830*/  LEA.HI.X.SX32 R5, R18, R121.reuse, 0x1, P1 ;  /* 0x0000007912057211 */ /* 0x080fe400008f0eff */
[-C--:B------:R-:W-:Y:S01]  /*8840*/  IADD3 R6, P0, R230, R120.reuse, RZ ;  /* 0x00000078e6067210 */ /* 0x080fe20007f1e0ff */
[----:B------:R-:W0:Y:S01]  /*8850*/  LDC R202, c[0x0][0x248] ;  /* 0x00009200ffca7b82 */ /* 0x000e220000000800 */
[-C--:B------:R-:W-:Y:S01]  /*8860*/  LEA.HI.X.SX32 R17, R26, R121.reuse, 0x1, P2 ;  /* 0x000000791a117211 */ /* 0x080fe200010f0eff */
[----:B------:R1:W3:Y:S01]  /*8870*/  LDG.E.U16 R18, desc[UR60][R4.64] ;  /* 0x0000003c04127981 */ /* 0x0002e2000c1e1500 */
[-C--:B------:R-:W-:Y:S01]  /*8880*/  LEA.HI.X.SX32 R7, R33, R121.reuse, 0x1, P0 ;  /* 0x0000007921077211 */ /* 0x080fe200000f0eff */
[----:B------:R-:W-:Y:S01]  /*8890*/  IMAD R15, R0, 0xf3, RZ ;  /* 0x000000f3000f7824 */ /* 0x000fe200078e02ff */
[-C--:B------:R-:W-:Y:S01]  /*88a0*/  IADD3 R14, P1, R232, R120.reuse, RZ ;  /* 0x00000078e80e7210 */ /* 0x080fe20007f3e0ff */
[----:B------:R-:W-:Y:S01]  /*88b0*/  IMAD R45, R45, 0x208, RZ ;  /* 0x000002082d2d7824 */ /* 0x000fe200078e02ff */
[----:B------:R-:W3:Y:S01]  /*88c0*/  LDG.E.U16 R17, desc[UR60][R16.64] ;  /* 0x0000003c10117981 */ /* 0x000ee2000c1e1500 */
[----:B------:R-:W4:Y:S01]  /*88d0*/  LDC R26, c[0x0][0x248] ;  /* 0x00009200ff1a7b82 */ /* 0x000f220000000800 */
[----:B-1----:R-:W-:Y:S01]  /*88e0*/  IMAD R5, R0, 0xf7, RZ ;  /* 0x000000f700057824 */ /* 0x002fe200078e02ff */
[----:B------:R-:W-:Y:S01]  /*88f0*/  IADD3 R4, P0, R32, R120, RZ ;  /* 0x0000007820047210 */ /* 0x000fe20007f1e0ff */
[----:B------:R-:W3:Y:S05]  /*8900*/  LDG.E.U16 R7, desc[UR60][R6.64] ;  /* 0x0000003c06077981 */ /* 0x000eea000c1e1500 */
[----:B------:R-:W1:Y:S01]  /*8910*/  LDC R208, c[0x0][0x248] ;  /* 0x00009200ffd07b82 */ /* 0x000e620000000800 */
[-C--:B------:R-:W-:Y:S01]  /*8920*/  LEA.HI.X.SX32 R5, R5, R121.reuse, 0x1, P0 ;  /* 0x0000007905057211 */ /* 0x080fe200000f0eff */
[----:B------:R-:W-:Y:S01]  /*8930*/  IMAD R33, R0, 0xfb, RZ ;  /* 0x000000fb00217824 */ /* 0x000fe200078e02ff */
[----:B------:R-:W-:-:S02]  /*8940*/  LEA.HI.X.SX32 R15, R15, R121, 0x1, P1 ;  /* 0x000000790f0f7211 */ /* 0x000fc400008f0eff */
[-C--:B------:R-:W-:Y:S01]  /*8950*/  IADD3 R36, P0, R246, R120.reuse, RZ ;  /* 0x00000078f6247210 */ /* 0x080fe20007f1e0ff */
[----:B------:R0:W3:Y:S01]  /*8960*/  LDG.E.U16 R6, desc[UR60][R4.64] ;  /* 0x0000003c04067981 */ /* 0x0000e2000c1e1500 */
[----:B------:R-:W-:Y:S01]  /*8970*/  IADD3 R34, P1, R200, R120, RZ ;  /* 0x00000078c8227210 */ /* 0x000fe20007f3e0ff */
[----:B------:R-:W1:Y:S01]  /*8980*/  LDC R206, c[0x0][0x248] ;  /* 0x00009200ffce7b82 */ /* 0x000e620000000800 */
[-C--:B------:R-:W-:Y:S01]  /*8990*/  LEA.HI.X.SX32 R37, R33, R121.reuse, 0x1, P0 ;  /* 0x0000007921257211 */ /* 0x080fe200000f0eff */
[----:B------:R0:W3:Y:S01]  /*89a0*/  LDG.E.U16 R14, desc[UR60][R14.64] ;  /* 0x0000003c0e0e7981 */ /* 0x0000e2000c1e1500 */
[----:B------:R-:W-:-:S03]  /*89b0*/  LEA.HI.X.SX32 R35, R3, R121, 0x1, P1 ;  /* 0x0000007903237211 */ /* 0x000fc600008f0eff */
[----:B------:R0:W3:Y:S02]  /*89c0*/  LDG.E.U16 R3, desc[UR60][R36.64] ;  /* 0x0000003c24037981 */ /* 0x0000e4000c1e1500 */
[----:B0-----:R-:W-:Y:S01]  /*89d0*/  IMAD R5, R23, 0x206, RZ ;  /* 0x0000020617057824 */ /* 0x001fe200078e02ff */
[----:B------:R-:W0:Y:S01]  /*89e0*/  LDC R196, c[0x0][0x248] ;  /* 0x00009200ffc47b82 */ /* 0x000e220000000800 */
[----:B------:R-:W-:Y:S01]  /*89f0*/  IMAD R23, R0, 0x103, RZ ;  /* 0x0000010300177824 */ /* 0x000fe200078e02ff */
[-C--:B------:R-:W-:Y:S01]  /*8a00*/  IADD3 R4, P2, R240, R120.reuse, RZ ;  /* 0x00000078f0047210 */ /* 0x080fe20007f5e0ff */
[C---:B------:R-:W-:Y:S01]  /*8a10*/  IMAD R15, R0.reuse, 0xff, RZ ;  /* 0x000000ff000f7824 */ /* 0x040fe200078e02ff */
[-C--:B------:R-:W-:Y:S01]  /*8a20*/  IADD3 R32, P0, R5, R120.reuse, RZ ;  /* 0x0000007805207210 */ /* 0x080fe20007f1e0ff */
[----:B------:R4:W3:Y:S01]  /*8a30*/  LDG.E.U16 R16, desc[UR60][R34.64] ;  /* 0x0000003c22107981 */ /* 0x0008e2000c1e1500 */
[----:B------:R-:W-:Y:S02]  /*8a40*/  IMAD R37, R39, 0x20e, RZ ;  /* 0x0000020e27257824 */ /* 0x000fe400078e02ff */
[-C--:B------:R-:W-:Y:S01]  /*8a50*/  LEA.HI.X.SX32 R33, R23, R121.reuse, 0x1, P0 ;  /* 0x0000007917217211 */ /* 0x080fe200000f0eff */
[----:B------:R-:W0:Y:S01]  /*8a60*/  LDC R210, c[0x0][0x248] ;  /* 0x00009200ffd27b82 */ /* 0x000e220000000800 */
[----:B------:R-:W-:Y:S01]  /*8a70*/  LEA.HI.X.SX32 R5, R15, R121, 0x1, P2 ;  /* 0x000000790f057211 */ /* 0x000fe200010f0eff */
[----:B------:R-:W-:Y:S01]  /*8a80*/  IMAD R15, R0, 0x105, RZ ;  /* 0x00000105000f7824 */ /* 0x000fe200078e02ff */
[-C--:B------:R-:W-:Y:S01]  /*8a90*/  IADD3 R38, P0, R45, R120.reuse, RZ ;  /* 0x000000782d267210 */ /* 0x080fe20007f1e0ff */
[----:B------:R2:W3:Y:S01]  /*8aa0*/  LDG.E.U16 R23, desc[UR60][R32.64] ;  /* 0x0000003c20177981 */ /* 0x0004e2000c1e1500 */
[----:B------:R-:W-:Y:S01]  /*8ab0*/  IADD3 R36, P1, R57, R120, RZ ;  /* 0x0000007839247210 */ /* 0x000fe20007f3e0ff */
[----:B----4-:R-:W-:-:S02]  /*8ac0*/  IMAD R35, R26, 0x20c, RZ ;  /* 0x0000020c1a237824 */ /* 0x010fc400078e02ff */
[----:B------:R-:W4:Y:S01]  /*8ad0*/  LDC R57, c[0x0][0x248] ;  /* 0x00009200ff397b82 */ /* 0x000f220000000800 */
[-C--:B------:R-:W-:Y:S01]  /*8ae0*/  LEA.HI.X.SX32 R39, R222, R121.reuse, 0x1, P0 ;  /* 0x00000079de277211 */ /* 0x080fe200000f0eff */
[----:B------:R-:W3:Y:S01]  /*8af0*/  LDG.E.U16 R5, desc[UR60][R4.64] ;  /* 0x0000003c04057981 */ /* 0x000ee2000c1e1500 */
[-C--:B------:R-:W-:Y:S02]  /*8b00*/  IADD3 R34, P0, R35, R120.reuse, RZ ;  /* 0x0000007823227210 */ /* 0x080fe40007f1e0ff */
[----:B--2---:R-:W-:Y:S01]  /*8b10*/  IADD3 R32, P2, R37, R120, RZ ;  /* 0x0000007825207210 */ /* 0x004fe20007f5e0ff */
[----:B------:R2:W3:Y:S01]  /*8b20*/  LDG.E.U16 R26, desc[UR60][R38.64] ;  /* 0x0000003c261a7981 */ /* 0x0004e2000c1e1500 */
[-C--:B------:R-:W-:Y:S01]  /*8b30*/  LEA.HI.X.SX32 R37, R15, R121.reuse, 0x1, P1 ;  /* 0x000000790f257211 */ /* 0x080fe200008f0eff */
[----:B------:R-:W-:Y:S01]  /*8b40*/  IMAD R33, R0, 0x107, RZ ;  /* 0x0000010700217824 */ /* 0x000fe200078e02ff */
[-C--:B------:R-:W-:Y:S01]  /*8b50*/  LEA.HI.X.SX32 R35, R24, R121.reuse, 0x1, P0 ;  /* 0x0000007918237211 */ /* 0x080fe200000f0eff */
[----:B------:R-:W1:Y:S02]  /*8b60*/  LDC R45, c[0x0][0x248] ;  /* 0x00009200ff2d7b82 */ /* 0x000e640000000800 */
[----:B------:R0:W3:Y:S01]  /*8b70*/  LDG.E.U16 R24, desc[UR60][R36.64] ;  /* 0x0000003c24187981 */ /* 0x0000e2000c1e1500 */
[----:B------:R-:W-:-:S05]  /*8b80*/  LEA.HI.X.SX32 R33, R33, R121, 0x1, P2 ;  /* 0x0000007921217211 */ /* 0x000fca00010f0eff */
[----:B--2---:R-:W2:Y:S01]  /*8b90*/  LDC R38, c[0x0][0x248] ;  /* 0x00009200ff267b82 */ /* 0x004ea20000000800 */
[----:B------:R0:W3:Y:S07]  /*8ba0*/  LDG.E.U16 R15, desc[UR60][R34.64] ;  /* 0x0000003c220f7981 */ /* 0x0000ee000c1e1500 */
[----:B------:R-:W2:Y:S01]  /*8bb0*/  LDC R39, c[0x0][0x248] ;  /* 0x00009200ff277b82 */ /* 0x000ea20000000800 */
[----:B------:R0:W3:Y:S07]  /*8bc0*/  LDG.E.U16 R4, desc[UR60][R32.64] ;  /* 0x0000003c20047981 */ /* 0x0000ee000c1e1500 */
[----:B0-----:R-:W0:Y:S01]  /*8bd0*/  LDC R36, c[0x0][0x248] ;  /* 0x00009200ff247b82 */ /* 0x001e220000000800 */
[----:B------:R-:W-:Y:S01]  /*8be0*/  IMAD R35, R60, 0x21c, RZ ;  /* 0x0000021c3c237824 */ /* 0x000fe200078e02ff */
[----:B------:R-:W-:Y:S01]  /*8bf0*/  IADD3 R84, P1, R59, R120, RZ ;  /* 0x000000783b547210 */ /* 0x000fe20007f3e0ff */
[----:B------:R-:W-:-:S05]  /*8c00*/  IMAD R32, R0, 0x10b, RZ ;  /* 0x0000010b00207824 */ /* 0x000fca00078e02ff */
[----:B------:R-:W0:Y:S01]  /*8c10*/  LDC R37, c[0x0][0x248] ;  /* 0x00009200ff257b82 */ /* 0x000e220000000800 */
[-C--:B------:R-:W-:Y:S01]  /*8c20*/  IADD3 R106, P0, R107, R120.reuse, RZ ;  /* 0x000000786b6a7210 */ /* 0x080fe20007f1e0ff */
[----:B------:R-:W-:Y:S01]  /*8c30*/  IMAD R47, R47, 0x21e, RZ ;  /* 0x0000021e2f2f7824 */ /* 0x000fe200078e02ff */
[----:B------:R-:W-:Y:S01]  /*8c40*/  IADD3 R34, P2, R35, R120, RZ ;  /* 0x0000007823227210 */ /* 0x000fe20007f5e0ff */
[----:B----4-:R-:W-:-:S04]  /*8c50*/  IMAD R57, R57, 0x10f, RZ ;  /* 0x0000010f39397824 */ /* 0x010fc800078e02ff */
[----:B------:R-:W4:Y:S01]  /*8c60*/  LDC R59, c[0x0][0x248] ;  /* 0x00009200ff3b7b82 */ /* 0x000f220000000800 */
[-C--:B------:R-:W-:Y:S01]  /*8c70*/  LEA.HI.X.SX32 R107, R32, R121.reuse, 0x1, P0 ;  /* 0x00000079206b7211 */ /* 0x080fe200000f0eff */
[----:B------:R-:W-:Y:S01]  /*8c80*/  IMAD R0, R0, 0x10d, RZ ;  /* 0x0000010d00007824 */ /* 0x000fe200078e02ff */
[-C--:B------:R-:W-:Y:S02]  /*8c90*/  IADD3 R32, P0, R47, R120.reuse, RZ ;  /* 0x000000782f207210 */ /* 0x080fe40007f1e0ff */
[-C--:B------:R-:W-:Y:S01]  /*8ca0*/  LEA.HI.X.SX32 R35, R40, R121.reuse, 0x1, P2 ;  /* 0x0000007928237211 */ /* 0x080fe200010f0eff */
[----:B-1----:R-:W-:Y:S01]  /*8cb0*/  IMAD R45, R45, 0x228, RZ ;  /* 0x000002282d2d7824 */ /* 0x002fe200078e02ff */
[-C--:B------:R-:W-:Y:S01]  /*8cc0*/  LEA.HI.X.SX32 R33, R57, R121.reuse, 0x1, P0 ;  /* 0x0000007939217211 */ /* 0x080fe200000f0eff */
[----:B------:R-:W1:Y:S01]  /*8cd0*/  LDC R40, c[0x0][0x248] ;  /* 0x00009200ff287b82 */ /* 0x000e620000000800 */
[----:B------:R-:W-:Y:S01]  /*8ce0*/  LEA.HI.X.SX32 R85, R0, R121, 0x1, P1 ;  /* 0x0000007900557211 */ /* 0x000fe200008f0eff */
[----:B--2---:R-:W-:Y:S01]  /*8cf0*/  IMAD R0, R38, 0x113, RZ ;  /* 0x0000011326007824 */ /* 0x004fe200078e02ff */
[----:B------:R0:W2:Y:S01]  /*8d00*/  LDG.E.U16 R65, desc[UR60][R34.64] ;  /* 0x0000003c22417981 */ /* 0x0000a2000c1e1500 */
[----:B------:R-:W-:-:S03]  /*8d10*/  IADD3 R38, P0, R61, R120, RZ ;  /* 0x000000783d267210 */ /* 0x000fc60007f1e0ff */
[----:B------:R0:W2:Y:S01]  /*8d20*/  LDG.E.U16 R47, desc[UR60][R32.64] ;  /* 0x0000003c202f7981 */ /* 0x0000a2000c1e1500 */
[----:B------:R-:W1:Y:S01]  /*8d30*/  LDC R57, c[0x0][0x248] ;  /* 0x00009200ff397b82 */ /* 0x000e620000000800 */
[----:B------:R-:W-:Y:S02]  /*8d40*/  IMAD R58, R58, 0x117, RZ ;  /* 0x000001173a3a7824 */ /* 0x000fe400078e02ff */
[----:B------:R-:W2:Y:S01]  /*8d50*/  LDG.E.U16 R84, desc[UR60][R84.64] ;  /* 0x0000003c54547981 */ /* 0x000ea2000c1e1500 */
[----:B0-----:R-:W-:Y:S01]  /*8d60*/  IMAD R34, R36, 0x22a, RZ ;  /* 0x0000022a24227824 */ /* 0x001fe200078e02ff */
[-C--:B------:R-:W-:Y:S02]  /*8d70*/  IADD3 R36, P1, R45, R120.reuse, RZ ;  /* 0x000000782d247210 */ /* 0x080fe40007f3e0ff */
[----:B------:R-:W2:Y:S01]  /*8d80*/  LDG.E.U16 R106, desc[UR60][R106.64] ;  /* 0x0000003c6a6a7981 */ /* 0x000ea2000c1e1500 */
[----:B------:R-:W0:Y:S01]  /*8d90*/  LDC R45, c[0x0][0x248] ;  /* 0x00009200ff2d7b82 */ /* 0x000e220000000800 */
[----:B------:R-:W-:Y:S01]  /*8da0*/  IMAD R32, R39, 0x22c, RZ ;  /* 0x0000022c27207824 */ /* 0x000fe200078e02ff */
[-C--:B------:R-:W-:Y:S01]  /*8db0*/  LEA.HI.X.SX32 R39, R0, R121.reuse, 0x1, P0 ;  /* 0x0000007900277211 */ /* 0x080fe200000f0eff */
[----:B------:R-:W-:Y:S01]  /*8dc0*/  IMAD R0, R37, 0x115, RZ ;  /* 0x0000011525007824 */ /* 0x000fe200078e02ff */
[-C--:B------:R-:W-:Y:S01]  /*8dd0*/  IADD3 R34, P0, R34, R120.reuse, RZ ;  /* 0x0000007822227210 */ /* 0x080fe20007f1e0ff */
[----:B----4-:R-:W-:Y:S01]  /*8de0*/  IMAD R59, R59, 0x22e, RZ ;  /* 0x0000022e3b3b7824 */ /* 0x010fe200078e02ff */
[----:B------:R-:W-:Y:S01]  /*8df0*/  IADD3 R32, P2, R32, R120, RZ ;  /* 0x0000007820207210 */ /* 0x000fe20007f5e0ff */
[----:B------:R4:W2:Y:S01]  /*8e00*/  LDG.E.U16 R105, desc[UR60][R38.64] ;  /* 0x0000003c26697981 */ /* 0x0008a2000c1e1500 */
[-C--:B------:R-:W-:Y:S01]  /*8e10*/  LEA.HI.X.SX32 R35, R0, R121.reuse, 0x1, P0 ;  /* 0x0000007900237211 */ /* 0x080fe200000f0eff */
[----:B------:R-:W0:Y:S01]  /*8e20*/  LDC R60, c[0x0][0x248] ;  /* 0x00009200ff3c7b82 */ /* 0x000e220000000800 */
[----:B------:R-:W-:-:S03]  /*8e30*/  LEA.HI.X.SX32 R33, R41, R121, 0x1, P2 ;  /* 0x0000007929217211 */ /* 0x000fc600010f0eff */
[----:B------:R1:W2:Y:S04]  /*8e40*/  LDG.E.U16 R83, desc[UR60][R34.64] ;  /* 0x0000003c22537981 */ /* 0x0002a8000c1e1500 */
[----:B------:R-:W0:Y:S01]  /*8e50*/  LDC R0, c[0x0][0x248] ;  /* 0x00009200ff007b82 */ /* 0x000e220000000800 */
[-C--:B----4-:R-:W-:Y:S01]  /*8e60*/  IADD3 R38, P0, R59, R120.reuse, RZ ;  /* 0x000000783b267210 */ /* 0x090fe20007f1e0ff */
[----:B-1----:R-:W-:Y:S01]  /*8e70*/  IMAD R57, R57, 0x23a, RZ ;  /* 0x0000023a39397824 */ /* 0x002fe200078e02ff */
[----:B------:R1:W4:Y:S02]  /*8e80*/  LDG.E.U16 R64, desc[UR60][R32.64] ;  /* 0x0000003c20407981 */ /* 0x000324000c1e1500 */
[-C--:B------:R-:W-:Y:S02]  /*8e90*/  LEA.HI.X.SX32 R39, R58, R121.reuse, 0x1, P0 ;  /* 0x000000793a277211 */ /* 0x080fe400000f0eff */
[-C--:B------:R-:W-:Y:S01]  /*8ea0*/  IADD3 R34, P2, R67, R120.reuse, RZ ;  /* 0x0000007843227210 */ /* 0x080fe20007f5e0ff */
[----:B------:R-:W0:Y:S01]  /*8eb0*/  LDC R61, c[0x0][0x248] ;  /* 0x00009200ff3d7b82 */ /* 0x000e220000000800 */
[----:B-1----:R-:W-:Y:S01]  /*8ec0*/  IMAD R33, R46, 0x11d, RZ ;  /* 0x0000011d2e217824 */ /* 0x002fe200078e02ff */
[----:B------:R-:W-:Y:S01]  /*8ed0*/  IADD3 R32, P0, R57, R120, RZ ;  /* 0x0000007839207210 */ /* 0x000fe20007f1e0ff */
[----:B------:R1:W4:Y:S01]  /*8ee0*/  LDG.E.U16 R46, desc[UR60][R38.64] ;  /* 0x0000003c262e7981 */ /* 0x000322000c1e1500 */
[-C--:B------:R-:W-:Y:S01]  /*8ef0*/  LEA.HI.X.SX32 R35, R42, R121.reuse, 0x1, P2 ;  /* 0x000000792a237211 */ /* 0x080fe200010f0eff */
[----:B0-----:R-:W-:Y:S01]  /*8f00*/  IMAD R45, R45, 0x246, RZ ;  /* 0x000002462d2d7824 */ /* 0x001fe200078e02ff */
[----:B------:R-:W-:-:S02]  /*8f10*/  LEA.HI.X.SX32 R33, R33, R121, 0x1, P0 ;  /* 0x0000007921217211 */ /* 0x000fc400000f0eff */
[----:B------:R-:W0:Y:S01]  /*8f20*/  LDC R58, c[0x0][0x248] ;  /* 0x00009200ff3a7b82 */ /* 0x000e220000000800 */
[----:B------:R1:W4:Y:S02]  /*8f30*/  LDG.E.U16 R103, desc[UR60][R34.64] ;  /* 0x0000003c22677981 */ /* 0x000324000c1e1500 */
[----:B-1----:R-:W-:Y:S01]  /*8f40*/  IMAD R38, R40, 0x23c, RZ ;  /* 0x0000023c28267824 */ /* 0x002fe200078e02ff */
[----:B------:R-:W-:Y:S01]  /*8f50*/  LEA.HI.X.SX32 R37, R226, R121, 0x1, P1 ;  /* 0x00000079e2257211 */ /* 0x000fe200008f0eff */
[----:B------:R-:W-:-:S03]  /*8f60*/  IMAD R0, R0, 0x123, RZ ;  /* 0x0000012300007824 */ /* 0x000fc600078e02ff */
[----:B------:R-:W1:Y:S01]  /*8f70*/  LDC R59, c[0x0][0x248] ;  /* 0x00009200ff3b7b82 */ /* 0x000e620000000800 */
[----:B------:R-:W-:Y:S01]  /*8f80*/  IMAD R60, R60, 0x11b, RZ ;  /* 0x0000011b3c3c7824 */ /* 0x000fe200078e02ff */
[-C--:B------:R-:W-:Y:S01]  /*8f90*/  IADD3 R38, P0, R38, R120.reuse, RZ ;  /* 0x0000007826267210 */ /* 0x080fe20007f1e0ff */
[----:B------:R0:W4:Y:S03]  /*8fa0*/  LDG.E.U16 R104, desc[UR60][R36.64] ;  /* 0x0000003c24687981 */ /* 0x000126000c1e1500 */
[-C--:B------:R-:W-:Y:S01]  /*8fb0*/  LEA.HI.X.SX32 R39, R43, R121.reuse, 0x1, P0 ;  /* 0x000000792b277211 */ /* 0x080fe200000f0eff */
[----:B------:R-:W-:Y:S01]  /*8fc0*/  IMAD R61, R61, 0x248, RZ ;  /* 0x000002483d3d7824 */ /* 0x000fe200078e02ff */
[----:B------:R-:W-:Y:S01]  /*8fd0*/  IADD3 R34, P0, R45, R120, RZ ;  /* 0x000000782d227210 */ /* 0x000fe20007f1e0ff */
[----:B------:R-:W1:Y:S01]  /*8fe0*/  LDC R40, c[0x0][0x248] ;  /* 0x00009200ff287b82 */ /* 0x000e620000000800 */
[----:B------:R0:W4:Y:S02]  /*8ff0*/  LDG.E.U16 R82, desc[UR60][R32.64] ;  /* 0x0000003c20527981 */ /* 0x000124000c1e1500 */
[----:B------:R-:W-:-:S05]  /*9000*/  LEA.HI.X.SX32 R35, R0, R121, 0x1, P0 ;  /* 0x0000007900237211 */ /* 0x000fca00000f0eff */
[----:B------:R-:W1:Y:S01]  /*9010*/  LDC R0, c[0x0][0x248] ;  /* 0x00009200ff007b82 */ /* 0x000e620000000800 */
[-C--:B0-----:R-:W-:Y:S01]  /*9020*/  IADD3 R36, P1, R66, R120.reuse, RZ ;  /* 0x0000007842247210 */ /* 0x081fe20007f3e0ff */
[----:B------:R-:W-:Y:S01]  /*9030*/  IMAD R58, R58, 0x24a, RZ ;  /* 0x0000024a3a3a7824 */ /* 0x000fe200078e02ff */
[----:B------:R-:W-:Y:S01]  /*9040*/  IADD3 R32, P2, R61, R120, RZ ;  /* 0x000000783d207210 */ /* 0x000fe20007f5e0ff */
[----:B------:R-:W4:Y:S01]  /*9050*/  LDG.E.U16 R85, desc[UR60][R34.64] ;  /* 0x0000003c22557981 */ /* 0x000f22000c1e1500 */
[----:B------:R-:W-:-:S03]  /*9060*/  LEA.HI.X.SX32 R37, R60, R121, 0x1, P1 ;  /* 0x000000793c257211 */ /* 0x000fc600008f0eff */
[----:B------:R-:W0:Y:S02]  /*9070*/  LDC R41, c[0x0][0x248] ;  /* 0x00009200ff297b82 */ /* 0x000e240000000800 */
[----:B------:R1:W4:Y:S01]  /*9080*/  LDG.E.U16 R87, desc[UR60][R36.64] ;  /* 0x0000003c24577981 */ /* 0x000322000c1e1500 */
[----:B------:R-:W-:-:S05]  /*9090*/  LEA.HI.X.SX32 R33, R234, R121, 0x1, P2 ;  /* 0x00000079ea217211 */ /* 0x000fca00010f0eff */
[----:B------:R-:W0:Y:S01]  /*90a0*/  LDC R57, c[0x0][0x248] ;  /* 0x00009200ff397b82 */ /* 0x000e220000000800 */
[----:B-1----:R-:W-:Y:S01]  /*90b0*/  IMAD R59, R59, 0x125, RZ ;  /* 0x000001253b3b7824 */ /* 0x002fe200078e02ff */
[----:B------:R-:W4:Y:S01]  /*90c0*/  LDG.E.U16 R102, desc[UR60][R32.64] ;  /* 0x0000003c20667981 */ /* 0x000f22000c1e1500 */
[----:B------:R-:W-:Y:S01]  /*90d0*/  IADD3 R36, P1, R63, R120, RZ ;  /* 0x000000783f247210 */ /* 0x000fe20007f3e0ff */
[----:B------:R-:W-:Y:S02]  /*90e0*/  IMAD R40, R40, 0x256, RZ ;  /* 0x0000025628287824 */ /* 0x000fe400078e02ff */
[----:B------:R1:W4:Y:S02]  /*90f0*/  LDG.E.U16 R63, desc[UR60][R38.64] ;  /* 0x0000003c263f7981 */ /* 0x000324000c1e1500 */
[----:B------:R-:W0:Y:S01]  /*9100*/  LDC R61, c[0x0][0x248] ;  /* 0x00009200ff3d7b82 */ /* 0x000e220000000800 */
[----:B------:R-:W-:-:S07]  /*9110*/  IMAD R0, R0, 0x12b, RZ ;  /* 0x0000012b00007824 */ /* 0x000fce00078e02ff */
[----:B------:R-:W0:Y:S01]  /*9120*/  LDC R60, c[0x0][0x248] ;  /* 0x00009200ff3c7b82 */ /* 0x000e220000000800 */
[----:B-1----:R-:W-:-:S07]  /*9130*/  IADD3 R38, P0, R58, R120, RZ ;  /* 0x000000783a267210 */ /* 0x002fce0007f1e0ff */
[----:B------:R-:W1:Y:S01]  /*9140*/  LDC R43, c[0x0][0x248] ;  /* 0x00009200ff2b7b82 */ /* 0x000e620000000800 */
[----:B------:R-:W-:Y:S02]  /*9150*/  LEA.HI.X.SX32 R39, R59, R121, 0x1, P0 ;  /* 0x000000793b277211 */ /* 0x000fe400000f0eff */
[----:B------:R-:W-:-:S05]  /*9160*/  IADD3 R32, P0, R40, R120, RZ ;  /* 0x0000007828207210 */ /* 0x000fca0007f1e0ff */
[----:B------:R-:W1:Y:S01]  /*9170*/  LDC R66, c[0x0][0x248] ;  /* 0x00009200ff427b82 */ /* 0x000e620000000800 */
[----:B------:R-:W-:-:S07]  /*9180*/  LEA.HI.X.SX32 R33, R0, R121, 0x1, P0 ;  /* 0x0000007900217211 */ /* 0x000fce00000f0eff */
[----:B------:R-:W1:Y:S01]  /*9190*/  LDC R67, c[0x0][0x248] ;  /* 0x00009200ff437b82 */ /* 0x000e620000000800 */
[----:B------:R-:W-:Y:S01]  /*91a0*/  LEA.HI.X.SX32 R37, R62, R121, 0x1, P1 ;  /* 0x000000793e257211 */ /* 0x000fe200008f0eff */
[----:B0-----:R-:W-:Y:S01]  /*91b0*/  IMAD R41, R41, 0x24c, RZ ;  /* 0x0000024c29297824 */ /* 0x001fe200078e02ff */
[----:B------:R-:W4:Y:S05]  /*91c0*/  LDG.E.U16 R81, desc[UR60][R38.64] ;  /* 0x0000003c26517981 */ /* 0x000f2a000c1e1500 */
[----:B------:R-:W0:Y:S01]  /*91d0*/  LDC R42, c[0x0][0x248] ;  /* 0x00009200ff2a7b82 */ /* 0x000e220000000800 */
[----:B------:R1:W4:Y:S01]  /*91e0*/  LDG.E.U16 R45, desc[UR60][R36.64] ;  /* 0x0000003c242d7981 */ /* 0x000322000c1e1500 */
[----:B------:R-:W-:-:S02]  /*91f0*/  IMAD R57, R57, 0x24e, RZ ;  /* 0x0000024e39397824 */ /* 0x000fc400078e02ff */
[----:B------:R-:W-:Y:S01]  /*9200*/  IMAD R61, R61, 0x258, RZ ;  /* 0x000002583d3d7824 */ /* 0x000fe200078e02ff */
[----:B------:R-:W4:Y:S03]  /*9210*/  LDG.E.U16 R86, desc[UR60][R32.64] ;  /* 0x0000003c20567981 */ /* 0x000f26000c1e1500 */
[----:B------:R-:W3:Y:S01]  /*9220*/  LDC R0, c[0x0][0x248] ;  /* 0x00009200ff007b82 */ /* 0x000ee20000000800 */
[----:B-1----:R-:W-:-:S07]  /*9230*/  IADD3 R36, P1, R41, R120, RZ ;  /* 0x0000007829247210 */ /* 0x002fce0007f3e0ff */
[----:B------:R-:W1:Y:S01]  /*9240*/  LDC R40, c[0x0][0x248] ;  /* 0x00009200ff287b82 */ /* 0x000e620000000800 */
[----:B------:R-:W-:Y:S01]  /*9250*/  IMAD R60, R60, 0x127, RZ ;  /* 0x000001273c3c7824 */ /* 0x000fe200078e02ff */
[-C--:B------:R-:W-:Y:S01]  /*9260*/  IADD3 R34, P2, R57, R120.reuse, RZ ;  /* 0x0000007839227210 */ /* 0x080fe20007f5e0ff */
[----:B------:R-:W-:Y:S01]  /*9270*/  IMAD R43, R43, 0x25a, RZ ;  /* 0x0000025a2b2b7824 */ /* 0x000fe200078e02ff */
[-C--:B------:R-:W-:Y:S02]  /*9280*/  LEA.HI.X.SX32 R37, R44, R121.reuse, 0x1, P1 ;  /* 0x000000792c257211 */ /* 0x080fe400008f0eff */
[-C--:B------:R-:W-:Y:S02]  /*9290*/  IADD3 R38, P0, R61, R120.reuse, RZ ;  /* 0x000000783d267210 */ /* 0x080fe40007f1e0ff */
[----:B------:R-:W1:Y:S01]  /*92a0*/  LDC R58, c[0x0][0x248] ;  /* 0x00009200ff3a7b82 */ /* 0x000e620000000800 */
[-C--:B------:R-:W-:Y:S01]  /*92b0*/  LEA.HI.X.SX32 R35, R60, R121.reuse, 0x1, P2 ;  /* 0x000000793c237211 */ /* 0x080fe200010f0eff */
[----:B------:R0:W4:Y:S01]  /*92c0*/  LDG.E.U16 R62, desc[UR60][R36.64] ;  /* 0x0000003c243e7981 */ /* 0x000122000c1e1500 */
[----:B------:R-:W-:Y:S01]  /*92d0*/  IMAD R66, R66, 0x12d, RZ ;  /* 0x0000012d42427824 */ /* 0x000fe200078e02ff */
[----:B------:R-:W-:Y:S01]  /*92e0*/  LEA.HI.X.SX32 R39, R48, R121, 0x1, P0 ;  /* 0x0000007930277211 */ /* 0x000fe200000f0eff */
[----:B------:R-:W-:Y:S01]  /*92f0*/  IMAD R67, R67, 0x25e, RZ ;  /* 0x0000025e43437824 */ /* 0x000fe200078e02ff */
[----:B------:R3:W4:Y:S02]  /*9300*/  LDG.E.U16 R44, desc[UR60][R34.64] ;  /* 0x0000003c222c7981 */ /* 0x000724000c1e1500 */
[----:B------:R-:W1:Y:S01]  /*9310*/  LDC R41, c[0x0][0x248] ;  /* 0x00009200ff297b82 */ /* 0x000e620000000800 */
[----:B0-----:R-:W-:Y:S01]  /*9320*/  IADD3 R36, P1, R43, R120, RZ ;  /* 0x000000782b247210 */ /* 0x001fe20007f3e0ff */
[----:B------:R-:W-:-:S06]  /*9330*/  IMAD R42, R42, 0x25c, RZ ;  /* 0x0000025c2a2a7824 */ /* 0x000fcc00078e02ff */
[----:B------:R-:W0:Y:S01]  /*9340*/  LDC R57, c[0x0][0x248] ;  /* 0x00009200ff397b82 */ /* 0x000e220000000800 */
[-C--:B------:R-:W-:Y:S01]  /*9350*/  LEA.HI.X.SX32 R37, R66, R121.reuse, 0x1, P1 ;  /* 0x0000007942257211 */ /* 0x080fe200008f0eff */
[----:B------:R1:W4:Y:S06]  /*9360*/  LDG.E.U16 R101, desc[UR60][R38.64] ;  /* 0x0000003c26657981 */ /* 0x00032c000c1e1500 */
[----:B------:R-:W0:Y:S01]  /*9370*/  LDC R60, c[0x0][0x248] ;  /* 0x00009200ff3c7b82 */ /* 0x000e220000000800 */
[-C--:B------:R-:W-:Y:S01]  /*9380*/  IADD3 R32, P0, R67, R120.reuse, RZ ;  /* 0x0000007843207210 */ /* 0x080fe20007f1e0ff */
[----:B---3--:R-:W-:Y:S01]  /*9390*/  IMAD R66, R0, 0x266, RZ ;  /* 0x0000026600427824 */ /* 0x008fe200078e02ff */
[----:B------:R-:W-:Y:S01]  /*93a0*/  IADD3 R34, P2, R42, R120, RZ ;  /* 0x000000782a227210 */ /* 0x000fe20007f5e0ff */
[----:B-1----:R-:W-:Y:S01]  /*93b0*/  IMAD R40, R40, 0x133, RZ ;  /* 0x0000013328287824 */ /* 0x002fe200078e02ff */
[----:B------:R-:W-:-:S03]  /*93c0*/  LEA.HI.X.SX32 R33, R73, R121, 0x1, P0 ;  /* 0x0000007949217211 */ /* 0x000fc600000f0eff */
[----:B------:R-:W1:Y:S01]  /*93d0*/  LDC R59, c[0x0][0x248] ;  /* 0x00009200ff3b7b82 */ /* 0x000e620000000800 */
[----:B------:R-:W-:Y:S01]  /*93e0*/  IADD3 R66, P0, R66, R120, RZ ;  /* 0x0000007842427210 */ /* 0x000fe20007f1e0ff */
[----:B------:R-:W-:Y:S01]  /*93f0*/  IMAD R58, R58, 0x26a, RZ ;  /* 0x0000026a3a3a7824 */ /* 0x000fe200078e02ff */
[----:B------:R3:W4:Y:S05]  /*9400*/  LDG.E.U16 R80, desc[UR60][R36.64] ;  /* 0x0000003c24507981 */ /* 0x00072a000c1e1500 */
[----:B------:R-:W1:Y:S01]  /*9410*/  LDC R39, c[0x0][0x248] ;  /* 0x00009200ff277b82 */ /* 0x000e620000000800 */
[----:B------:R-:W-:Y:S01]  /*9420*/  LEA.HI.X.SX32 R67, R40, R121, 0x1, P0 ;  /* 0x0000007928437211 */ /* 0x000fe200000f0eff */
[----:B------:R-:W-:-:S06]  /*9430*/  IMAD R41, R41, 0x268, RZ ;  /* 0x0000026829297824 */ /* 0x000fcc00078e02ff */
[----:B------:R-:W2:Y:S01]  /*9440*/  LDC R42, c[0x0][0x248] ;  /* 0x00009200ff2a7b82 */ /* 0x000ea20000000800 */
[----:B------:R-:W-:Y:S01]  /*9450*/  LEA.HI.X.SX32 R35, R49, R121, 0x1, P2 ;  /* 0x0000007931237211 */ /* 0x000fe200010f0eff */
[----:B0-----:R-:W-:Y:S01]  /*9460*/  IMAD R57, R57, 0x26c, RZ ;  /* 0x0000026c39397824 */ /* 0x001fe200078e02ff */
[----:B------:R0:W4:Y:S05]  /*9470*/  LDG.E.U16 R43, desc[UR60][R32.64] ;  /* 0x0000003c202b7981 */ /* 0x00012a000c1e1500 */
[----:B------:R-:W2:Y:S01]  /*9480*/  LDC R40, c[0x0][0x248] ;  /* 0x00009200ff287b82 */ /* 0x000ea20000000800 */
[----:B------:R0:W4:Y:S01]  /*9490*/  LDG.E.U16 R61, desc[UR60][R34.64] ;  /* 0x0000003c223d7981 */ /* 0x000122000c1e1500 */
[----:B---3--:R-:W-:-:S06]  /*94a0*/  IADD3 R36, P1, R41, R120, RZ ;  /* 0x0000007829247210 */ /* 0x008fcc0007f3e0ff */
[----:B------:R-:W3:Y:S01]  /*94b0*/  LDC R38, c[0x0][0x248] ;  /* 0x00009200ff267b82 */ /* 0x000ee20000000800 */
[----:B0-----:R-:W-:Y:S01]  /*94c0*/  IMAD R33, R60, 0x135, RZ ;  /* 0x000001353c217824 */ /* 0x001fe200078e02ff */
[----:B------:R-:W-:-:S06]  /*94d0*/  IADD3 R32, P2, R57, R120, RZ ;  /* 0x0000007839207210 */ /* 0x000fcc0007f5e0ff */
[----:B------:R-:W0:Y:S01]  /*94e0*/  LDC R0, c[0x0][0x248] ;  /* 0x00009200ff007b82 */ /* 0x000e220000000800 */
[----:B------:R-:W-:Y:S01]  /*94f0*/  IADD3 R34, P0, R58, R120, RZ ;  /* 0x000000783a227210 */ /* 0x000fe20007f1e0ff */
[----:B-1----:R-:W-:Y:S01]  /*9500*/  IMAD R39, R39, 0x26e, RZ ;  /* 0x0000026e27277824 */ /* 0x002fe200078e02ff */
[-C--:B------:R-:W-:Y:S01]  /*9510*/  LEA.HI.X.SX32 R37, R238, R121.reuse, 0x1, P1 ;  /* 0x00000079ee257211 */ /* 0x080fe200008f0eff */
[----:B------:R-:W4:Y:S04]  /*9520*/  LDG.E.U16 R66, desc[UR60][R66.64] ;  /* 0x0000003c42427981 */ /* 0x000f28000c1e1500 */
[----:B------:R-:W1:Y:S01]  /*9530*/  LDC R48, c[0x0][0x248] ;  /* 0x00009200ff307b82 */ /* 0x000e620000000800 */
[-C--:B------:R-:W-:Y:S01]  /*9540*/  LEA.HI.X.SX32 R35, R33, R121.reuse, 0x1, P0 ;  /* 0x0000007921237211 */ /* 0x080fe200000f0eff */
[----:B------:R2:W4:Y:S01]  /*9550*/  LDG.E.U16 R100, desc[UR60][R36.64] ;  /* 0x0000003c24647981 */ /* 0x000522000c1e1500 */
[----:B------:R-:W-:-:S05]  /*9560*/  LEA.HI.X.SX32 R33, R50, R121, 0x1, P2 ;  /* 0x0000007932217211 */ /* 0x000fca00010f0eff */
[----:B------:R-:W1:Y:S01]  /*9570*/  LDC R49, c[0x0][0x248] ;  /* 0x00009200ff317b82 */ /* 0x000e620000000800 */
[----:B------:R3:W4:Y:S01]  /*9580*/  LDG.E.U16 R60, desc[UR60][R32.64] ;  /* 0x0000003c203c7981 */ /* 0x000722000c1e1500 */
[----:B--2---:R-:W-:Y:S01]  /*9590*/  IMAD R42, R42, 0x137, RZ ;  /* 0x000001372a2a7824 */ /* 0x004fe200078e02ff */
[----:B------:R-:W-:Y:S01]  /*95a0*/  IADD3 R36, P0, R39, R120, RZ ;  /* 0x0000007827247210 */ /* 0x000fe20007f1e0ff */
[----:B------:R-:W-:Y:S01]  /*95b0*/  IMAD R40, R40, 0x13d, RZ ;  /* 0x0000013d28287824 */ /* 0x000fe200078e02ff */
[----:B------:R0:W2:Y:S03]  /*95c0*/  LDG.E.U16 R79, desc[UR60][R34.64] ;  /* 0x0000003c224f7981 */ /* 0x0000a6000c1e1500 */
[----:B------:R-:W1:Y:S01]  /*95d0*/  LDC R41, c[0x0][0x248] ;  /* 0x00009200ff297b82 */ /* 0x000e620000000800 */
[----:B---3--:R-:W-:Y:S01]  /*95e0*/  IMAD R32, R59, 0x27a, RZ ;  /* 0x0000027a3b207824 */ /* 0x008fe200078e02ff */
[----:B------:R-:W-:-:S06]  /*95f0*/  LEA.HI.X.SX32 R37, R42, R121, 0x1, P0 ;  /* 0x000000792a257211 */ /* 0x000fcc00000f0eff */
[----:B------:R-:W3:Y:S01]  /*9600*/  LDC R67, c[0x0][0x248] ;  /* 0x00009200ff437b82 */ /* 0x000ee20000000800 */
[-C--:B------:R-:W-:Y:S01]  /*9610*/  IADD3 R32, P0, R32, R120.reuse, RZ ;  /* 0x0000007820207210 */ /* 0x080fe20007f1e0ff */
[----:B------:R-:W-:Y:S01]  /*9620*/  IMAD R38, R38, 0x276, RZ ;  /* 0x0000027626267824 */ /* 0x000fe200078e02ff */
[----:B------:R-:W2:Y:S05]  /*9630*/  LDG.E.U16 R42, desc[UR60][R36.64] ;  /* 0x0000003c242a7981 */ /* 0x000eaa000c1e1500 */
[----:B------:R-:W3:Y:S01]  /*9640*/  LDC R73, c[0x0][0x248] ;  /* 0x00009200ff497b82 */ /* 0x000ee20000000800 */
[----:B------:R-:W-:Y:S01]  /*9650*/  LEA.HI.X.SX32 R33, R40, R121, 0x1, P0 ;  /* 0x0000007928217211 */ /* 0x000fe200000f0eff */
[----:B0-----:R-:W-:Y:S01]  /*9660*/  IMAD R34, R0, 0x278, RZ ;  /* 0x0000027800227824 */ /* 0x001fe200078e02ff */
[----:B------:R-:W-:-:S05]  /*9670*/  IADD3 R118, P1, R38, R120, RZ ;  /* 0x0000007826767210 */ /* 0x000fca0007f3e0ff */
[----:B------:R-:W0:Y:S01]  /*9680*/  LDC R57, c[0x0][0x248] ;  /* 0x00009200ff397b82 */ /* 0x000e220000000800 */
[----:B-1----:R-:W-:Y:S01]  /*9690*/  IMAD R0, R48, 0x13b, RZ ;  /* 0x0000013b30007824 */ /* 0x002fe200078e02ff */
[----:B------:R3:W2:Y:S01]  /*96a0*/  LDG.E.U16 R78, desc[UR60][R32.64] ;  /* 0x0000003c204e7981 */ /* 0x0006a2000c1e1500 */
[----:B------:R-:W-:-:S05]  /*96b0*/  IMAD R38, R49, 0x27c, RZ ;  /* 0x0000027c31267824 */ /* 0x000fca00078e02ff */
[----:B------:R-:W1:Y:S01]  /*96c0*/  LDC R40, c[0x0][0x248] ;  /* 0x00009200ff287b82 */ /* 0x000e620000000800 */
[-C--:B------:R-:W-:Y:S02]  /*96d0*/  IADD3 R34, P2, R34, R120.reuse, RZ ;  /* 0x0000007822227210 */ /* 0x080fe40007f5e0ff */
[----:B------:R-:W-:-:S05]  /*96e0*/  IADD3 R38, P0, R38, R120, RZ ;  /* 0x0000007826267210 */ /* 0x000fca0007f1e0ff */
[----:B------:R-:W1:Y:S01]  /*96f0*/  LDC R48, c[0x0][0x248] ;  /* 0x00009200ff307b82 */ /* 0x000e620000000800 */
[-C--:B------:R-:W-:Y:S02]  /*9700*/  LEA.HI.X.SX32 R35, R52, R121.reuse, 0x1, P2 ;  /* 0x0000007934237211 */ /* 0x080fe400010f0eff */
[----:B------:R-:W-:-:S05]  /*9710*/  LEA.HI.X.SX32 R39, R51, R121, 0x1, P0 ;  /* 0x0000007933277211 */ /* 0x000fca00000f0eff */
[----:B------:R-:W1:Y:S01]  /*9720*/  LDC R58, c[0x0][0x248] ;  /* 0x00009200ff3a7b82 */ /* 0x000e620000000800 */
[----:B------:R0:W2:Y:S01]  /*9730*/  LDG.E.U16 R99, desc[UR60][R34.64] ;  /* 0x0000003c22637981 */ /* 0x0000a2000c1e1500 */
[----:B------:R-:W-:Y:S02]  /*9740*/  IMAD R41, R41, 0x27e, RZ ;  /* 0x0000027e29297824 */ /* 0x000fe400078e02ff */
[----:B---3--:R-:W-:-:S04]  /*9750*/  IMAD R32, R73, 0x288, RZ ;  /* 0x0000028849207824 */ /* 0x008fc800078e02ff */
[----:B------:R-:W3:Y:S08]  /*9760*/  LDC R50, c[0x0][0x248] ;  /* 0x00009200ff327b82 */ /* 0x000ef00000000800 */
[----:B------:R-:W3:Y:S01]  /*9770*/  LDC R49, c[0x0][0x248] ;  /* 0x00009200ff317b82 */ /* 0x000ee20000000800 */
[----:B0-----:R-:W-:-:S07]  /*9780*/  IMAD R34, R67, 0x286, RZ ;  /* 0x0000028643227824 */ /* 0x001fce00078e02ff */
[----:B------:R-:W0:Y:S01]  /*9790*/  LDC R51, c[0x0][0x248] ;  /* 0x00009200ff337b82 */ /* 0x000e220000000800 */
[----:B------:R-:W-:-:S07]  /*97a0*/  LEA.HI.X.SX32 R119, R0, R121, 0x1, P1 ;  /* 0x0000007900777211 */ /* 0x000fce00008f0eff */
[----:B------:R-:W3:Y:S01]  /*97b0*/  LDC R52, c[0x0][0x248] ;  /* 0x00009200ff347b82 */ /* 0x000ee20000000800 */
[----:B------:R-:W-:Y:S01]  /*97c0*/  IMAD R0, R57, 0x13f, RZ ;  /* 0x0000013f39007824 */ /* 0x000fe200078e02ff */
[-C--:B------:R-:W-:Y:S01]  /*97d0*/  IADD3 R36, P1, R41, R120.reuse, RZ ;  /* 0x0000007829247210 */ /* 0x080fe20007f3e0ff */
[----:B------:R-:W-:Y:S01]  /*97e0*/  IMAD R33, R75, 0x143, RZ ;  /* 0x000001434b217824 */ /* 0x000fe200078e02ff */
[-C--:B------:R-:W-:Y:S01]  /*97f0*/  IADD3 R34, P0, R34, R120.reuse, RZ ;  /* 0x0000007822227210 */ /* 0x080fe20007f1e0ff */
[----:B-1----:R-:W-:Y:S01]  /*9800*/  IMAD R40, R40, 0x28a, RZ ;  /* 0x0000028a28287824 */ /* 0x002fe200078e02ff */
[-C--:B------:R-:W-:Y:S01]  /*9810*/  IADD3 R32, P2, R32, R120.reuse, RZ ;  /* 0x0000007820207210 */ /* 0x080fe20007f5e0ff */
[----:B------:R1:W2:Y:S01]  /*9820*/  LDG.E.U16 R59, desc[UR60][R38.64] ;  /* 0x0000003c263b7981 */ /* 0x0002a2000c1e1500 */
[-C--:B------:R-:W-:Y:S01]  /*9830*/  LEA.HI.X.SX32 R37, R0, R121.reuse, 0x1, P1 ;  /* 0x0000007900257211 */ /* 0x080fe200008f0eff */
[----:B------:R-:W-:Y:S01]  /*9840*/  IMAD R0, R48, 0x145, RZ ;  /* 0x0000014530007824 */ /* 0x000fe200078e02ff */
[-C--:B------:R-:W-:Y:S01]  /*9850*/  LEA.HI.X.SX32 R35, R33, R121.reuse, 0x1, P0 ;  /* 0x0000007921237211 */ /* 0x080fe200000f0eff */
[----:B------:R-:W3:Y:S01]  /*9860*/  LDC R57, c[0x0][0x248] ;  /* 0x00009200ff397b82 */ /* 0x000ee20000000800 */
[----:B------:R-:W-:Y:S01]  /*9870*/  LEA.HI.X.SX32 R33, R242, R121, 0x1, P2 ;  /* 0x00000079f2217211 */ /* 0x000fe200010f0eff */
[----:B------:R-:W2:Y:S01]  /*9880*/  LDG.E.U16 R41, desc[UR60][R36.64] ;  /* 0x0000003c24297981 */ /* 0x000ea2000c1e1500 */
[----:B-1----:R-:W-:-:S03]  /*9890*/  IADD3 R38, P0, R40, R120, RZ ;  /* 0x0000007828267210 */ /* 0x002fc60007f1e0ff */
[----:B------:R3:W2:Y:S02]  /*98a0*/  LDG.E.U16 R117, desc[UR60][R34.64] ;  /* 0x0000003c22757981 */ /* 0x0006a4000c1e1500 */
[----:B------:R-:W1:Y:S01]  /*98b0*/  LDC R67, c[0x0][0x248] ;  /* 0x00009200ff437b82 */ /* 0x000e620000000800 */
[----:B------:R-:W-:Y:S01]  /*98c0*/  LEA.HI.X.SX32 R39, R0, R121, 0x1, P0 ;  /* 0x0000007900277211 */ /* 0x000fe200000f0eff */
[----:B------:R3:W2:Y:S01]  /*98d0*/  LDG.E.U16 R98, desc[UR60][R32.64] ;  /* 0x0000003c20627981 */ /* 0x0006a2000c1e1500 */
[----:B0-----:R-:W-:-:S03]  /*98e0*/  IMAD R0, R51, 0x14b, RZ ;  /* 0x0000014b33007824 */ /* 0x001fc600078e02ff */
[----:B------:R0:W2:Y:S02]  /*98f0*/  LDG.E.U16 R77, desc[UR60][R38.64] ;  /* 0x0000003c264d7981 */ /* 0x0000a4000c1e1500 */
[----:B------:R-:W1:Y:S01]  /*9900*/  LDC R73, c[0x0][0x248] ;  /* 0x00009200ff497b82 */ /* 0x000e620000000800 */
[----:B---3--:R-:W-:Y:S01]  /*9910*/  IMAD R34, R49, 0x28e, RZ ;  /* 0x0000028e31227824 */ /* 0x008fe200078e02ff */
[----:B------:R-:W3:Y:S01]  /*9920*/  LDG.E.U16 R118, desc[UR60][R118.64] ;  /* 0x0000003c76767981 */ /* 0x000ee2000c1e1500 */
[----:B------:R-:W-:-:S03]  /*9930*/  IMAD R32, R74, 0x296, RZ ;  /* 0x000002964a207824 */ /* 0x000fc600078e02ff */
[-C--:B------:R-:W-:Y:S01]  /*9940*/  IADD3 R34, P2, R34, R120.reuse, RZ ;  /* 0x0000007822227210 */ /* 0x080fe20007f5e0ff */
[----:B------:R-:W-:Y:S01]  /*9950*/  IMAD R33, R58, 0x147, RZ ;  /* 0x000001473a217824 */ /* 0x000fe200078e02ff */
[----:B------:R-:W1:Y:S01]  /*9960*/  LDC R48, c[0x0][0x248] ;  /* 0x00009200ff307b82 */ /* 0x000e620000000800 */
[----:B0-----:R-:W-:Y:S01]  /*9970*/  IMAD R38, R52, 0x298, RZ ;  /* 0x0000029834267824 */ /* 0x001fe200078e02ff */
[-C--:B------:R-:W-:Y:S01]  /*9980*/  IADD3 R32, P0, R32, R120.reuse, RZ ;  /* 0x0000007820207210 */ /* 0x080fe20007f1e0ff */
[----:B------:R-:W-:Y:S01]  /*9990*/  IMAD R36, R50, 0x28c, RZ ;  /* 0x0000028c32247824 */ /* 0x000fe200078e02ff */
[-C--:B------:R-:W-:Y:S02]  /*99a0*/  LEA.HI.X.SX32 R35, R33, R121.reuse, 0x1, P2 ;  /* 0x0000007921237211 */ /* 0x080fe400010f0eff */
[----:B------:R-:W-:Y:S02]  /*99b0*/  LEA.HI.X.SX32 R33, R0, R121, 0x1, P0 ;  /* 0x0000007900217211 */ /* 0x000fe400000f0eff */
[----:B------:R-:W0:Y:S01]  /*99c0*/  LDC R50, c[0x0][0x248] ;  /* 0x00009200ff327b82 */ /* 0x000e220000000800 */
[-C--:B------:R-:W-:Y:S01]  /*99d0*/  IADD3 R38, P0, R38, R120.reuse, RZ ;  /* 0x0000007826267210 */ /* 0x080fe20007f1e0ff */
[----:B------:R1:W2:Y:S01]  /*99e0*/  LDG.E.U16 R40, desc[UR60][R34.64] ;  /* 0x0000003c22287981 */ /* 0x0002a2000c1e1500 */
[----:B------:R-:W-:-:S02]  /*99f0*/  IADD3 R36, P1, R36, R120, RZ ;  /* 0x0000007824247210 */ /* 0x000fc40007f3e0ff */
[-C--:B------:R-:W-:Y:S01]  /*9a00*/  LEA.HI.X.SX32 R39, R54, R121.reuse, 0x1, P0 ;  /* 0x0000007936277211 */ /* 0x080fe200000f0eff */
[----:B------:R-:W2:Y:S02]  /*9a10*/  LDG.E.U16 R116, desc[UR60][R32.64] ;  /* 0x0000003c20747981 */ /* 0x000ea4000c1e1500 */
[----:B------:R-:W0:Y:S01]  /*9a20*/  LDC R49, c[0x0][0x248] ;  /* 0x00009200ff317b82 */ /* 0x000e220000000800 */
[----:B------:R-:W-:Y:S01]  /*9a30*/  LEA.HI.X.SX32 R37, R53, R121, 0x1, P1 ;  /* 0x0000007935257211 */ /* 0x000fe200008f0eff */
[----:B------:R-:W2:Y:S06]  /*9a40*/  LDG.E.U16 R97, desc[UR60][R38.64] ;  /* 0x0000003c26617981 */ /* 0x000eac000c1e1500 */
[----:B------:R-:W0:Y:S01]  /*9a50*/  LDC R75, c[0x0][0x248] ;  /* 0x00009200ff4b7b82 */ /* 0x000e220000000800 */
[----:B------:R1:W2:Y:S07]  /*9a60*/  LDG.E.U16 R58, desc[UR60][R36.64] ;  /* 0x0000003c243a7981 */ /* 0x0002ae000c1e1500 */
[----:B------:R-:W0:Y:S01]  /*9a70*/  LDC R74, c[0x0][0x248] ;  /* 0x00009200ff4a7b82 */ /* 0x000e220000000800 */
[----:B-1----:R-:W-:-:S02]  /*9a80*/  IMAD R34, R67, 0x29c, RZ ;  /* 0x0000029c43227824 */ /* 0x002fc400078e02ff */
[----:B------:R-:W-:-:S05]  /*9a90*/  IMAD R36, R57, 0x29a, RZ ;  /* 0x0000029a39247824 */ /* 0x000fca00078e02ff */
[----:B------:R-:W1:Y:S01]  /*9aa0*/  LDC R38, c[0x0][0x248] ;  /* 0x00009200ff267b82 */ /* 0x000e620000000800 */
[----:B------:R-:W-:Y:S01]  /*9ab0*/  IMAD R32, R76, 0x29e, RZ ;  /* 0x0000029e4c207824 */ /* 0x000fe200078e02ff */
[-C--:B------:R-:W-:Y:S01]  /*9ac0*/  IADD3 R36, P1, R36, R120.reuse, RZ ;  /* 0x0000007824247210 */ /* 0x080fe20007f3e0ff */
[----:B------:R-:W-:Y:S01]  /*9ad0*/  IMAD R0, R73, 0x14d, RZ ;  /* 0x0000014d49007824 */ /* 0x000fe200078e02ff */
[----:B------:R-:W-:-:S04]  /*9ae0*/  IADD3 R34, P2, R34, R120, RZ ;  /* 0x0000007822227210 */ /* 0x000fc80007f5e0ff */
[----:B------:R-:W1:Y:S01]  /*9af0*/  LDC R51, c[0x0][0x248] ;  /* 0x00009200ff337b82 */ /* 0x000e620000000800 */
[----:B------:R-:W-:Y:S01]  /*9b00*/  IMAD R33, R91, 0x14f, RZ ;  /* 0x0000014f5b217824 */ /* 0x000fe200078e02ff */
[----:B------:R-:W-:Y:S01]  /*9b10*/  IADD3 R32, P0, R32, R120, RZ ;  /* 0x0000007820207210 */ /* 0x000fe20007f1e0ff */
[----:B------:R-:W-:Y:S01]  /*9b20*/  IMAD R48, R48, 0x2a6, RZ ;  /* 0x000002a630307824 */ /* 0x000fe200078e02ff */
[----:B------:R-:W-:-:S04]  /*9b30*/  LEA.HI.X.SX32 R37, R0, R121, 0x1, P1 ;  /* 0x0000007900257211 */ /* 0x000fc800008f0eff */
[----:B------:R-:W1:Y:S01]  /*9b40*/  LDC R53, c[0x0][0x248] ;  /* 0x00009200ff357b82 */ /* 0x000e620000000800 */
[-C--:B------:R-:W-:Y:S01]  /*9b50*/  LEA.HI.X.SX32 R35, R55, R121.reuse, 0x1, P2 ;  /* 0x0000007937237211 */ /* 0x080fe200010f0eff */
[----:B0-----:R-:W-:Y:S01]  /*9b60*/  IMAD R0, R50, 0x153, RZ ;  /* 0x0000015332007824 */ /* 0x001fe200078e02ff */
[-C--:B------:R-:W-:Y:S01]  /*9b70*/  LEA.HI.X.SX32 R33, R33, R121.reuse, 0x1, P0 ;  /* 0x0000007921217211 */ /* 0x080fe200000f0eff */
[----:B------:R0:W2:Y:S04]  /*9b80*/  LDG.E.U16 R76, desc[UR60][R36.64] ;  /* 0x0000003c244c7981 */ /* 0x0000a8000c1e1500 */
[----:B------:R-:W1:Y:S01]  /*9b90*/  LDC R91, c[0x0][0x248] ;  /* 0x00009200ff5b7b82 */ /* 0x000e620000000800 */
[----:B------:R-:W-:Y:S01]  /*9ba0*/  IADD3 R48, P0, R48, R120, RZ ;  /* 0x0000007830307210 */ /* 0x000fe20007f1e0ff */
[----:B------:R0:W2:Y:S06]  /*9bb0*/  LDG.E.U16 R57, desc[UR60][R34.64] ;  /* 0x0000003c22397981 */ /* 0x0000ac000c1e1500 */
[----:B------:R-:W4:Y:S01]  /*9bc0*/  LDC R52, c[0x0][0x248] ;  /* 0x00009200ff347b82 */ /* 0x000f220000000800 */
[----:B0-----:R-:W-:Y:S01]  /*9bd0*/  IMAD R36, R49, 0x2a8, RZ ;  /* 0x000002a831247824 */ /* 0x001fe200078e02ff */
[----:B------:R0:W2:Y:S01]  /*9be0*/  LDG.E.U16 R39, desc[UR60][R32.64] ;  /* 0x0000003c20277981 */ /* 0x0000a2000c1e1500 */
[----:B------:R-:W-:-:S05]  /*9bf0*/  LEA.HI.X.SX32 R49, R0, R121, 0x1, P0 ;  /* 0x0000007900317211 */ /* 0x000fca00000f0eff */
[----:B------:R-:W4:Y:S01]  /*9c00*/  LDC R73, c[0x0][0x248] ;  /* 0x00009200ff497b82 */ /* 0x000f220000000800 */
[----:B------:R-:W-:-:S07]  /*9c10*/  IMAD R34, R75, 0x2aa, RZ ;  /* 0x000002aa4b227824 */ /* 0x000fce00078e02ff */
[----:B------:R-:W4:Y:S01]  /*9c20*/  LDC R50, c[0x0][0x248] ;  /* 0x00009200ff327b82 */ /* 0x000f220000000800 */
[----:B0-----:R-:W-:-:S07]  /*9c30*/  IMAD R32, R74, 0x2ac, RZ ;  /* 0x000002ac4a207824 */ /* 0x001fce00078e02ff */
[----:B------:R-:W0:Y:S01]  /*9c40*/  LDC R54, c[0x0][0x248] ;  /* 0x00009200ff367b82 */ /* 0x000e220000000800 */
[----:B------:R-:W-:Y:S01]  /*9c50*/  IMAD R0, R92, 0x155, RZ ;  /* 0x000001555c007824 */ /* 0x000fe200078e02ff */
[-C--:B------:R-:W-:Y:S01]  /*9c60*/  IADD3 R36, P1, R36, R120.reuse, RZ ;  /* 0x0000007824247210 */ /* 0x080fe20007f3e0ff */
[----:B------:R1:W2:Y:S01]  /*9c70*/  LDG.E.U16 R115, desc[UR60][R48.64] ;  /* 0x0000003c30737981 */ /* 0x0002a2000c1e1500 */
[-C--:B------:R-:W-:Y:S02]  /*9c80*/  IADD3 R34, P0, R34, R120.reuse, RZ ;  /* 0x0000007822227210 */ /* 0x080fe40007f1e0ff */
[----:B------:R-:W-:Y:S02]  /*9c90*/  IADD3 R32, P2, R32, R120, RZ ;  /* 0x0000007820207210 */ /* 0x000fe40007f5e0ff */
[----:B------:R-:W0:Y:S01]  /*9ca0*/  LDC R92, c[0x0][0x248] ;  /* 0x00009200ff5c7b82 */ /* 0x000e220000000800 */
[-C--:B------:R-:W-:Y:S01]  /*9cb0*/  LEA.HI.X.SX32 R37, R244, R121.reuse, 0x1, P1 ;  /* 0x00000079f4257211 */ /* 0x080fe200008f0eff */
[----:B-1----:R-:W-:Y:S01]  /*9cc0*/  IMAD R48, R38, 0x2ae, RZ ;  /* 0x000002ae26307824 */ /* 0x002fe200078e02ff */
[-C--:B------:R-:W-:Y:S01]  /*9cd0*/  LEA.HI.X.SX32 R35, R0, R121.reuse, 0x1, P0 ;  /* 0x0000007900237211 */ /* 0x080fe200000f0eff */
[----:B------:R-:W-:Y:S01]  /*9ce0*/  IMAD R0, R51, 0x157, RZ ;  /* 0x0000015733007824 */ /* 0x000fe200078e02ff */
[----:B------:R-:W-:-:S03]  /*9cf0*/  LEA.HI.X.SX32 R33, R56, R121, 0x1, P2 ;  /* 0x0000007938217211 */ /* 0x000fc600010f0eff */
[----:B------:R-:W1:Y:S01]  /*9d00*/  LDC R55, c[0x0][0x248] ;  /* 0x00009200ff377b82 */ /* 0x000e620000000800 */
[----:B------:R-:W-:Y:S01]  /*9d10*/  IADD3 R48, P0, R48, R120, RZ ;  /* 0x0000007830307210 */ /* 0x000fe20007f1e0ff */
[----:B------:R4:W2:Y:S03]  /*9d20*/  LDG.E.U16 R96, desc[UR60][R36.64] ;  /* 0x0000003c24607981 */ /* 0x0008a6000c1e1500 */
[----:B------:R-:W-:Y:S01]  /*9d30*/  LEA.HI.X.SX32 R49, R0, R121, 0x1, P0 ;  /* 0x0000007900317211 */ /* 0x000fe200000f0eff */
[----:B------:R4:W2:Y:S02]  /*9d40*/  LDG.E.U16 R56, desc[UR60][R32.64] ;  /* 0x0000003c20387981 */ /* 0x0008a4000c1e1500 */
[----:B------:R-:W1:Y:S02]  /*9d50*/  LDC R67, c[0x0][0x248] ;  /* 0x00009200ff437b82 */ /* 0x000e640000000800 */
[----:B------:R0:W2:Y:S01]  /*9d60*/  LDG.E.U16 R75, desc[UR60][R34.64] ;  /* 0x0000003c224b7981 */ /* 0x0000a2000c1e1500 */
[----:B----4-:R-:W-:-:S02]  /*9d70*/  IMAD R36, R53, 0x2b6, RZ ;  /* 0x000002b635247824 */ /* 0x010fc400078e02ff */
[----:B------:R-:W-:Y:S01]  /*9d80*/  IMAD R0, R50, 0x15d, RZ ;  /* 0x0000015d32007824 */ /* 0x000fe200078e02ff */
[----:B------:R4:W2:Y:S01]  /*9d90*/  LDG.E.U16 R38, desc[UR60][R48.64] ;  /* 0x0000003c30267981 */ /* 0x0008a2000c1e1500 */
[----:B------:R-:W-:Y:S01]  /*9da0*/  IMAD R32, R91, 0x2ba, RZ ;  /* 0x000002ba5b207824 */ /* 0x000fe200078e02ff */
[-C--:B------:R-:W-:Y:S01]  /*9db0*/  IADD3 R36, P1, R36, R120.reuse, RZ ;  /* 0x0000007824247210 */ /* 0x080fe20007f3e0ff */
[----:B------:R-:W-:Y:S01]  /*9dc0*/  IMAD R33, R73, 0x15b, RZ ;  /* 0x0000015b49217824 */ /* 0x000fe200078e02ff */
[----:B------:R-:W1:Y:S01]  /*9dd0*/  LDC R50, c[0x0][0x248] ;  /* 0x00009200ff327b82 */ /* 0x000e620000000800 */
[----:B0-----:R-:W-:Y:S01]  /*9de0*/  IMAD R34, R52, 0x2b8, RZ ;  /* 0x000002b834227824 */ /* 0x001fe200078e02ff */
[----:B------:R-:W-:Y:S01]  /*9df0*/  IADD3 R32, P0, R32, R120, RZ ;  /* 0x0000007820207210 */ /* 0x000fe20007f1e0ff */
[----:B----4-:R-:W-:-:S03]  /*9e00*/  IMAD R48, R54, 0x2bc, RZ ;  /* 0x000002bc36307824 */ /* 0x010fc600078e02ff */
[-C--:B------:R-:W-:Y:S02]  /*9e10*/  IADD3 R34, P2, R34, R120.reuse, RZ ;  /* 0x0000007822227210 */ /* 0x080fe40007f5e0ff */
[----:B------:R-:W0:Y:S01]  /*9e20*/  LDC R53, c[0x0][0x248] ;  /* 0x00009200ff357b82 */ /* 0x000e220000000800 */
[-C--:B------:R-:W-:Y:S02]  /*9e30*/  LEA.HI.X.SX32 R37, R33, R121.reuse, 0x1, P1 ;  /* 0x0000007921257211 */ /* 0x080fe400008f0eff */
[-C--:B------:R-:W-:Y:S02]  /*9e40*/  LEA.HI.X.SX32 R33, R0, R121.reuse, 0x1, P0 ;  /* 0x0000007900217211 */ /* 0x080fe400000f0eff */
[-C--:B------:R-:W-:Y:S01]  /*9e50*/  LEA.HI.X.SX32 R35, R68, R121.reuse, 0x1, P2 ;  /* 0x0000007944237211 */ /* 0x080fe200010f0eff */
[----:B------:R4:W2:Y:S01]  /*9e60*/  LDG.E.U16 R114, desc[UR60][R36.64] ;  /* 0x0000003c24727981 */ /* 0x0008a2000c1e1500 */
[----:B------:R-:W-:Y:S01]  /*9e70*/  IADD3 R48, P0, R48, R120, RZ ;  /* 0x0000007830307210 */ /* 0x000fe20007f1e0ff */
[----:B------:R-:W0:Y:S02]  /*9e80*/  LDC R51, c[0x0][0x248] ;  /* 0x00009200ff337b82 */ /* 0x000e240000000800 */
[----:B------:R4:W2:Y:S01]  /*9e90*/  LDG.E.U16 R95, desc[UR60][R34.64] ;  /* 0x0000003c225f7981 */ /* 0x0008a2000c1e1500 */
[----:B------:R-:W-:Y:S01]  /*9ea0*/  LEA.HI.X.SX32 R49, R69, R121, 0x1, P0 ;  /* 0x0000007945317211 */ /* 0x000fe200000f0eff */
[----:B-1----:R-:W-:-:S02]  /*9eb0*/  IMAD R0, R67, 0x15f, RZ ;  /* 0x0000015f43007824 */ /* 0x002fc400078e02ff */
[----:B------:R1:W2:Y:S02]  /*9ec0*/  LDG.E.U16 R74, desc[UR60][R32.64] ;  /* 0x0000003c204a7981 */ /* 0x0002a4000c1e1500 */
[----:B------:R-:W0:Y:S01]  /*9ed0*/  LDC R68, c[0x0][0x248] ;  /* 0x00009200ff447b82 */ /* 0x000e220000000800 */
[----:B----4-:R-:W-:Y:S02]  /*9ee0*/  IMAD R36, R55, 0x2be, RZ ;  /* 0x000002be37247824 */ /* 0x010fe400078e02ff */
[----:B------:R4:W2:Y:S01]  /*9ef0*/  LDG.E.U16 R55, desc[UR60][R48.64] ;  /* 0x0000003c30377981 */ /* 0x0008a2000c1e1500 */
[----:B------:R-:W-:-:S04]  /*9f00*/  IMAD R34, R92, 0x2c6, RZ ;  /* 0x000002c65c227824 */ /* 0x000fc800078e02ff */
[----:B------:R-:W0:Y:S01]  /*9f10*/  LDC R54, c[0x0][0x248] ;  /* 0x00009200ff367b82 */ /* 0x000e220000000800 */
[----:B-1----:R-:W-:Y:S01]  /*9f20*/  IMAD R32, R93, 0x2c8, RZ ;  /* 0x000002c85d207824 */ /* 0x002fe200078e02ff */
[----:B------:R-:W-:Y:S01]  /*9f30*/  IADD3 R34, P0, R34, R120, RZ ;  /* 0x0000007822227210 */ /* 0x000fe20007f1e0ff */
[----:B------:R-:W-:-:S05]  /*9f40*/  IMAD R33, R94, 0x163, RZ ;  /* 0x000001635e217824 */ /* 0x000fca00078e02ff */
[----:B------:R-:W1:Y:S01]  /*9f50*/  LDC R52, c[0x0][0x248] ;  /* 0x00009200ff347b82 */ /* 0x000e620000000800 */
[----:B------:R-:W-:Y:S02]  /*9f60*/  IADD3 R32, P2, R32, R120, RZ ;  /* 0x0000007820207210 */ /* 0x000fe40007f5e0ff */
[----:B------:R-:W-:-:S05]  /*9f70*/  LEA.HI.X.SX32 R35, R33, R121, 0x1, P0 ;  /* 0x0000007921237211 */ /* 0x000fca00000f0eff */
[----:B----4-:R-:W4:Y:S08]  /*9f80*/  LDC R49, c[0x0][0x248] ;  /* 0x00009200ff317b82 */ /* 0x010f300000000800 */
[----:B------:R-:W4:Y:S01]  /*9f90*/  LDC R67, c[0x0][0x248] ;  /* 0x00009200ff437b82 */ /* 0x000f220000000800 */
[----:B------:R-:W-:Y:S01]  /*9fa0*/  IADD3 R36, P1, R36, R120, RZ ;  /* 0x0000007824247210 */ /* 0x000fe20007f3e0ff */
[----:B------:R0:W2:Y:S06]  /*9fb0*/  LDG.E.U16 R113, desc[UR60][R34.64] ;  /* 0x0000003c22717981 */ /* 0x0000ac000c1e1500 */
[----:B------:R-:W4:Y:S01]  /*9fc0*/  LDC R91, c[0x0][0x248] ;  /* 0x00009200ff5b7b82 */ /* 0x000f220000000800 */
[----:B------:R-:W-:Y:S01]  /*9fd0*/  LEA.HI.X.SX32 R33, R248, R121, 0x1, P2 ;  /* 0x00000079f8217211 */ /* 0x000fe200010f0eff */
[----:B------:R-:W-:-:S02]  /*9fe0*/  IMAD R50, R50, 0x2ca, RZ ;  /* 0x000002ca32327824 */ /* 0x000fc400078e02ff */
[----:B0-----:R-:W-:Y:S01]  /*9ff0*/  IMAD R34, R53, 0x2ce, RZ ;  /* 0x000002ce35227824 */ /* 0x001fe200078e02ff */
[----:B------:R-:W-:Y:S01]  /*a000*/  LEA.HI.X.SX32 R37, R0, R121, 0x1, P1 ;  /* 0x0000007900257211 */ /* 0x000fe200008f0eff */
[----:B------:R0:W2:Y:S02]  /*a010*/  LDG.E.U16 R94, desc[UR60][R32.64] ;  /* 0x0000003c205e7981 */ /* 0x0000a4000c1e1500 */
[----:B------:R-:W3:Y:S01]  /*a020*/  LDC R107, c[0x0][0x248] ;  /* 0x00009200ff6b7b82 */ /* 0x000ee20000000800 */
[----:B------:R-:W-:Y:S01]  /*a030*/  IMAD R0, R51, 0x165, RZ ;  /* 0x0000016533007824 */ /* 0x000fe200078e02ff */
[----:B------:R-:W-:-:S06]  /*a040*/  IADD3 R50, P0, R50, R120, RZ ;  /* 0x0000007832327210 */ /* 0x000fcc0007f1e0ff */
[----:B------:R-:W3:Y:S01]  /*a050*/  LDC R69, c[0x0][0x248] ;  /* 0x00009200ff457b82 */ /* 0x000ee20000000800 */
[----:B0-----:R-:W-:Y:S01]  /*a060*/  IMAD R33, R68, 0x167, RZ ;  /* 0x0000016744217824 */ /* 0x001fe200078e02ff */
[----:B------:R-:W-:Y:S01]  /*a070*/  IADD3 R34, P2, R34, R120, RZ ;  /* 0x0000007822227210 */ /* 0x000fe20007f5e0ff */
[----:B------:R-:W-:Y:S01]  /*a080*/  IMAD R32, R54, 0x2d6, RZ ;  /* 0x000002d636207824 */ /* 0x000fe200078e02ff */
[----:B------:R-:W-:-:S04]  /*a090*/  LEA.HI.X.SX32 R51, R0, R121, 0x1, P0 ;  /* 0x0000007900337211 */ /* 0x000fc800000f0eff */
[----:B------:R-:W0:Y:S01]  /*a0a0*/  LDC R93, c[0x0][0x248] ;  /* 0x00009200ff5d7b82 */ /* 0x000e220000000800 */
[-C--:B------:R-:W-:Y:S01]  /*a0b0*/  LEA.HI.X.SX32 R35, R33, R121.reuse, 0x1, P2 ;  /* 0x0000007921237211 */ /* 0x080fe200010f0eff */
[----:B-1----:R-:W-:Y:S01]  /*a0c0*/  IMAD R48, R52, 0x2cc, RZ ;  /* 0x000002cc34307824 */ /* 0x002fe200078e02ff */
[----:B------:R-:W2:Y:S01]  /*a0d0*/  LDG.E.U16 R37, desc[UR60][R36.64] ;  /* 0x0000003c24257981 */ /* 0x000ea2000c1e1500 */
[----:B----4-:R-:W-:Y:S01]  /*a0e0*/  IMAD R0, R49, 0x16b, RZ ;  /* 0x0000016b31007824 */ /* 0x010fe200078e02ff */
[-C--:B------:R-:W-:Y:S02]  /*a0f0*/  IADD3 R32, P0, R32, R120.reuse, RZ ;  /* 0x0000007820207210 */ /* 0x080fe40007f1e0ff */
[----:B------:R1:W4:Y:S01]  /*a100*/  LDG.E.U16 R73, desc[UR60][R50.64] ;  /* 0x0000003c32497981 */ /* 0x000322000c1e1500 */
[----:B------:R-:W0:Y:S01]  /*a110*/  LDC R52, c[0x0][0x248] ;  /* 0x00009200ff347b82 */ /* 0x000e220000000800 */
[----:B------:R-:W-:Y:S02]  /*a120*/  IADD3 R48, P1, R48, R120, RZ ;  /* 0x0000007830307210 */ /* 0x000fe40007f3e0ff */
[----:B------:R1:W4:Y:S05]  /*a130*/  LDG.E.U16 R36, desc[UR60][R34.64] ;  /* 0x0000003c22247981 */ /* 0x00032a000c1e1500 */
[----:B------:R-:W0:Y:S01]  /*a140*/  LDC R68, c[0x0][0x248] ;  /* 0x00009200ff447b82 */ /* 0x000e220000000800 */
[----:B-1----:R-:W-:Y:S01]  /*a150*/  IMAD R50, R67, 0x2d8, RZ ;  /* 0x000002d843327824 */ /* 0x002fe200078e02ff */
[----:B------:R-:W-:Y:S01]  /*a160*/  LEA.HI.X.SX32 R33, R0, R121, 0x1, P0 ;  /* 0x0000007900217211 */ /* 0x000fe200000f0eff */
[----:B------:R-:W-:-:S05]  /*a170*/  IMAD R34, R91, 0x2dc, RZ ;  /* 0x000002dc5b227824 */ /* 0x000fca00078e02ff */
[----:B------:R-:W1:Y:S01]  /*a180*/  LDC R67, c[0x0][0x248] ;  /* 0x00009200ff437b82 */ /* 0x000e620000000800 */
[----:B------:R-:W-:Y:S01]  /*a190*/  LEA.HI.X.SX32 R49, R70, R121, 0x1, P1 ;  /* 0x0000007946317211 */ /* 0x000fe200008f0eff */
[----:B------:R3:W4:Y:S06]  /*a1a0*/  LDG.E.U16 R112, desc[UR60][R32.64] ;  /* 0x0000003c20707981 */ /* 0x00072c000c1e1500 */
[----:B------:R-:W1:Y:S01]  /*a1b0*/  LDC R222, c[0x0][0x248] ;  /* 0x00009200ffde7b82 */ /* 0x000e620000000800 */
[-C--:B------:R-:W-:Y:S01]  /*a1c0*/  IADD3 R34, P2, R34, R120.reuse, RZ ;  /* 0x0000007822227210 */ /* 0x080fe20007f5e0ff */
[----:B------:R3:W4:Y:S01]  /*a1d0*/  LDG.E.U16 R54, desc[UR60][R48.64] ;  /* 0x0000003c30367981 */ /* 0x000722000c1e1500 */
[----:B------:R-:W-:-:S05]  /*a1e0*/  IADD3 R50, P0, R50, R120, RZ ;  /* 0x0000007832327210 */ /* 0x000fca0007f1e0ff */
[----:B------:R-:W1:Y:S01]  /*a1f0*/  LDC R92, c[0x0][0x248] ;  /* 0x00009200ff5c7b82 */ /* 0x000e620000000800 */
[----:B---3--:R-:W-:Y:S01]  /*a200*/  IMAD R32, R107, 0x2de, RZ ;  /* 0x000002de6b207824 */ /* 0x008fe200078e02ff */
[-C--:B------:R-:W-:Y:S01]  /*a210*/  LEA.HI.X.SX32 R35, R71, R121.reuse, 0x1, P2 ;  /* 0x0000007947237211 */ /* 0x080fe200010f0eff */
[----:B------:R-:W-:Y:S01]  /*a220*/  IMAD R48, R69, 0x2da, RZ ;  /* 0x000002da45307824 */ /* 0x000fe200078e02ff */
[----:B------:R-:W-:Y:S01]  /*a230*/  LEA.HI.X.SX32 R51, R72, R121, 0x1, P0 ;  /* 0x0000007948337211 */ /* 0x000fe200000f0eff */
[----:B------:R-:W-:-:S03]  /*a240*/  IMAD R33, R110, 0x16f, RZ ;  /* 0x0000016f6e217824 */ /* 0x000fc600078e02ff */
[----:B------:R-:W3:Y:S01]  /*a250*/  LDC R107, c[0x0][0x248] ;  /* 0x00009200ff6b7b82 */ /* 0x000ee20000000800 */
[----:B0-----:R-:W-:Y:S01]  /*a260*/  IMAD R0, R93, 0x16d, RZ ;  /* 0x0000016d5d007824 */ /* 0x001fe200078e02ff */
[-C--:B------:R-:W-:Y:S01]  /*a270*/  IADD3 R32, P0, R32, R120.reuse, RZ ;  /* 0x0000007820207210 */ /* 0x080fe20007f1e0ff */
[----:B------:R0:W4:Y:S01]  /*a280*/  LDG.E.U16 R53, desc[UR60][R34.64] ;  /* 0x0000003c22357981 */ /* 0x000122000c1e1500 */
[----:B------:R-:W-:-:S04]  /*a290*/  IADD3 R48, P1, R48, R120, RZ ;  /* 0x0000007830307210 */ /* 0x000fc80007f3e0ff */
[----:B------:R-:W3:Y:S01]  /*a2a0*/  LDC R110, c[0x0][0x248] ;  /* 0x00009200ff6e7b82 */ /* 0x000ee20000000800 */
[-C--:B------:R-:W-:Y:S01]  /*a2b0*/  LEA.HI.X.SX32 R33, R33, R121.reuse, 0x1, P0 ;  /* 0x0000007921217211 */ /* 0x080fe200000f0eff */
[----:B------:R0:W4:Y:S01]  /*a2c0*/  LDG.E.U16 R93, desc[UR60][R50.64] ;  /* 0x0000003c325d7981 */ /* 0x000122000c1e1500 */
[----:B------:R-:W-:-:S05]  /*a2d0*/  LEA.HI.X.SX32 R49, R0, R121, 0x1, P1 ;  /* 0x0000007900317211 */ /* 0x000fca00008f0eff */
[----:B------:R-:W3:Y:S01]  /*a2e0*/  LDC R70, c[0x0][0x248] ;  /* 0x00009200ff467b82 */ /* 0x000ee20000000800 */
[----:B------:R1:W4:Y:S07]  /*a2f0*/  LDG.E.U16 R35, desc[UR60][R32.64] ;  /* 0x0000003c20237981 */ /* 0x00032e000c1e1500 */
[----:B0-----:R-:W0:Y:S01]  /*a300*/  LDC R34, c[0x0][0x248] ;  /* 0x00009200ff227b82 */ /* 0x001e220000000800 */
[----:B------:R-:W-:Y:S01]  /*a310*/  IMAD R50, R52, 0x2e8, RZ ;  /* 0x000002e834327824 */ /* 0x000fe200078e02ff */
[----:B------:R1:W4:Y:S01]  /*a320*/  LDG.E.U16 R72, desc[UR60][R48.64] ;  /* 0x0000003c30487981 */ /* 0x000322000c1e1500 */
[----:B------:R-:W-:-:S02]  /*a330*/  IMAD R68, R68, 0x2e6, RZ ;  /* 0x000002e644447824 */ /* 0x000fc400078e02ff */
[----:B-1----:R-:W-:Y:S01]  /*a340*/  IMAD R32, R67, 0x2ec, RZ ;  /* 0x000002ec43207824 */ /* 0x002fe200078e02ff */
[-C--:B------:R-:W-:Y:S01]  /*a350*/  IADD3 R50, P1, R50, R120.reuse, RZ ;  /* 0x0000007832327210 */ /* 0x080fe20007f3e0ff */
[----:B------:R-:W-:Y:S01]  /*a360*/  IMAD R222, R222, 0x174, RZ ;  /* 0x00000174dede7824 */ /* 0x000fe200078e02ff */
[----:B------:R-:W1:Y:S01]  /*a370*/  LDC R67, c[0x0][0x248] ;  /* 0x00009200ff437b82 */ /* 0x000e620000000800 */
[----:B------:R-:W-:Y:S02]  /*a380*/  IMAD R0, R92, 0x173, RZ ;  /* 0x000001735c007824 */ /* 0x000fe400078e02ff */
[----:B------:R-:W-:Y:S01]  /*a390*/  IMAD R48, R109, 0x2ea, RZ ;  /* 0x000002ea6d307824 */ /* 0x000fe200078e02ff */
[----:B------:R-:W-:-:S04]  /*a3a0*/  IADD3 R68, P0, R68, R120, RZ ;  /* 0x0000007844447210 */ /* 0x000fc80007f1e0ff */
[----:B------:R-:W1:Y:S01]  /*a3b0*/  LDC R91, c[0x0][0x248] ;  /* 0x00009200ff5b7b82 */ /* 0x000e620000000800 */
[----:B------:R-:W-:Y:S02]  /*a3c0*/  IADD3 R32, P2, R32, R120, RZ ;  /* 0x0000007820207210 */ /* 0x000fe40007f5e0ff */
[----:B------:R-:W-:-:S05]  /*a3d0*/  LEA.HI.X.SX32 R51, R222, R121, 0x1, P1 ;  /* 0x00000079de337211 */ /* 0x000fca00008f0eff */
[----:B------:R-:W1:Y:S01]  /*a3e0*/  LDC R109, c[0x0][0x248] ;  /* 0x00009200ff6d7b82 */ /* 0x000e620000000800 */
[-C--:B------:R-:W-:Y:S01]  /*a3f0*/  LEA.HI.X.SX32 R69, R0, R121.reuse, 0x1, P0 ;  /* 0x0000007900457211 */ /* 0x080fe200000f0eff */
[----:B------:R3:W4:Y:S01]  /*a400*/  LDG.E.U16 R92, desc[UR60][R50.64] ;  /* 0x0000003c325c7981 */ /* 0x000722000c1e1500 */
[-C--:B------:R-:W-:Y:S01]  /*a410*/  LEA.HI.X.SX32 R33, R88, R121.reuse, 0x1, P2 ;  /* 0x0000007958217211 */ /* 0x080fe200010f0eff */
[----:B------:R-:W-:Y:S01]  /*a420*/  IMAD R0, R111, 0x175, RZ ;  /* 0x000001756f007824 */ /* 0x000fe200078e02ff */
[----:B------:R-:W-:Y:S01]  /*a430*/  IADD3 R48, P0, R48, R120, RZ ;  /* 0x0000007830307210 */ /* 0x000fe20007f1e0ff */
[----:B------:R0:W4:Y:S02]  /*a440*/  LDG.E.U16 R111, desc[UR60][R68.64] ;  /* 0x0000003c446f7981 */ /* 0x000124000c1e1500 */
[----:B------:R-:W1:Y:S02]  /*a450*/  LDC R119, c[0x0][0x248] ;  /* 0x00009200ff777b82 */ /* 0x000e640000000800 */
[----:B------:R0:W4:Y:S01]  /*a460*/  LDG.E.U16 R52, desc[UR60][R32.64] ;  /* 0x0000003c20347981 */ /* 0x000122000c1e1500 */
[----:B---3--:R-:W-:Y:S01]  /*a470*/  IMAD R50, R107, 0x2f6, RZ ;  /* 0x000002f66b327824 */ /* 0x008fe200078e02ff */
[----:B------:R-:W-:Y:S01]  /*a480*/  LEA.HI.X.SX32 R49, R0, R121, 0x1, P0 ;  /* 0x0000007900317211 */ /* 0x000fe200000f0eff */
[----:B0-----:R-:W-:-:S03]  /*a490*/  IMAD R68, R34, 0x2ee, RZ ;  /* 0x000002ee22447824 */ /* 0x001fc600078e02ff */
[-C--:B------:R-:W-:Y:S01]  /*a4a0*/  IADD3 R50, P1, R50, R120.reuse, RZ ;  /* 0x0000007832327210 */ /* 0x080fe20007f3e0ff */
[----:B------:R-:W0:Y:S01]  /*a4b0*/  LDC R222, c[0x0][0x248] ;  /* 0x00009200ffde7b82 */ /* 0x000e220000000800 */
[----:B------:R-:W-:Y:S01]  /*a4c0*/  IMAD R33, R110, 0x17b, RZ ;  /* 0x0000017b6e217824 */ /* 0x000fe200078e02ff */
[-C--:B------:R-:W-:Y:S01]  /*a4d0*/  IADD3 R68, P0, R68, R120.reuse, RZ ;  /* 0x0000007844447210 */ /* 0x080fe20007f1e0ff */
[----:B------:R-:W-:Y:S01]  /*a4e0*/  IMAD R0, R70, 0x177, RZ ;  /* 0x0000017746007824 */ /* 0x000fe200078e02ff */
[----:B------:R3:W4:Y:S01]  /*a4f0*/  LDG.E.U16 R71, desc[UR60][R48.64] ;  /* 0x0000003c30477981 */ /* 0x000722000c1e1500 */
[----:B------:R-:W-:Y:S01]  /*a500*/  IMAD R32, R122, 0x2fa, RZ ;  /* 0x000002fa7a207824 */ /* 0x000fe200078e02ff */
[-C--:B------:R-:W-:Y:S02]  /*a510*/  LEA.HI.X.SX32 R51, R33, R121.reuse, 0x1, P1 ;  /* 0x0000007921337211 */ /* 0x080fe400008f0eff */
[----:B------:R-:W0:Y:S01]  /*a520*/  LDC R88, c[0x0][0x248] ;  /* 0x00009200ff587b82 */ /* 0x000e220000000800 */
[----:B------:R-:W-:Y:S01]  /*a530*/  LEA.HI.X.SX32 R69, R0, R121, 0x1, P0 ;  /* 0x0000007900457211 */ /* 0x000fe200000f0eff */
[----:B-1----:R-:W-:Y:S01]  /*a540*/  IMAD R0, R67, 0x17d, RZ ;  /* 0x0000017d43007824 */ /* 0x002fe200078e02ff */
[----:B------:R-:W-:Y:S01]  /*a550*/  IADD3 R32, P0, R32, R120, RZ ;  /* 0x0000007820207210 */ /* 0x000fe20007f1e0ff */
[----:B------:R1:W4:Y:S01]  /*a560*/  LDG.E.U16 R110, desc[UR60][R50.64] ;  /* 0x0000003c326e7981 */ /* 0x000322000c1e1500 */
[----:B---3--:R-:W-:-:S02]  /*a570*/  IMAD R48, R91, 0x2f8, RZ ;  /* 0x000002f85b307824 */ /* 0x008fc400078e02ff */
[----:B------:R-:W-:Y:S01]  /*a580*/  LEA.HI.X.SX32 R33, R0, R121, 0x1, P0 ;  /* 0x0000007900217211 */ /* 0x000fe200000f0eff */
[----:B------:R-:W3:Y:S01]  /*a590*/  LDC R67, c[0x0][0x248] ;  /* 0x00009200ff437b82 */ /* 0x000ee20000000800 */
[----:B------:R1:W4:Y:S02]  /*a5a0*/  LDG.E.U16 R34, desc[UR60][R68.64] ;  /* 0x0000003c44227981 */ /* 0x000324000c1e1500 */
[----:B-1----:R-:W-:Y:S01]  /*a5b0*/  IMAD R50, R109, 0x2fc, RZ ;  /* 0x000002fc6d327824 */ /* 0x002fe200078e02ff */
[----:B------:R-:W-:-:S04]  /*a5c0*/  IADD3 R48, P2, R48, R120, RZ ;  /* 0x0000007830307210 */ /* 0x000fc80007f5e0ff */
[----:B------:R-:W1:Y:S01]  /*a5d0*/  LDC R122, c[0x0][0x248] ;  /* 0x00009200ff7a7b82 */ /* 0x000e620000000800 */
[----:B------:R-:W-:Y:S01]  /*a5e0*/  IMAD R0, R131, 0x183, RZ ;  /* 0x0000018383007824 */ /* 0x000fe200078e02ff */
[-C--:B------:R-:W-:Y:S01]  /*a5f0*/  IADD3 R50, P0, R50, R120.reuse, RZ ;  /* 0x0000007832327210 */ /* 0x080fe20007f1e0ff */
[----:B------:R0:W4:Y:S01]  /*a600*/  LDG.E.U16 R70, desc[UR60][R32.64] ;  /* 0x0000003c20467981 */ /* 0x000122000c1e1500 */
[-C--:B------:R-:W-:Y:S02]  /*a610*/  LEA.HI.X.SX32 R49, R89, R121.reuse, 0x1, P2 ;  /* 0x0000007959317211 */ /* 0x080fe400010f0eff */
[----:B------:R-:W-:Y:S02]  /*a620*/  LEA.HI.X.SX32 R51, R90, R121, 0x1, P0 ;  /* 0x000000795a337211 */ /* 0x000fe400000f0eff */
[----:B------:R-:W1:Y:S01]  /*a630*/  LDC R89, c[0x0][0x248] ;  /* 0x00009200ff597b82 */ /* 0x000e620000000800 */
[----:B------:R-:W-:Y:S01]  /*a640*/  IMAD R68, R124, 0x306, RZ ;  /* 0x000003067c447824 */ /* 0x000fe200078e02ff */
[----:B------:R0:W4:Y:S04]  /*a650*/  LDG.E.U16 R91, desc[UR60][R48.64] ;  /* 0x0000003c305b7981 */ /* 0x000128000c1e1500 */
[----:B------:R0:W4:Y:S01]  /*a660*/  LDG.E.U16 R51, desc[UR60][R50.64] ;  /* 0x0000003c32337981 */ /* 0x000122000c1e1500 */
[----:B------:R-:W-:Y:S01]  /*a670*/  IADD3 R68, P0, R68, R120, RZ ;  /* 0x0000007844447210 */ /* 0x000fe20007f1e0ff */
[----:B0-----:R-:W-:Y:S01]  /*a680*/  IMAD R32, R119, 0x2fe, RZ ;  /* 0x000002fe77207824 */ /* 0x001fe200078e02ff */
[----:B------:R-:W0:Y:S01]  /*a690*/  LDC R107, c[0x0][0x248] ;  /* 0x00009200ff6b7b82 */ /* 0x000e220000000800 */
[----:B------:R-:W-:-:S07]  /*a6a0*/  IMAD R48, R129, 0x308, RZ ;  /* 0x0000030881307824 */ /* 0x000fce00078e02ff */
[----:B------:R-:W0:Y:S01]  /*a6b0*/  LDC R50, c[0x0][0x248] ;  /* 0x00009200ff327b82 */ /* 0x000e220000000800 */
[-C--:B------:R-:W-:Y:S01]  /*a6c0*/  LEA.HI.X.SX32 R69, R0, R121.reuse, 0x1, P0 ;  /* 0x0000007900457211 */ /* 0x080fe200000f0eff */
[----:B------:R-:W-:Y:S01]  /*a6d0*/  IMAD R222, R222, 0x184, RZ ;  /* 0x00000184dede7824 */ /* 0x000fe200078e02ff */
[-C--:B------:R-:W-:Y:S01]  /*a6e0*/  IADD3 R48, P2, R48, R120.reuse, RZ ;  /* 0x0000007830307210 */ /* 0x080fe20007f5e0ff */
[----:B------:R-:W-:Y:S01]  /*a6f0*/  IMAD R33, R123, 0x17f, RZ ;  /* 0x0000017f7b217824 */ /* 0x000fe200078e02ff */
[----:B------:R-:W-:Y:S01]  /*a700*/  IADD3 R32, P1, R32, R120, RZ ;  /* 0x0000007820207210 */ /* 0x000fe20007f3e0ff */
[----:B------:R3:W4:Y:S02]  /*a710*/  LDG.E.U16 R109, desc[UR60][R68.64] ;  /* 0x0000003c446d7981 */ /* 0x000724000c1e1500 */
[----:B------:R-:W0:Y:S01]  /*a720*/  LDC R124, c[0x0][0x248] ;  /* 0x00009200ff7c7b82 */ /* 0x000e220000000800 */
[-C--:B------:R-:W-:Y:S02]  /*a730*/  LEA.HI.X.SX32 R49, R222, R121.reuse, 0x1, P2 ;  /* 0x00000079de317211 */ /* 0x080fe400010f0eff */
[----:B------:R-:W-:-:S05]  /*a740*/  LEA.HI.X.SX32 R33, R33, R121, 0x1, P1 ;  /* 0x0000007921217211 */ /* 0x000fca00008f0eff */
[----:B------:R-:W0:Y:S01]  /*a750*/  LDC R119, c[0x0][0x248] ;  /* 0x00009200ff777b82 */ /* 0x000e220000000800 */
[----:B---3--:R-:W-:Y:S01]  /*a760*/  IMAD R68, R67, 0x30a, RZ ;  /* 0x0000030a43447824 */ /* 0x008fe200078e02ff */
[----:B------:R3:W4:Y:S01]  /*a770*/  LDG.E.U16 R90, desc[UR60][R48.64] ;  /* 0x0000003c305a7981 */ /* 0x000722000c1e1500 */
[----:B------:R-:W-:-:S05]  /*a780*/  IMAD R0, R88, 0x185, RZ ;  /* 0x0000018558007824 */ /* 0x000fca00078e02ff */
[----:B------:R-:W0:Y:S01]  /*a790*/  LDC R129, c[0x0][0x248] ;  /* 0x00009200ff817b82 */ /* 0x000e220000000800 */
[----:B-1----:R-:W-:Y:S01]  /*a7a0*/  IMAD R88, R89, 0x30e, RZ ;  /* 0x0000030e59587824 */ /* 0x002fe200078e02ff */
[----:B------:R-:W-:Y:S01]  /*a7b0*/  IADD3 R68, P0, R68, R120, RZ ;  /* 0x0000007844447210 */ /* 0x000fe20007f1e0ff */
[----:B------:R1:W4:Y:S01]  /*a7c0*/  LDG.E.U16 R33, desc[UR60][R32.64] ;  /* 0x0000003c20217981 */ /* 0x000322000c1e1500 */
[----:B---3--:R-:W-:-:S04]  /*a7d0*/  IMAD R48, R128, 0x316, RZ ;  /* 0x0000031680307824 */ /* 0x008fc800078e02ff */
[----:B------:R-:W3:Y:S01]  /*a7e0*/  LDC R131, c[0x0][0x248] ;  /* 0x00009200ff837b82 */ /* 0x000ee20000000800 */
[-C--:B------:R-:W-:Y:S01]  /*a7f0*/  IADD3 R88, P2, R88, R120.reuse, RZ ;  /* 0x0000007858587210 */ /* 0x080fe20007f5e0ff */
[----:B------:R-:W-:Y:S01]  /*a800*/  IMAD R122, R122, 0x30c, RZ ;  /* 0x0000030c7a7a7824 */ /* 0x000fe200078e02ff */
[-C--:B------:R-:W-:Y:S01]  /*a810*/  LEA.HI.X.SX32 R69, R0, R121.reuse, 0x1, P0 ;  /* 0x0000007900457211 */ /* 0x080fe200000f0eff */
[----:B-1----:R-:W-:Y:S01]  /*a820*/  IMAD R32, R127, 0x187, RZ ;  /* 0x000001877f207824 */ /* 0x002fe200078e02ff */
[-C--:B------:R-:W-:Y:S01]  /*a830*/  IADD3 R48, P0, R48, R120.reuse, RZ ;  /* 0x0000007830307210 */ /* 0x080fe20007f1e0ff */
[----:B0-----:R-:W-:Y:S02]  /*a840*/  IMAD R0, R50, 0x18b, RZ ;  /* 0x0000018b32007824 */ /* 0x001fe400078e02ff */
[----:B------:R-:W0:Y:S01]  /*a850*/  LDC R128, c[0x0][0x248] ;  /* 0x00009200ff807b82 */ /* 0x000e220000000800 */
[----:B------:R-:W-:Y:S01]  /*a860*/  IADD3 R122, P1, R122, R120, RZ ;  /* 0x000000787a7a7210 */ /* 0x000fe20007f3e0ff */
[----:B------:R-:W-:Y:S01]  /*a870*/  IMAD R124, R124, 0x31a, RZ ;  /* 0x0000031a7c7c7824 */ /* 0x000fe200078e02ff */
[-C--:B------:R-:W-:Y:S01]  /*a880*/  LEA.HI.X.SX32 R89, R32, R121.reuse, 0x1, P2 ;  /* 0x0000007920597211 */ /* 0x080fe200010f0eff */
[----:B------:R-:W4:Y:S01]  /*a890*/  LDG.E.U16 R69, desc[UR60][R68.64] ;  /* 0x0000003c44457981 */ /* 0x000f22000c1e1500 */
[----:B------:R-:W-:-:S03]  /*a8a0*/  LEA.HI.X.SX32 R49, R0, R121, 0x1, P0 ;  /* 0x0000007900317211 */ /* 0x000fc600000f0eff */
[----:B------:R-:W1:Y:S01]  /*a8b0*/  LDC R127, c[0x0][0x248] ;  /* 0x00009200ff7f7b82 */ /* 0x000e620000000800 */
[----:B------:R3:W4:Y:S01]  /*a8c0*/  LDG.E.U16 R32, desc[UR60][R88.64] ;  /* 0x0000003c58207981 */ /* 0x000722000c1e1500 */
[----:B------:R-:W-:-:S03]  /*a8d0*/  LEA.HI.X.SX32 R123, R108, R121, 0x1, P1 ;  /* 0x000000796c7b7211 */ /* 0x000fc600008f0eff */
[----:B------:R3:W4:Y:S03]  /*a8e0*/  LDG.E.U16 R108, desc[UR60][R48.64] ;  /* 0x0000003c306c7981 */ /* 0x000726000c1e1500 */
[----:B------:R-:W1:Y:S01]  /*a8f0*/  LDC R67, c[0x0][0x248] ;  /* 0x00009200ff437b82 */ /* 0x000e620000000800 */
[----:B---3--:R-:W-:-:S07]  /*a900*/  IMAD R88, R107, 0x318, RZ ;  /* 0x000003186b587824 */ /* 0x008fce00078e02ff */
[----:B------:R-:W3:Y:S01]  /*a910*/  LDC R222, c[0x0][0x248] ;  /* 0x00009200ffde7b82 */ /* 0x000ee20000000800 */
[----:B------:R-:W-:Y:S01]  /*a920*/  IMAD R48, R119, 0x31c, RZ ;  /* 0x0000031c77307824 */ /* 0x000fe200078e02ff */
[-C--:B------:R-:W-:Y:S01]  /*a930*/  IADD3 R88, P0, R88, R120.reuse, RZ ;  /* 0x0000007858587210 */ /* 0x080fe20007f1e0ff */
[----:B------:R-:W-:Y:S01]  /*a940*/  IMAD R49, R129, 0x18d, RZ ;  /* 0x0000018d81317824 */ /* 0x000fe200078e02ff */
[-C--:B------:R-:W-:Y:S01]  /*a950*/  IADD3 R124, P1, R124, R120.reuse, RZ ;  /* 0x000000787c7c7210 */ /* 0x080fe20007f3e0ff */
[----:B------:R0:W4:Y:S03]  /*a960*/  LDG.E.U16 R50, desc[UR60][R122.64] ;  /* 0x0000003c7a327981 */ /* 0x000126000c1e1500 */
[----:B------:R-:W2:Y:S01]  /*a970*/  LDC R107, c[0x0][0x248] ;  /* 0x00009200ff6b7b82 */ /* 0x000ea20000000800 */
[----:B------:R-:W-:Y:S02]  /*a980*/  IADD3 R48, P2, R48, R120, RZ ;  /* 0x0000007830307210 */ /* 0x000fe40007f5e0ff */
[----:B------:R-:W-:-:S02]  /*a990*/  LEA.HI.X.SX32 R89, R125, R121, 0x1, P0 ;  /* 0x000000797d597211 */ /* 0x000fc400000f0eff */
[-C--:B------:R-:W-:Y:S01]  /*a9a0*/  LEA.HI.X.SX32 R125, R49, R121.reuse, 0x1, P1 ;  /* 0x00000079317d7211 */ /* 0x080fe200008f0eff */
[----:B0-----:R-:W-:Y:S01]  /*a9b0*/  IMAD R122, R131, 0x31e, RZ ;  /* 0x0000031e837a7824 */ /* 0x001fe200078e02ff */
[-C--:B------:R-:W-:Y:S01]  /*a9c0*/  LEA.HI.X.SX32 R49, R126, R121.reuse, 0x1, P2 ;  /* 0x000000797e317211 */ /* 0x080fe200010f0eff */
[----:B------:R-:W-:Y:S01]  /*a9d0*/  IMAD R0, R132, 0x18f, RZ ;  /* 0x0000018f84007824 */ /* 0x000fe200078e02ff */
[----:B------:R-:W0:Y:S01]  /*a9e0*/  LDC R119, c[0x0][0x248] ;  /* 0x00009200ff777b82 */ /* 0x000e220000000800 */
[----:B------:R-:W-:Y:S01]  /*a9f0*/  IMAD R128, R128, 0x326, RZ ;  /* 0x0000032680807824 */ /* 0x000fe200078e02ff */
[-C--:B------:R-:W-:Y:S01]  /*aa00*/  IADD3 R122, P0, R122, R120.reuse, RZ ;  /* 0x000000787a7a7210 */ /* 0x080fe20007f1e0ff */
[----:B------:R-:W4:Y:S01]  /*aa10*/  LDG.E.U16 R68, desc[UR60][R124.64] ;  /* 0x0000003c7c447981 */ /* 0x000f22000c1e1500 */
[----:B-1----:R-:W-:Y:S02]  /*aa20*/  IMAD R126, R67, 0x328, RZ ;  /* 0x00000328437e7824 */ /* 0x002fe400078e02ff */
[-C--:B------:R-:W-:Y:S01]  /*aa30*/  LEA.HI.X.SX32 R123, R0, R121.reuse, 0x1, P0 ;  /* 0x00000079007b7211 */ /* 0x080fe200000f0eff */
[----:B------:R1:W4:Y:S01]  /*aa40*/  LDG.E.U16 R49, desc[UR60][R48.64] ;  /* 0x0000003c30317981 */ /* 0x000322000c1e1500 */
[-C--:B------:R-:W-:Y:S01]  /*aa50*/  IADD3 R128, P0, R128, R120.reuse, RZ ;  /* 0x0000007880807210 */ /* 0x080fe20007f1e0ff */
[----:B------:R-:W0:Y:S01]  /*aa60*/  LDC R132, c[0x0][0x248] ;  /* 0x00009200ff847b82 */ /* 0x000e220000000800 */
[----:B---3--:R-:W-:Y:S01]  /*aa70*/  IMAD R222, R222, 0x194, RZ ;  /* 0x00000194dede7824 */ /* 0x008fe200078e02ff */
[-C--:B------:R-:W-:Y:S01]  /*aa80*/  IADD3 R126, P1, R126, R120.reuse, RZ ;  /* 0x000000787e7e7210 */ /* 0x080fe20007f3e0ff */
[----:B------:R2:W3:Y:S04]  /*aa90*/  LDG.E.U16 R0, desc[UR60][R122.64] ;  /* 0x0000003c7a007981 */ /* 0x0004e8000c1e1500 */
[----:B------:R-:W3:Y:S01]  /*aaa0*/  LDG.E.U16 R89, desc[UR60][R88.64] ;  /* 0x0000003c58597981 */ /* 0x000ee2000c1e1500 */
[----:B-1----:R-:W-:Y:S01]  /*aab0*/  IMAD R48, R127, 0x193, RZ ;  /* 0x000001937f307824 */ /* 0x002fe200078e02ff */
[----:B------:R-:W1:Y:S04]  /*aac0*/  LDC R131, c[0x0][0x248] ;  /* 0x00009200ff837b82 */ /* 0x000e680000000800 */
[-C--:B------:R-:W-:Y:S01]  /*aad0*/  LEA.HI.X.SX32 R129, R48, R121.reuse, 0x1, P0 ;  /* 0x0000007930817211 */ /* 0x080fe200000f0eff */
[----:B--2---:R-:W-:Y:S01]  /*aae0*/  IMAD R122, R107, 0x32c, RZ ;  /* 0x0000032c6b7a7824 */ /* 0x004fe200078e02ff */
[----:B------:R-:W-:Y:S01]  /*aaf0*/  LEA.HI.X.SX32 R127, R222, R121, 0x1, P1 ;  /* 0x00000079de7f7211 */ /* 0x000fe200008f0eff */
[----:B------:R-:W-:Y:S01]  /*ab00*/  IMAD R124, R140, 0x32a, RZ ;  /* 0x0000032a8c7c7824 */ /* 0x000fe200078e02ff */
[----:B------:R-:W2:Y:S01]  /*ab10*/  LDC R222, c[0x0][0x248] ;  /* 0x00009200ffde7b82 */ /* 0x000ea20000000800 */
[----:B------:R0:W3:Y:S01]  /*ab20*/  LDG.E.U16 R107, desc[UR60][R128.64] ;  /* 0x0000003c806b7981 */ /* 0x0000e2000c1e1500 */
[----:B------:R-:W-:Y:S01]  /*ab30*/  IMAD R48, R148, 0x195, RZ ;  /* 0x0000019594307824 */ /* 0x000fe200078e02ff */
[----:B------:R-:W-:-:S02]  /*ab40*/  IADD3 R122, P2, R122, R120, RZ ;  /* 0x000000787a7a7210 */ /* 0x000fc40007f5e0ff */
[----:B------:R-:W-:Y:S01]  /*ab50*/  IADD3 R124, P0, R124, R120, RZ ;  /* 0x000000787c7c7210 */ /* 0x000fe20007f1e0ff */
[----:B------:R0:W3:Y:S02]  /*ab60*/  LDG.E.U16 R88, desc[UR60][R126.64] ;  /* 0x0000003c7e587981 */ /* 0x0000e4000c1e1500 */
[----:B------:R-:W2:Y:S08]  /*ab70*/  LDC R140, c[0x0][0x248] ;  /* 0x00009200ff8c7b82 */ /* 0x000eb00000000800 */
[----:B0-----:R-:W0:Y:S01]  /*ab80*/  LDC R128, c[0x0][0x248] ;  /* 0x00009200ff807b82 */ /* 0x001e220000000800 */
[----:B------:R-:W-:-:S02]  /*ab90*/  LEA.HI.X.SX32 R125, R48, R121, 0x1, P0 ;  /* 0x00000079307d7211 */ /* 0x000fc400000f0eff */
[----:B------:R-:W-:-:S05]  /*aba0*/  LEA.HI.X.SX32 R123, R130, R121, 0x1, P2 ;  /* 0x00000079827b7211 */ /* 0x000fca00010f0eff */
[----:B------:R-:W2:Y:S01]  /*abb0*/  LDC R127, c[0x0][0x248] ;  /* 0x00009200ff7f7b82 */ /* 0x000ea20000000800 */
[----:B------:R1:W3:Y:S01]  /*abc0*/  LDG.E.U16 R67, desc[UR60][R124.64] ;  /* 0x0000003c7c437981 */ /* 0x0002e2000c1e1500 */
[----:B------:R-:W-:-:S03]  /*abd0*/  IMAD R130, R138, 0x336, RZ ;  /* 0x000003368a827824 */ /* 0x000fc600078e02ff */
[----:B------:R1:W3:Y:S03]  /*abe0*/  LDG.E.U16 R48, desc[UR60][R122.64] ;  /* 0x0000003c7a307981 */ /* 0x0002e6000c1e1500 */
[----:B------:R-:W2:Y:S01]  /*abf0*/  LDC R129, c[0x0][0x248] ;  /* 0x00009200ff817b82 */ /* 0x000ea20000000800 */
[----:B-1----:R-:W-:Y:S02]  /*ac00*/  IMAD R124, R119, 0x32e, RZ ;  /* 0x0000032e777c7824 */ /* 0x002fe400078e02ff */
[----:B------:R-:W-:Y:S01]  /*ac10*/  IMAD R122, R132, 0x338, RZ ;  /* 0x00000338847a7824 */ /* 0x000fe200078e02ff */
[-C--:B------:R-:W-:Y:S01]  /*ac20*/  IADD3 R130, P1, R130, R120.reuse, RZ ;  /* 0x0000007882827210 */ /* 0x080fe20007f3e0ff */
[----:B------:R-:W-:Y:S01]  /*ac30*/  IMAD R123, R144, 0x19b, RZ ;  /* 0x0000019b907b7824 */ /* 0x000fe200078e02ff */
[-C--:B------:R-:W-:Y:S01]  /*ac40*/  IADD3 R124, P0, R124, R120.reuse, RZ ;  /* 0x000000787c7c7210 */ /* 0x080fe20007f1e0ff */
[----:B------:R-:W-:Y:S01]  /*ac50*/  IMAD R119, R131, 0x197, RZ ;  /* 0x0000019783777824 */ /* 0x000fe200078e02ff */
[----:B------:R-:W-:Y:S01]  /*ac60*/  IADD3 R122, P2, R122, R120, RZ ;  /* 0x000000787a7a7210 */ /* 0x000fe20007f5e0ff */
[----:B------:R-:W-:Y:S01]  /*ac70*/  IMAD R132, R146, 0x33a, RZ ;  /* 0x0000033a92847824 */ /* 0x000fe200078e02ff */
[----:B------:R-:W1:Y:S01]  /*ac80*/  LDC R144, c[0x0][0x248] ;  /* 0x00009200ff907b82 */ /* 0x000e620000000800 */
[-C--:B------:R-:W-:Y:S01]  /*ac90*/  LEA.HI.X.SX32 R131, R123, R121.reuse, 0x1, P1 ;  /* 0x000000797b837211 */ /* 0x080fe200008f0eff */
[----:B0-----:R-:W-:Y:S01]  /*aca0*/  IMAD R126, R128, 0x19d, RZ ;  /* 0x0000019d807e7824 */ /* 0x001fe200078e02ff */
[----:B------:R-:W-:-:S02]  /*acb0*/  LEA.HI.X.SX32 R125, R119, R121, 0x1, P0 ;  /* 0x00000079777d7211 */ /* 0x000fc400000f0eff */
[-C--:B------:R-:W-:Y:S01]  /*acc0*/  LEA.HI.X.SX32 R123, R133, R121.reuse, 0x1, P2 ;  /* 0x00000079857b7211 */ /* 0x080fe200010f0eff */
[----:B------:R-:W3:Y:S01]  /*acd0*/  LDG.E.U16 R130, desc[UR60][R130.64] ;  /* 0x0000003c82827981 */ /* 0x000ee2000c1e1500 */
[----:B------:R-:W-:Y:S01]  /*ace0*/  IADD3 R132, P0, R132, R120, RZ ;  /* 0x0000007884847210 */ /* 0x000fe20007f1e0ff */
[----:B------:R-:W0:Y:S02]  /*acf0*/  LDC R146, c[0x0][0x248] ;  /* 0x00009200ff927b82 */ /* 0x000e240000000800 */
[----:B------:R2:W3:Y:S01]  /*ad00*/  LDG.E.U16 R119, desc[UR60][R124.64] ;  /* 0x0000003c7c777981 */ /* 0x0004e2000c1e1500 */
[----:B------:R-:W-:Y:S01]  /*ad10*/  LEA.HI.X.SX32 R133, R126, R121, 0x1, P0 ;  /* 0x000000797e857211 */ /* 0x000fe200000f0eff */
[----:B------:R-:W-:-:S04]  /*ad20*/  IMAD R126, R156, 0x346, RZ ;  /* 0x000003469c7e7824 */ /* 0x000fc800078e02ff */
[----:B------:R-:W0:Y:S01]  /*ad30*/  LDC R148, c[0x0][0x248] ;  /* 0x00009200ff947b82 */ /* 0x000e220000000800 */
[----:B------:R1:W3:Y:S01]  /*ad40*/  LDG.E.U16 R131, desc[UR60][R122.64] ;  /* 0x0000003c7a837981 */ /* 0x0002e2000c1e1500 */
[----:B------:R-:W-:Y:S02]  /*ad50*/  IMAD R128, R164, 0x348, RZ ;  /* 0x00000348a4807824 */ /* 0x000fe400078e02ff */
[----:B--2---:R-:W-:Y:S01]  /*ad60*/  IMAD R124, R129, 0x33e, RZ ;  /* 0x0000033e817c7824 */ /* 0x004fe200078e02ff */
[----:B------:R-:W2:Y:S03]  /*ad70*/  LDG.E.U16 R132, desc[UR60][R132.64] ;  /* 0x0000003c84847981 */ /* 0x000ea6000c1e1500 */
[----:B------:R-:W0:Y:S01]  /*ad80*/  LDC R156, c[0x0][0x248] ;  /* 0x00009200ff9c7b82 */ /* 0x000e220000000800 */
[----:B-1----:R-:W-:-:S05]  /*ad90*/  IMAD R122, R127, 0x33c, RZ ;  /* 0x0000033c7f7a7824 */ /* 0x002fca00078e02ff */
[-C--:B------:R-:W-:Y:S01]  /*ada0*/  IADD3 R122, P0, R122, R120.reuse, RZ ;  /* 0x000000787a7a7210 */ /* 0x080fe20007f1e0ff */
[----:B------:R-:W-:Y:S01]  /*adb0*/  IMAD R125, R140, 0x19f, RZ ;  /* 0x0000019f8c7d7824 */ /* 0x000fe200078e02ff */
[-C--:B------:R-:W-:Y:S01]  /*adc0*/  IADD3 R124, P1, R124, R120.reuse, RZ ;  /* 0x000000787c7c7210 */ /* 0x080fe20007f3e0ff */
[----:B------:R-:W-:Y:S01]  /*add0*/  IMAD R127, R168, 0x1a3, RZ ;  /* 0x000001a3a87f7824 */ /* 0x000fe200078e02ff */
[-C--:B------:R-:W-:Y:S01]  /*ade0*/  LEA.HI.X.SX32 R123, R136, R121.reuse, 0x1, P0 ;  /* 0x00000079887b7211 */ /* 0x080fe200000f0eff */
[----:B------:R-:W-:Y:S01]  /*adf0*/  IMAD R222, R222, 0x1a4, RZ ;  /* 0x000001a4dede7824 */ /* 0x000fe200078e02ff */
[-C--:B------:R-:W-:Y:S01]  /*ae00*/  IADD3 R126, P0, R126, R120.reuse, RZ ;  /* 0x000000787e7e7210 */ /* 0x080fe20007f1e0ff */
[----:B------:R-:W1:Y:S01]  /*ae10*/  LDC R164, c[0x0][0x248] ;  /* 0x00009200ffa47b82 */ /* 0x000e620000000800 */
[----:B------:R-:W-:Y:S01]  /*ae20*/  IADD3 R128, P2, R128, R120, RZ ;  /* 0x0000007880807210 */ /* 0x000fe20007f5e0ff */
[----:B------:R0:W2:Y:S01]  /*ae30*/  LDG.E.U16 R133, desc[UR60][R122.64] ;  /* 0x0000003c7a857981 */ /* 0x0000a2000c1e1500 */
[----:B------:R-:W-:-:S02]  /*ae40*/  LEA.HI.X.SX32 R125, R125, R121, 0x1, P1 ;  /* 0x000000797d7d7211 */ /* 0x000fc400008f0eff */
[-C--:B------:R-:W-:Y:S02]  /*ae50*/  LEA.HI.X.SX32 R127, R127, R121.reuse, 0x1, P0 ;  /* 0x000000797f7f7211 */ /* 0x080fe400000f0eff */
[----:B------:R-:W-:Y:S01]  /*ae60*/  LEA.HI.X.SX32 R129, R222, R121, 0x1, P2 ;  /* 0x00000079de817211 */ /* 0x000fe200010f0eff */
[----:B------:R0:W2:Y:S01]  /*ae70*/  LDG.E.U16 R136, desc[UR60][R124.64] ;  /* 0x0000003c7c887981 */ /* 0x0000a2000c1e1500 */
[----:B------:R-:W1:Y:S01]  /*ae80*/  LDC R168, c[0x0][0x248] ;  /* 0x00009200ffa87b82 */ /* 0x000e620000000800 */
[----:B0-----:R-:W-:Y:S02]  /*ae90*/  IMAD R122, R144, 0x34a, RZ ;  /* 0x0000034a907a7824 */ /* 0x001fe400078e02ff */
[----:B------:R0:W2:Y:S01]  /*aea0*/  LDG.E.U16 R138, desc[UR60][R126.64] ;  /* 0x0000003c7e8a7981 */ /* 0x0000a2000c1e1500 */
[----:B------:R-:W-:-:S03]  /*aeb0*/  IMAD R123, R146, 0x1a5, RZ ;  /* 0x000001a5927b7824 */ /* 0x000fc600078e02ff */
[----:B------:R0:W2:Y:S01]  /*aec0*/  LDG.E.U16 R140, desc[UR60][R128.64] ;  /* 0x0000003c808c7981 */ /* 0x0000a2000c1e1500 */
[----:B------:R-:W-:Y:S01]  /*aed0*/  IMAD R124, R148, 0x34c, RZ ;  /* 0x0000034c947c7824 */ /* 0x000fe200078e02ff */
[----:B------:R-:W-:Y:S01]  /*aee0*/  IADD3 R122, P0, R122, R120, RZ ;  /* 0x000000787a7a7210 */ /* 0x000fe20007f1e0ff */
[----:B------:R-:W1:Y:S01]  /*aef0*/  LDC R222, c[0x0][0x248] ;  /* 0x00009200ffde7b82 */ /* 0x000e620000000800 */
[----:B0-----:R-:W-:Y:S02]  /*af00*/  IMAD R126, R154, 0x34e, RZ ;  /* 0x0000034e9a7e7824 */ /* 0x001fe400078e02ff */
[----:B------:R-:W-:Y:S02]  /*af10*/  IMAD R127, R158, 0x1a7, RZ ;  /* 0x000001a79e7f7824 */ /* 0x000fe400078e02ff */
[----:B------:R-:W-:-:S03]  /*af20*/  IMAD R128, R162, 0x356, RZ ;  /* 0x00000356a2807824 */ /* 0x000fc600078e02ff */
[----:B------:R-:W0:Y:S01]  /*af30*/  LDC R158, c[0x0][0x248] ;  /* 0x00009200ff9e7b82 */ /* 0x000e220000000800 */
[-C--:B------:R-:W-:Y:S01]  /*af40*/  IADD3 R124, P1, R124, R120.reuse, RZ ;  /* 0x000000787c7c7210 */ /* 0x080fe20007f3e0ff */
[----:B------:R-:W-:Y:S01]  /*af50*/  IMAD R129, R156, 0x1ab, RZ ;  /* 0x000001ab9c817824 */ /* 0x000fe200078e02ff */
[-C--:B------:R-:W-:Y:S02]  /*af60*/  IADD3 R126, P2, R126, R120.reuse, RZ ;  /* 0x000000787e7e7210 */ /* 0x080fe40007f5e0ff */
[-C--:B------:R-:W-:Y:S02]  /*af70*/  LEA.HI.X.SX32 R123, R123, R121.reuse, 0x1, P0 ;  /* 0x000000797b7b7211 */ /* 0x080fe400000f0eff */
[----:B------:R-:W-:Y:S01]  /*af80*/  IADD3 R128, P0, R128, R120, RZ ;  /* 0x0000007880807210 */ /* 0x000fe20007f1e0ff */
[----:B------:R-:W1:Y:S01]  /*af90*/  LDC R162, c[0x0][0x248] ;  /* 0x00009200ffa27b82 */ /* 0x000e620000000800 */
[-C--:B------:R-:W-:Y:S02]  /*afa0*/  LEA.HI.X.SX32 R125, R142, R121.reuse, 0x1, P1 ;  /* 0x000000798e7d7211 */ /* 0x080fe400008f0eff */
[-C--:B------:R-:W-:Y:S01]  /*afb0*/  LEA.HI.X.SX32 R127, R127, R121.reuse, 0x1, P2 ;  /* 0x000000797f7f7211 */ /* 0x080fe200010f0eff */
[----:B------:R0:W2:Y:S01]  /*afc0*/  LDG.E.U16 R142, desc[UR60][R122.64] ;  /* 0x0000003c7a8e7981 */ /* 0x0000a2000c1e1500 */
[----:B------:R-:W-:-:S03]  /*afd0*/  LEA.HI.X.SX32 R129, R129, R121, 0x1, P0 ;  /* 0x0000007981817211 */ /* 0x000fc600000f0eff */
[----:B------:R0:W2:Y:S01]  /*afe0*/  LDG.E.U16 R146, desc[UR60][R126.64] ;  /* 0x0000003c7e927981 */ /* 0x0000a2000c1e1500 */
[----:B------:R-:W4:Y:S03]  /*aff0*/  LDC R224, c[0x0][0x248] ;  /* 0x00009200ffe07b82 */ /* 0x000f260000000800 */
[----:B------:R0:W2:Y:S02]  /*b000*/  LDG.E.U16 R148, desc[UR60][R128.64] ;  /* 0x0000003c80947981 */ /* 0x0000a4000c1e1500 */
[----:B0-----:R-:W-:Y:S02]  /*b010*/  IMAD R122, R170, 0x358, RZ ;  /* 0x00000358aa7a7824 */ /* 0x001fe400078e02ff */
[----:B------:R0:W2:Y:S01]  /*b020*/  LDG.E.U16 R144, desc[UR60][R124.64] ;  /* 0x0000003c7c907981 */ /* 0x0000a2000c1e1500 */
[----:B------:R-:W1:Y:S01]  /*b030*/  LDC R170, c[0x0][0x248] ;  /* 0x00009200ffaa7b82 */ /* 0x000e620000000800 */
[----:B------:R-:W-:Y:S01]  /*b040*/  IMAD R126, R178, 0x35c, RZ ;  /* 0x0000035cb27e7824 */ /* 0x000fe200078e02ff */
[----:B------:R-:W-:Y:S01]  /*b050*/  IADD3 R122, P0, R122, R120, RZ ;  /* 0x000000787a7a7210 */ /* 0x000fe20007f1e0ff */
[----:B------:R-:W-:-:S03]  /*b060*/  IMAD R128, R182, 0x35e, RZ ;  /* 0x0000035eb6807824 */ /* 0x000fc600078e02ff */
[-C--:B------:R-:W-:Y:S01]  /*b070*/  IADD3 R126, P2, R126, R120.reuse, RZ ;  /* 0x000000787e7e7210 */ /* 0x080fe20007f5e0ff */
[----:B------:R-:W-:Y:S01]  /*b080*/  IMAD R129, R184, 0x1af, RZ ;  /* 0x000001afb8817824 */ /* 0x000fe200078e02ff */
[-C--:B------:R-:W-:Y:S01]  /*b090*/  LEA.HI.X.SX32 R123, R152, R121.reuse, 0x1, P0 ;  /* 0x00000079987b7211 */ /* 0x080fe200000f0eff */
[----:B0-----:R-:W-:Y:S01]  /*b0a0*/  IMAD R124, R174, 0x35a, RZ ;  /* 0x0000035aae7c7824 */ /* 0x001fe200078e02ff */
[-C--:B------:R-:W-:Y:S01]  /*b0b0*/  IADD3 R128, P0, R128, R120.reuse, RZ ;  /* 0x0000007880807210 */ /* 0x080fe20007f1e0ff */
[----:B------:R-:W-:Y:S01]  /*b0c0*/  IMAD R125, R180, 0x1ad, RZ ;  /* 0x000001adb47d7824 */ /* 0x000fe200078e02ff */
[-C--:B------:R-:W-:Y:S01]  /*b0d0*/  LEA.HI.X.SX32 R127, R150, R121.reuse, 0x1, P2 ;  /* 0x00000079967f7211 */ /* 0x080fe200010f0eff */
[----:B------:R-:W0:Y:S01]  /*b0e0*/  LDC R174, c[0x0][0x248] ;  /* 0x00009200ffae7b82 */ /* 0x000e220000000800 */
[----:B------:R-:W-:Y:S01]  /*b0f0*/  IADD3 R124, P1, R124, R120, RZ ;  /* 0x000000787c7c7210 */ /* 0x000fe20007f3e0ff */
[----:B------:R1:W2:Y:S01]  /*b100*/  LDG.E.U16 R150, desc[UR60][R122.64] ;  /* 0x0000003c7a967981 */ /* 0x0002a2000c1e1500 */
[----:B------:R-:W-:-:S02]  /*b110*/  LEA.HI.X.SX32 R129, R129, R121, 0x1, P0 ;  /* 0x0000007981817211 */ /* 0x000fc400000f0eff */
[----:B------:R-:W-:Y:S01]  /*b120*/  LEA.HI.X.SX32 R125, R125, R121, 0x1, P1 ;  /* 0x000000797d7d7211 */ /* 0x000fe200008f0eff */
[----:B------:R-:W2:Y:S02]  /*b130*/  LDG.E.U16 R154, desc[UR60][R126.64] ;  /* 0x0000003c7e9a7981 */ /* 0x000ea4000c1e1500 */
[----:B------:R-:W0:Y:S02]  /*b140*/  LDC R178, c[0x0][0x248] ;  /* 0x00009200ffb27b82 */ /* 0x000e240000000800 */
[----:B------:R1:W2:Y:S02]  /*b150*/  LDG.E.U16 R156, desc[UR60][R128.64] ;  /* 0x0000003c809c7981 */ /* 0x0002a4000c1e1500 */
[----:B-1----:R-:W-:Y:S02]  /*b160*/  IMAD R122, R158, 0x366, RZ ;  /* 0x000003669e7a7824 */ /* 0x002fe400078e02ff */
[----:B------:R-:W-:Y:S01]  /*b170*/  IMAD R123, R162, 0x1b3, RZ ;  /* 0x000001b3a27b7824 */ /* 0x000fe200078e02ff */
[----:B------:R1:W2:Y:S01]  /*b180*/  LDG.E.U16 R152, desc[UR60][R124.64] ;  /* 0x0000003c7c987981 */ /* 0x0002a2000c1e1500 */
[----:B------:R-:W0:Y:S01]  /*b190*/  LDC R184, c[0x0][0x248] ;  /* 0x00009200ffb87b82 */ /* 0x000e220000000800 */
[----:B------:R-:W-:Y:S01]  /*b1a0*/  IADD3 R122, P0, R122, R120, RZ ;  /* 0x000000787a7a7210 */ /* 0x000fe20007f1e0ff */
[----:B------:R-:W-:-:S03]  /*b1b0*/  IMAD R128, R176, 0x36c, RZ ;  /* 0x0000036cb0807824 */ /* 0x000fc600078e02ff */
[-C--:B------:R-:W-:Y:S01]  /*b1c0*/  LEA.HI.X.SX32 R123, R123, R121.reuse, 0x1, P0 ;  /* 0x000000797b7b7211 */ /* 0x080fe200000f0eff */
[----:B------:R-:W-:Y:S02]  /*b1d0*/  IMAD R126, R168, 0x36a, RZ ;  /* 0x0000036aa87e7824 */ /* 0x000fe400078e02ff */
[----:B------:R-:W-:Y:S01]  /*b1e0*/  IMAD R222, R222, 0x1b4, RZ ;  /* 0x000001b4dede7824 */ /* 0x000fe200078e02ff */
[-C--:B------:R-:W-:Y:S01]  /*b1f0*/  IADD3 R128, P0, R128, R120.reuse, RZ ;  /* 0x0000007880807210 */ /* 0x080fe20007f1e0ff */
[----:B-1----:R-:W-:Y:S01]  /*b200*/  IMAD R124, R164, 0x368, RZ ;  /* 0x00000368a47c7824 */ /* 0x002fe200078e02ff */
[----:B------:R-:W1:Y:S01]  /*b210*/  LDC R180, c[0x0][0x248] ;  /* 0x00009200ffb47b82 */ /* 0x000e620000000800 */
[----:B------:R-:W-:Y:S01]  /*b220*/  IMAD R127, R172, 0x1b5, RZ ;  /* 0x000001b5ac7f7824 */ /* 0x000fe200078e02ff */
[----:B------:R-:W-:Y:S01]  /*b230*/  LEA.HI.X.SX32 R129, R160, R121, 0x1, P0 ;  /* 0x00000079a0817211 */ /* 0x000fe200000f0eff */
[----:B------:R-:W2:Y:S01]  /*b240*/  LDG.E.U16 R158, desc[UR60][R122.64] ;  /* 0x0000003c7a9e7981 */ /* 0x000ea2000c1e1500 */
[----:B------:R-:W-:-:S02]  /*b250*/  IADD3 R124, P1, R124, R120, RZ ;  /* 0x000000787c7c7210 */ /* 0x000fc40007f3e0ff */
[----:B------:R-:W-:Y:S01]  /*b260*/  IADD3 R126, P2, R126, R120, RZ ;  /* 0x000000787e7e7210 */ /* 0x000fe20007f5e0ff */
[----:B------:R0:W2:Y:S01]  /*b270*/  LDG.E.U16 R164, desc[UR60][R128.64] ;  /* 0x0000003c80a47981 */ /* 0x0000a2000c1e1500 */
[-C--:B------:R-:W-:Y:S01]  /*b280*/  LEA.HI.X.SX32 R125, R222, R121.reuse, 0x1, P1 ;  /* 0x00000079de7d7211 */ /* 0x080fe200008f0eff */
[----:B------:R-:W1:Y:S01]  /*b290*/  LDC R168, c[0x0][0x248] ;  /* 0x00009200ffa87b82 */ /* 0x000e620000000800 */
[----:B------:R-:W-:-:S03]  /*b2a0*/  LEA.HI.X.SX32 R127, R127, R121, 0x1, P2 ;  /* 0x000000797f7f7211 */ /* 0x000fc600010f0eff */
[----:B------:R0:W2:Y:S04]  /*b2b0*/  LDG.E.U16 R160, desc[UR60][R124.64] ;  /* 0x0000003c7ca07981 */ /* 0x0000a8000c1e1500 */
[----:B0-----:R-:W0:Y:S01]  /*b2c0*/  LDC R128, c[0x0][0x248] ;  /* 0x00009200ff807b82 */ /* 0x001e220000000800 */
[----:B------:R1:W2:Y:S01]  /*b2d0*/  LDG.E.U16 R162, desc[UR60][R126.64] ;  /* 0x0000003c7ea27981 */ /* 0x0002a2000c1e1500 */
[----:B------:R-:W-:-:S06]  /*b2e0*/  IMAD R124, R174, 0x376, RZ ;  /* 0x00000376ae7c7824 */ /* 0x000fcc00078e02ff */
[----:B------:R-:W4:Y:S01]  /*b2f0*/  LDC R129, c[0x0][0x248] ;  /* 0x00009200ff817b82 */ /* 0x000f220000000800 */
[----:B------:R-:W-:Y:S02]  /*b300*/  IMAD R122, R170, 0x36e, RZ ;  /* 0x0000036eaa7a7824 */ /* 0x000fe400078e02ff */
[----:B-1----:R-:W-:-:S05]  /*b310*/  IMAD R126, R178, 0x378, RZ ;  /* 0x00000378b27e7824 */ /* 0x002fca00078e02ff */
[----:B------:R-:W1:Y:S01]  /*b320*/  LDC R174, c[0x0][0x248] ;  /* 0x00009200ffae7b82 */ /* 0x000e620000000800 */
[----:B------:R-:W-:Y:S01]  /*b330*/  IMAD R123, R184, 0x1b7, RZ ;  /* 0x000001b7b87b7824 */ /* 0x000fe200078e02ff */
[----:B------:R-:W-:-:S06]  /*b340*/  IADD3 R126, P2, R126, R120, RZ ;  /* 0x000000787e7e7210 */ /* 0x000fcc0007f5e0ff */
[----:B------:R-:W1:Y:S01]  /*b350*/  LDC R178, c[0x0][0x248] ;  /* 0x00009200ffb27b82 */ /* 0x000e620000000800 */
[----:B------:R-:W-:-:S07]  /*b360*/  IADD3 R122, P0, R122, R120, RZ ;  /* 0x000000787a7a7210 */ /* 0x000fce0007f1e0ff */
[----:B------:R-:W1:Y:S01]  /*b370*/  LDC R182, c[0x0][0x248] ;  /* 0x00009200ffb67b82 */ /* 0x000e620000000800 */
[-C--:B------:R-:W-:Y:S02]  /*b380*/  LEA.HI.X.SX32 R127, R166, R121.reuse, 0x1, P2 ;  /* 0x00000079a67f7211 */ /* 0x080fe400010f0eff */
[----:B------:R-:W-:-:S03]  /*b390*/  LEA.HI.X.SX32 R123, R123, R121, 0x1, P0 ;  /* 0x000000797b7b7211 */ /* 0x000fc600000f0eff */
[----:B------:R0:W2:Y:S02]  /*b3a0*/  LDG.E.U16 R170, desc[UR60][R126.64] ;  /* 0x0000003c7eaa7981 */ /* 0x0000a4000c1e1500 */
[----:B------:R-:W1:Y:S02]  /*b3b0*/  LDC R172, c[0x0][0x248] ;  /* 0x00009200ffac7b82 */ /* 0x000e640000000800 */
[----:B------:R0:W2:Y:S06]  /*b3c0*/  LDG.E.U16 R166, desc[UR60][R122.64] ;  /* 0x0000003c7aa67981 */ /* 0x0000ac000c1e1500 */
[----:B------:R-:W1:Y:S01]  /*b3d0*/  LDC R184, c[0x0][0x248] ;  /* 0x00009200ffb87b82 */ /* 0x000e620000000800 */
[----:B0-----:R-:W-:-:S02]  /*b3e0*/  IMAD R127, R180, 0x1d3, RZ ;  /* 0x000001d3b47f7824 */ /* 0x001fc400078e02ff */
[----:B------:R-:W-:Y:S01]  /*b3f0*/  IMAD R122, R128, 0x386, RZ ;  /* 0x00000386807a7824 */ /* 0x000fe200078e02ff */
[----:B------:R-:W-:Y:S01]  /*b400*/  IADD3 R124, P1, R124, R120, RZ ;  /* 0x000000787c7c7210 */ /* 0x000fe20007f3e0ff */
[----:B------:R-:W-:-:S03]  /*b410*/  IMAD R125, R168, 0x1bb, RZ ;  /* 0x000001bba87d7824 */ /* 0x000fc600078e02ff */
[----:B------:R-:W0:Y:S01]  /*b420*/  LDC R180, c[0x0][0x248] ;  /* 0x00009200ffb47b82 */ /* 0x000e220000000800 */
[----:B----4-:R-:W-:Y:S01]  /*b430*/  IMAD R123, R129, 0x1c3, RZ ;  /* 0x000001c3817b7824 */ /* 0x010fe200078e02ff */
[-C--:B------:R-:W-:Y:S01]  /*b440*/  IADD3 R122, P0, R122, R120.reuse, RZ ;  /* 0x000000787a7a7210 */ /* 0x080fe20007f1e0ff */
[----:B-1----:R-:W-:Y:S01]  /*b450*/  IMAD R128, R174, 0x3b6, RZ ;  /* 0x000003b6ae807824 */ /* 0x002fe200078e02ff */
[-C--:B------:R-:W-:Y:S01]  /*b460*/  LEA.HI.X.SX32 R125, R125, R121.reuse, 0x1, P1 ;  /* 0x000000797d7d7211 */ /* 0x080fe200008f0eff */
[----:B------:R-:W-:Y:S01]  /*b470*/  IMAD R129, R178, 0x1db, RZ ;  /* 0x000001dbb2817824 */ /* 0x000fe200078e02ff */
[-C--:B------:R-:W-:Y:S01]  /*b480*/  LEA.HI.X.SX32 R123, R123, R121.reuse, 0x1, P0 ;  /* 0x000000797b7b7211 */ /* 0x080fe200000f0eff */
[----:B------:R-:W-:Y:S01]  /*b490*/  IMAD R126, R182, 0x3a6, RZ ;  /* 0x000003a6b67e7824 */ /* 0x000fe200078e02ff */
[----:B------:R-:W-:Y:S01]  /*b4a0*/  IADD3 R128, P2, R128, R120, RZ ;  /* 0x0000007880807210 */ /* 0x000fe20007f5e0ff */
[----:B------:R-:W1:Y:S01]  /*b4b0*/  LDC R176, c[0x0][0x248] ;  /* 0x00009200ffb07b82 */ /* 0x000e620000000800 */
[----:B------:R4:W2:Y:S02]  /*b4c0*/  LDG.E.U16 R168, desc[UR60][R124.64] ;  /* 0x0000003c7ca87981 */ /* 0x0008a4000c1e1500 */
[----:B------:R-:W-:-:S02]  /*b4d0*/  LEA.HI.X.SX32 R129, R129, R121, 0x1, P2 ;  /* 0x0000007981817211 */ /* 0x000fc400010f0eff */
[----:B------:R-:W-:-:S03]  /*b4e0*/  IADD3 R126, P0, R126, R120, RZ ;  /* 0x000000787e7e7210 */ /* 0x000fc60007f1e0ff */
[----:B------:R-:W1:Y:S01]  /*b4f0*/  LDC R222, c[0x0][0x248] ;  /* 0x00009200ffde7b82 */ /* 0x000e620000000800 */
[----:B----4-:R-:W-:Y:S01]  /*b500*/  IMAD R125, R172, 0x1cb, RZ ;  /* 0x000001cbac7d7824 */ /* 0x010fe200078e02ff */
[----:B------:R-:W4:Y:S04]  /*b510*/  LDG.E.U16 R178, desc[UR60][R128.64] ;  /* 0x0000003c80b27981 */ /* 0x000f28000c1e1500 */
[----:B------:R0:W4:Y:S01]  /*b520*/  LDG.E.U16 R172, desc[UR60][R122.64] ;  /* 0x0000003c7aac7981 */ /* 0x000122000c1e1500 */
[----:B------:R-:W-:Y:S01]  /*b530*/  LEA.HI.X.SX32 R127, R127, R121, 0x1, P0 ;  /* 0x000000797f7f7211 */ /* 0x000fe200000f0eff */
[----:B------:R-:W3:Y:S01]  /*b540*/  LDC R226, c[0x0][0x248] ;  /* 0x00009200ffe27b82 */ /* 0x000ee20000000800 */
[----:B0-----:R-:W-:-:S07]  /*b550*/  IMAD R122, R186, 0x3c6, RZ ;  /* 0x000003c6ba7a7824 */ /* 0x001fce00078e02ff */
[----:B------:R-:W0:Y:S01]  /*b560*/  LDC R242, c[0x0][0x248] ;  /* 0x00009200fff27b82 */ /* 0x000e220000000800 */
[----:B------:R-:W-:Y:S02]  /*b570*/  IMAD R123, R184, 0x1e3, RZ ;  /* 0x000001e3b87b7824 */ /* 0x000fe400078e02ff */
[----:B------:R-:W-:Y:S01]  /*b580*/  IMAD R128, R214, 0x3f6, RZ ;  /* 0x000003f6d6807824 */ /* 0x000fe200078e02ff */
[----:B------:R-:W-:Y:S01]  /*b590*/  IADD3 R122, P0, R122, R120, RZ ;  /* 0x000000787a7a7210 */ /* 0x000fe20007f1e0ff */
[----:B------:R-:W-:-:S03]  /*b5a0*/  IMAD R129, R180, 0x1fb, RZ ;  /* 0x000001fbb4817824 */ /* 0x000fc600078e02ff */
[-C--:B------:R-:W-:Y:S01]  /*b5b0*/  LEA.HI.X.SX32 R123, R123, R121.reuse, 0x1, P0 ;  /* 0x000000797b7b7211 */ /* 0x080fe200000f0eff */
[----:B-1----:R-:W-:Y:S01]  /*b5c0*/  IMAD R124, R176, 0x396, RZ ;  /* 0x00000396b07c7824 */ /* 0x002fe200078e02ff */
[-C--:B------:R-:W-:Y:S01]  /*b5d0*/  IADD3 R128, P0, R128, R120.reuse, RZ ;  /* 0x0000007880807210 */ /* 0x080fe20007f1e0ff */
[----:B------:R-:W-:Y:S01]  /*b5e0*/  IMAD R222, R222, 0x1c4, RZ ;  /* 0x000001c4dede7824 */ /* 0x000fe200078e02ff */
[----:B------:R-:W4:Y:S01]  /*b5f0*/  LDG.E.U16 R176, desc[UR60][R126.64] ;  /* 0x0000003c7eb07981 */ /* 0x000f22000c1e1500 */
[----:B------:R-:W1:Y:S01]  /*b600*/  LDC R214, c[0x0][0x248] ;  /* 0x00009200ffd67b82 */ /* 0x000e620000000800 */
[----:B------:R-:W-:Y:S02]  /*b610*/  LEA.HI.X.SX32 R129, R129, R121, 0x1, P0 ;  /* 0x0000007981817211 */ /* 0x000fe400000f0eff */
[----:B------:R-:W4:Y:S04]  /*b620*/  LDG.E.U16 R180, desc[UR60][R122.64] ;  /* 0x0000003c7ab47981 */ /* 0x000f28000c1e1500 */
[----:B------:R3:W4:Y:S01]  /*b630*/  LDG.E.U16 R186, desc[UR60][R128.64] ;  /* 0x0000003c80ba7981 */ /* 0x000722000c1e1500 */
[----:B------:R-:W-:Y:S01]  /*b640*/  IADD3 R124, P1, R124, R120, RZ ;  /* 0x000000787c7c7210 */ /* 0x000fe20007f3e0ff */
[----:B------:R-:W0:Y:S01]  /*b650*/  LDC R248, c[0x0][0x248] ;  /* 0x00009200fff87b82 */ /* 0x000e220000000800 */
[----:B---3--:R-:W-:-:S02]  /*b660*/  IMAD R128, R194, 0x388, RZ ;  /* 0x00000388c2807824 */ /* 0x008fc400078e02ff */
[----:B------:R-:W-:-:S05]  /*b670*/  LEA.HI.X.SX32 R125, R125, R121, 0x1, P1 ;  /* 0x000000797d7d7211 */ /* 0x000fca00008f0eff */
[----:B------:R-:W3:Y:S01]  /*b680*/  LDC R244, c[0x0][0x248] ;  /* 0x00009200fff47b82 */ /* 0x000ee20000000800 */
[----:B------:R-:W-:Y:S01]  /*b690*/  IADD3 R128, P0, R128, R120, RZ ;  /* 0x0000007880807210 */ /* 0x000fe20007f1e0ff */
[----:B------:R1:W4:Y:S03]  /*b6a0*/  LDG.E.U16 R174, desc[UR60][R124.64] ;  /* 0x0000003c7cae7981 */ /* 0x000326000c1e1500 */
[----:B------:R-:W-:-:S03]  /*b6b0*/  LEA.HI.X.SX32 R129, R222, R121, 0x1, P0 ;  /* 0x00000079de817211 */ /* 0x000fc600000f0eff */
[----:B------:R-:W3:Y:S08]  /*b6c0*/  LDC R234, c[0x0][0x248] ;  /* 0x00009200ffea7b82 */ /* 0x000ef00000000800 */
[----:B------:R-:W0:Y:S01]  /*b6d0*/  LDC R222, c[0x0][0x248] ;  /* 0x00009200ffde7b82 */ /* 0x000e220000000800 */
[----:B-1----:R-:W-:Y:S02]  /*b6e0*/  IMAD R124, R204, 0x3d6, RZ ;  /* 0x000003d6cc7c7824 */ /* 0x002fe400078e02ff */
[----:B------:R-:W-:-:S03]  /*b6f0*/  IMAD R125, R202, 0x1eb, RZ ;  /* 0x000001ebca7d7824 */ /* 0x000fc600078e02ff */
[-C--:B------:R-:W-:Y:S01]  /*b700*/  IADD3 R124, P1, R124, R120.reuse, RZ ;  /* 0x000000787c7c7210 */ /* 0x080fe20007f3e0ff */
[----:B------:R-:W-:Y:S01]  /*b710*/  IMAD R126, R208, 0x3e6, RZ ;  /* 0x000003e6d07e7824 */ /* 0x000fe200078e02ff */
[----:B------:R-:W1:Y:S02]  /*b720*/  LDC R204, c[0x0][0x248] ;  /* 0x00009200ffcc7b82 */ /* 0x000e640000000800 */
[----:B------:R-:W-:Y:S01]  /*b730*/  LEA.HI.X.SX32 R125, R125, R121, 0x1, P1 ;  /* 0x000000797d7d7211 */ /* 0x000fe200008f0eff */
[----:B------:R-:W-:Y:S01]  /*b740*/  IMAD R127, R212, 0x1f3, RZ ;  /* 0x000001f3d47f7824 */ /* 0x000fe200078e02ff */
[----:B------:R-:W-:-:S03]  /*b750*/  IADD3 R126, P2, R126, R120, RZ ;  /* 0x000000787e7e7210 */ /* 0x000fc60007f5e0ff */
[----:B------:R3:W4:Y:S01]  /*b760*/  LDG.E.U16 R182, desc[UR60][R124.64] ;  /* 0x0000003c7cb67981 */ /* 0x000722000c1e1500 */
[----:B------:R-:W-:Y:S01]  /*b770*/  LEA.HI.X.SX32 R127, R127, R121, 0x1, P2 ;  /* 0x000000797f7f7211 */ /* 0x000fe200010f0eff */
[----:B------:R-:W-:Y:S01]  /*b780*/  IMAD R122, R210, 0x3b8, RZ ;  /* 0x000003b8d27a7824 */ /* 0x000fe200078e02ff */
[----:B------:R-:W1:Y:S03]  /*b790*/  LDC R212, c[0x0][0x248] ;  /* 0x00009200ffd47b82 */ /* 0x000e660000000800 */
[----:B------:R0:W4:Y:S01]  /*b7a0*/  LDG.E.U16 R184, desc[UR60][R126.64] ;  /* 0x0000003c7eb87981 */ /* 0x000122000c1e1500 */
[----:B---3--:R-:W-:-:S04]  /*b7b0*/  IMAD R124, R206, 0x3a8, RZ ;  /* 0x000003a8ce7c7824 */ /* 0x008fc800078e02ff */
[----:B------:R-:W3:Y:S01]  /*b7c0*/  LDC R238, c[0x0][0x248] ;  /* 0x00009200ffee7b82 */ /* 0x000ee20000000800 */
[----:B0-----:R-:W-:Y:S01]  /*b7d0*/  IMAD R222, R222, 0x1d4, RZ ;  /* 0x000001d4dede7824 */ /* 0x001fe200078e02ff */
[----:B------:R-:W-:Y:S01]  /*b7e0*/  IADD3 R124, P2, R124, R120, RZ ;  /* 0x000000787c7c7210 */ /* 0x000fe20007f5e0ff */
[----:B------:R-:W-:-:S03]  /*b7f0*/  IMAD R126, R196, 0x398, RZ ;  /* 0x00000398c47e7824 */ /* 0x000fc600078e02ff */
[-C--:B------:R-:W-:Y:S01]  /*b800*/  LEA.HI.X.SX32 R125, R222, R121.reuse, 0x1, P2 ;  /* 0x00000079de7d7211 */ /* 0x080fe200010f0eff */
[----:B------:R-:W-:Y:S01]  /*b810*/  IMAD R123, R216, 0x218, RZ ;  /* 0x00000218d87b7824 */ /* 0x000fe200078e02ff */
[----:B------:R-:W0:Y:S01]  /*b820*/  LDC R222, c[0x0][0x248] ;  /* 0x00009200ffde7b82 */ /* 0x000e220000000800 */
[-C--:B------:R-:W-:Y:S02]  /*b830*/  IADD3 R126, P1, R126, R120.reuse, RZ ;  /* 0x000000787e7e7210 */ /* 0x080fe40007f3e0ff */
[-C--:B------:R-:W-:Y:S02]  /*b840*/  IADD3 R122, P3, R122, R120.reuse, RZ ;  /* 0x000000787a7a7210 */ /* 0x080fe40007f7e0ff */
[----:B------:R-:W-:Y:S02]  /*b850*/  LEA.HI.X.SX32 R127, R188, R121, 0x1, P1 ;  /* 0x00000079bc7f7211 */ /* 0x000fe400008f0eff */
[----:B------:R1:W4:Y:S01]  /*b860*/  LDG.E.U16 R188, desc[UR60][R128.64] ;  /* 0x0000003c80bc7981 */ /* 0x000322000c1e1500 */
[----:B------:R-:W3:Y:S08]  /*b870*/  LDC R208, c[0x0][0x248] ;  /* 0x00009200ffd07b82 */ /* 0x000ef00000000800 */
[----:B------:R-:W3:Y:S01]  /*b880*/  LDC R202, c[0x0][0x248] ;  /* 0x00009200ffca7b82 */ /* 0x000ee20000000800 */
[----:B-1----:R-:W-:-:S02]  /*b890*/  IADD3 R128, P0, R123, R120, RZ ;  /* 0x000000787b807210 */ /* 0x002fc40007f1e0ff */
[-C--:B------:R-:W-:Y:S02]  /*b8a0*/  LEA.HI.X.SX32 R123, R190, R121.reuse, 0x1, P3 ;  /* 0x00000079be7b7211 */ /* 0x080fe400018f0eff */
[----:B------:R-:W-:Y:S01]  /*b8b0*/  LEA.HI.X.SX32 R129, R192, R121, 0x1, P0 ;  /* 0x00000079c0817211 */ /* 0x000fe200000f0eff */
[----:B------:R-:W4:Y:S02]  /*b8c0*/  LDG.E.U16 R190, desc[UR60][R126.64] ;  /* 0x0000003c7ebe7981 */ /* 0x000f24000c1e1500 */
[----:B------:R-:W1:Y:S02]  /*b8d0*/  LDC R206, c[0x0][0x248] ;  /* 0x00009200ffce7b82 */ /* 0x000e640000000800 */
[----:B------:R0:W4:Y:S02]  /*b8e0*/  LDG.E.U16 R194, desc[UR60][R122.64] ;  /* 0x0000003c7ac27981 */ /* 0x000124000c1e1500 */
[----:B0-----:R-:W-:Y:S02]  /*b8f0*/  IMAD R222, R222, 0x1e4, RZ ;  /* 0x000001e4dede7824 */ /* 0x001fe400078e02ff */
[----:B------:R0:W4:Y:S02]  /*b900*/  LDG.E.U16 R196, desc[UR60][R128.64] ;  /* 0x0000003c80c47981 */ /* 0x000124000c1e1500 */
[----:B------:R-:W1:Y:S02]  /*b910*/  LDC R216, c[0x0][0x248] ;  /* 0x00009200ffd87b82 */ /* 0x000e640000000800 */
[----:B------:R3:W4:Y:S01]  /*b920*/  LDG.E.U16 R192, desc[UR60][R124.64] ;  /* 0x0000003c7cc07981 */ /* 0x000722000c1e1500 */
[----:B------:R-:W-:-:S05]  /*b930*/  IMAD R122, R204, 0x3c8, RZ ;  /* 0x000003c8cc7a7824 */ /* 0x000fca00078e02ff */
[----:B------:R-:W1:Y:S01]  /*b940*/  LDC R210, c[0x0][0x248] ;  /* 0x00009200ffd27b82 */ /* 0x000e620000000800 */
[----:B------:R-:W-:-:S04]  /*b950*/  IADD3 R122, P0, R122, R120, RZ ;  /* 0x000000787a7a7210 */ /* 0x000fc80007f1e0ff */
[----:B------:R-:W-:-:S03]  /*b960*/  LEA.HI.X.SX32 R123, R222, R121, 0x1, P0 ;  /* 0x00000079de7b7211 */ /* 0x000fc600000f0eff */
[----:B------:R-:W1:Y:S01]  /*b970*/  LDC R222, c[0x0][0x248] ;  /* 0x00009200ffde7b82 */ /* 0x000e620000000800 */
[----:B0-----:R-:W-:-:S05]  /*b980*/  IMAD R128, R212, 0x3f8, RZ ;  /* 0x000003f8d4807824 */ /* 0x001fca00078e02ff */
[-C--:B------:R-:W-:Y:S02]  /*b990*/  IADD3 R128, P0, R128, R120.reuse, RZ ;  /* 0x0000007880807210 */ /* 0x080fe40007f1e0ff */
[----:B------:R-:W0:Y:S02]  /*b9a0*/  LDC R212, c[0x0][0x248] ;  /* 0x00009200ffd47b82 */ /* 0x000e240000000800 */
[----:B------:R-:W-:Y:S01]  /*b9b0*/  LEA.HI.X.SX32 R129, R200, R121, 0x1, P0 ;  /* 0x00000079c8817211 */ /* 0x000fe200000f0eff */
[----:B---3--:R-:W-:Y:S02]  /*b9c0*/  IMAD R126, R208, 0x3e8, RZ ;  /* 0x000003e8d07e7824 */ /* 0x008fe400078e02ff */
[----:B------:R-:W-:Y:S02]  /*b9d0*/  IMAD R124, R202, 0x3d8, RZ ;  /* 0x000003d8ca7c7824 */ /* 0x000fe400078e02ff */
[----:B------:R3:W4:Y:S01]  /*b9e0*/  LDG.E.U16 R204, desc[UR60][R128.64] ;  /* 0x0000003c80cc7981 */ /* 0x000722000c1e1500 */
[----:B------:R-:W0:Y:S01]  /*b9f0*/  LDC R208, c[0x0][0x248] ;  /* 0x00009200ffd07b82 */ /* 0x000e220000000800 */
[----:B------:R-:W-:-:S02]  /*ba00*/  IADD3 R126, P2, R126, R120, RZ ;  /* 0x000000787e7e7210 */ /* 0x000fc40007f5e0ff */
[----:B------:R-:W-:Y:S01]  /*ba10*/  IADD3 R124, P1, R124, R120, RZ ;  /* 0x000000787c7c7210 */ /* 0x000fe20007f3e0ff */
[----:B-1----:R-:W-:-:S04]  /*ba20*/  IMAD R222, R222, 0x1f4, RZ ;  /* 0x000001f4dede7824 */ /* 0x002fc800078e02ff */
[----:B---3--:R-:W1:Y:S01]  /*ba30*/  LDC R129, c[0x0][0x248] ;  /* 0x00009200ff817b82 */ /* 0x008e620000000800 */
[-C--:B------:R-:W-:Y:S02]  /*ba40*/  LEA.HI.X.SX32 R125, R198, R121.reuse, 0x1, P1 ;  /* 0x00000079c67d7211 */ /* 0x080fe400008f0eff */
[----:B------:R3:W4:Y:S01]  /*ba50*/  LDG.E.U16 R198, desc[UR60][R122.64] ;  /* 0x0000003c7ac67981 */ /* 0x000722000c1e1500 */
[----:B------:R-:W-:-:S03]  /*ba60*/  LEA.HI.X.SX32 R127, R222, R121, 0x1, P2 ;  /* 0x00000079de7f7211 */ /* 0x000fc600010f0eff */
[----:B------:R-:W4:Y:S01]  /*ba70*/  LDG.E.U16 R200, desc[UR60][R124.64] ;  /* 0x0000003c7cc87981 */ /* 0x000f22000c1e1500 */
[----:B------:R-:W2:Y:S03]  /*ba80*/  LDC R128, c[0x0][0x248] ;  /* 0x00009200ff807b82 */ /* 0x000ea60000000800 */
[----:B------:R0:W4:Y:S01]  /*ba90*/  LDG.E.U16 R202, desc[UR60][R126.64] ;  /* 0x0000003c7eca7981 */ /* 0x000122000c1e1500 */
[----:B---3--:R-:W-:Y:S02]  /*baa0*/  IMAD R122, R206, 0x37a, RZ ;  /* 0x0000037ace7a7824 */ /* 0x008fe400078e02ff */
[----:B------:R-:W-:Y:S02]  /*bab0*/  IMAD R123, R216, 0x1bd, RZ ;  /* 0x000001bdd87b7824 */ /* 0x000fe400078e02ff */
[----:B------:R-:W3:Y:S01]  /*bac0*/  LDC R222, c[0x0][0x248] ;  /* 0x00009200ffde7b82 */ /* 0x000ee20000000800 */
[----:B------:R-:W-:Y:S01]  /*bad0*/  IADD3 R122, P0, R122, R120, RZ ;  /* 0x000000787a7a7210 */ /* 0x000fe20007f1e0ff */
[----:B0-----:R-:W-:-:S06]  /*bae0*/  IMAD R127, R212, 0x1cd, RZ ;  /* 0x000001cdd47f7824 */ /* 0x001fcc00078e02ff */
[----:B------:R-:W0:Y:S01]  /*baf0*/  LDC R212, c[0x0][0x248] ;  /* 0x00009200ffd47b82 */ /* 0x000e220000000800 */
[----:B------:R-:W-:Y:S01]  /*bb00*/  LEA.HI.X.SX32 R123, R123, R121, 0x1, P0 ;  /* 0x000000797b7b7211 */ /* 0x000fe200000f0eff */
[----:B------:R-:W-:-:S04]  /*bb10*/  IMAD R126, R208, 0x39a, RZ ;  /* 0x0000039ad07e7824 */ /* 0x000fc800078e02ff */
[----:B------:R1:W4:Y:S01]  /*bb20*/  LDG.E.U16 R206, desc[UR60][R122.64] ;  /* 0x0000003c7ace7981 */ /* 0x000322000c1e1500 */
[----:B------:R-:W-:Y:S01]  /*bb30*/  IADD3 R126, P2, R126, R120, RZ ;  /* 0x000000787e7e7210 */ /* 0x000fe20007f5e0ff */
[----:B------:R-:W-:Y:S01]  /*bb40*/  IMAD R124, R210, 0x38a, RZ ;  /* 0x0000038ad27c7824 */ /* 0x000fe200078e02ff */
[----:B------:R-:W3:Y:S01]  /*bb50*/  LDC R216, c[0x0][0x248] ;  /* 0x00009200ffd87b82 */ /* 0x000ee20000000800 */
[----:B-1----:R-:W-:Y:S02]  /*bb60*/  IMAD R122, R129, 0x3aa, RZ ;  /* 0x000003aa817a7824 */ /* 0x002fe400078e02ff */
[----:B--2---:R-:W-:-:S03]  /*bb70*/  IMAD R123, R128, 0x1d5, RZ ;  /* 0x000001d5807b7824 */ /* 0x004fc600078e02ff */
[-C--:B------:R-:W-:Y:S02]  /*bb80*/  IADD3 R122, P0, R122, R120.reuse, RZ ;  /* 0x000000787a7a7210 */ /* 0x080fe40007f1e0ff */
[-C--:B------:R-:W-:Y:S02]  /*bb90*/  LEA.HI.X.SX32 R127, R127, R121.reuse, 0x1, P2 ;  /* 0x000000797f7f7211 */ /* 0x080fe400010f0eff */
[----:B------:R-:W-:Y:S01]  /*bba0*/  LEA.HI.X.SX32 R123, R123, R121, 0x1, P0 ;  /* 0x000000797b7b7211 */ /* 0x000fe200000f0eff */
[----:B------:R-:W-:Y:S02]  /*bbb0*/  IMAD R125, R224, 0x1c5, RZ ;  /* 0x000001c5e07d7824 */ /* 0x000fe400078e02ff */
[----:B------:R-:W1:Y:S01]  /*bbc0*/  LDC R224, c[0x0][0x248] ;  /* 0x00009200ffe07b82 */ /* 0x000e620000000800 */
[----:B0-----:R-:W-:Y:S01]  /*bbd0*/  IMAD R128, R212, 0x3da, RZ ;  /* 0x000003dad4807824 */ /* 0x001fe200078e02ff */
[----:B------:R0:W2:Y:S01]  /*bbe0*/  LDG.E.U16 R210, desc[UR60][R126.64] ;  /* 0x0000003c7ed27981 */ /* 0x0000a2000c1e1500 */
[----:B------:R-:W-:-:S03]  /*bbf0*/  IADD3 R124, P1, R124, R120, RZ ;  /* 0x000000787c7c7210 */ /* 0x000fc60007f3e0ff */
[----:B------:R3:W2:Y:S01]  /*bc00*/  LDG.E.U16 R212, desc[UR60][R122.64] ;  /* 0x0000003c7ad47981 */ /* 0x0006a2000c1e1500 */
[----:B------:R-:W-:Y:S01]  /*bc10*/  LEA.HI.X.SX32 R125, R125, R121, 0x1, P1 ;  /* 0x000000797d7d7211 */ /* 0x000fe200008f0eff */
[----:B0-----:R-:W-:-:S04]  /*bc20*/  IMAD R127, R226, 0x1e5, RZ ;  /* 0x000001e5e27f7824 */ /* 0x001fc800078e02ff */
[----:B------:R0:W2:Y:S01]  /*bc30*/  LDG.E.U16 R208, desc[UR60][R124.64] ;  /* 0x0000003c7cd07981 */ /* 0x0000a2000c1e1500 */
[----:B------:R-:W1:Y:S01]  /*bc40*/  LDC R226, c[0x0][0x248] ;  /* 0x00009200ffe27b82 */ /* 0x000e620000000800 */
[----:B---3--:R-:W-:-:S07]  /*bc50*/  IMAD R126, R222, 0x3ca, RZ ;  /* 0x000003cade7e7824 */ /* 0x008fce00078e02ff */
[----:B------:R-:W3:Y:S01]  /*bc60*/  LDC R123, c[0x0][0x248] ;  /* 0x00009200ff7b7b82 */ /* 0x000ee20000000800 */
[----:B0-----:R-:W-:-:S07]  /*bc70*/  IMAD R124, R218, 0x3ba, RZ ;  /* 0x000003bada7c7824 */ /* 0x001fce00078e02ff */
[----:B------:R-:W0:Y:S01]  /*bc80*/  LDC R222, c[0x0][0x248] ;  /* 0x00009200ffde7b82 */ /* 0x000e220000000800 */
[----:B------:R-:W-:Y:S01]  /*bc90*/  IMAD R125, R214, 0x1dd, RZ ;  /* 0x000001ddd67d7824 */ /* 0x000fe200078e02ff */
[-C--:B------:R-:W-:Y:S02]  /*bca0*/  IADD3 R126, P2, R126, R120.reuse, RZ ;  /* 0x000000787e7e7210 */ /* 0x080fe40007f5e0ff */
[----:B------:R-:W-:Y:S02]  /*bcb0*/  IADD3 R124, P1, R124, R120, RZ ;  /* 0x000000787c7c7210 */ /* 0x000fe40007f3e0ff */
[-C--:B------:R-:W-:Y:S02]  /*bcc0*/  LEA.HI.X.SX32 R127, R127, R121.reuse, 0x1, P2 ;  /* 0x000000797f7f7211 */ /* 0x080fe400010f0eff */
[----:B------:R-:W-:Y:S01]  /*bcd0*/  LEA.HI.X.SX32 R125, R125, R121, 0x1, P1 ;  /* 0x000000797d7d7211 */ /* 0x000fe200008f0eff */
[----:B-1----:R-:W-:Y:S02]  /*bce0*/  IMAD R122, R224, 0x3ea, RZ ;  /* 0x000003eae07a7824 */ /* 0x002fe400078e02ff */
[----:B------:R-:W-:-:S02]  /*bcf0*/  IMAD R129, R216, 0x1ed, RZ ;  /* 0x000001edd8817824 */ /* 0x000fc400078e02ff */
[----:B------:R3:W2:Y:S01]  /*bd00*/  LDG.E.U16 R216, desc[UR60][R126.64] ;  /* 0x0000003c7ed87981 */ /* 0x0006a2000c1e1500 */
[----:B------:R-:W-:-:S03]  /*bd10*/  IADD3 R128, P0, R128, R120, RZ ;  /* 0x0000007880807210 */ /* 0x000fc60007f1e0ff */
[----:B------:R1:W2:Y:S01]  /*bd20*/  LDG.E.U16 R214, desc[UR60][R124.64] ;  /* 0x0000003c7cd67981 */ /* 0x0002a2000c1e1500 */
[-C--:B------:R-:W-:Y:S01]  /*bd30*/  IADD3 R122, P1, R122, R120.reuse, RZ ;  /* 0x000000787a7a7210 */ /* 0x080fe20007f3e0ff */
[----:B---3--:R-:W-:Y:S02]  /*bd40*/  IMAD R126, R123, 0x3fa, RZ ;  /* 0x000003fa7b7e7824 */ /* 0x008fe400078e02ff */
[----:B------:R-:W-:Y:S02]  /*bd50*/  IMAD R123, R226, 0x1f5, RZ ;  /* 0x000001f5e27b7824 */ /* 0x000fe400078e02ff */
[----:B-1----:R-:W-:Y:S01]  /*bd60*/  IMAD R124, R242, 0x37c, RZ ;  /* 0x0000037cf27c7824 */ /* 0x002fe200078e02ff */
[-C--:B------:R-:W-:Y:S01]  /*bd70*/  LEA.HI.X.SX32 R129, R129, R121.reuse, 0x1, P0 ;  /* 0x0000007981817211 */ /* 0x080fe200000f0eff */
[----:B0-----:R-:W-:Y:S01]  /*bd80*/  IMAD R125, R222, 0x1fd, RZ ;  /* 0x000001fdde7d7824 */ /* 0x001fe200078e02ff */
[-C--:B------:R-:W-:Y:S01]  /*bd90*/  IADD3 R126, P2, R126, R120.reuse, RZ ;  /* 0x000000787e7e7210 */ /* 0x080fe20007f5e0ff */
[----:B------:R-:W0:Y:S01]  /*bda0*/  LDC R222, c[0x0][0x248] ;  /* 0x00009200ffde7b82 */ /* 0x000e220000000800 */
[----:B------:R-:W-:Y:S01]  /*bdb0*/  IADD3 R124, P0, R124, R120, RZ ;  /* 0x000000787c7c7210 */ /* 0x000fe20007f1e0ff */
[----:B------:R1:W3:Y:S01]  /*bdc0*/  LDG.E.U16 R218, desc[UR60][R128.64] ;  /* 0x0000003c80da7981 */ /* 0x0002e2000c1e1500 */
[----:B------:R-:W-:-:S02]  /*bdd0*/  LEA.HI.X.SX32 R123, R123, R121, 0x1, P1 ;  /* 0x000000797b7b7211 */ /* 0x000fc400008f0eff */
[-C--:B------:R-:W-:Y:S02]  /*bde0*/  LEA.HI.X.SX32 R127, R125, R121.reuse, 0x1, P2 ;  /* 0x000000797d7f7211 */ /* 0x080fe400010f0eff */
[-C--:B------:R-:W-:Y:S01]  /*bdf0*/  LEA.HI.X.SX32 R125, R220, R121.reuse, 0x1, P0 ;  /* 0x00000079dc7d7211 */ /* 0x080fe200000f0eff */
[----:B------:R-:W0:Y:S01]  /*be00*/  LDC R242, c[0x0][0x248] ;  /* 0x00009200fff27b82 */ /* 0x000e220000000800 */
[----:B------:R1:W3:Y:S02]  /*be10*/  LDG.E.U16 R220, desc[UR60][R122.64] ;  /* 0x0000003c7adc7981 */ /* 0x0002e4000c1e1500 */
[----:B-1----:R-:W-:Y:S02]  /*be20*/  IMAD R128, R248, 0x37e, RZ ;  /* 0x0000037ef8807824 */ /* 0x002fe400078e02ff */
[----:B------:R1:W3:Y:S03]  /*be30*/  LDG.E.U16 R224, desc[UR60][R124.64] ;  /* 0x0000003c7ce07981 */ /* 0x0002e6000c1e1500 */
[----:B------:R-:W1:Y:S08]  /*be40*/  LDC R248, c[0x0][0x248] ;  /* 0x00009200fff87b82 */ /* 0x000e700000000800 */
[----:B------:R-:W1:Y:S01]  /*be50*/  LDC R123, c[0x0][0x248] ;  /* 0x00009200ff7b7b82 */ /* 0x000e620000000800 */
[----:B0-----:R-:W-:Y:S01]  /*be60*/  IMAD R129, R222, 0x1bf, RZ ;  /* 0x000001bfde817824 */ /* 0x001fe200078e02ff */
[----:B------:R-:W-:Y:S01]  /*be70*/  IADD3 R128, P1, R128, R120, RZ ;  /* 0x0000007880807210 */ /* 0x000fe20007f3e0ff */
[----:B-1----:R-:W-:Y:S01]  /*be80*/  IMAD R124, R244, 0x3ac, RZ ;  /* 0x000003acf47c7824 */ /* 0x002fe200078e02ff */
[----:B------:R-:W3:Y:S02]  /*be90*/  LDG.E.U16 R222, desc[UR60][R126.64] ;  /* 0x0000003c7ede7981 */ /* 0x000ee4000c1e1500 */
[----:B------:R-:W-:-:S02]  /*bea0*/  LEA.HI.X.SX32 R129, R129, R121, 0x1, P1 ;  /* 0x0000007981817211 */ /* 0x000fc400008f0eff */
[----:B------:R-:W0:Y:S03]  /*beb0*/  LDC R244, c[0x0][0x248] ;  /* 0x00009200fff47b82 */ /* 0x000e260000000800 */
[----:B------:R1:W3:Y:S01]  /*bec0*/  LDG.E.U16 R226, desc[UR60][R128.64] ;  /* 0x0000003c80e27981 */ /* 0x0002e2000c1e1500 */
[----:B------:R-:W-:Y:S02]  /*bed0*/  IMAD R122, R123, 0x3bc, RZ ;  /* 0x000003bc7b7a7824 */ /* 0x000fe400078e02ff */
[----:B------:R-:W-:Y:S02]  /*bee0*/  IMAD R123, R248, 0x3cc, RZ ;  /* 0x000003ccf87b7824 */ /* 0x000fe400078e02ff */
[----:B------:R-:W0:Y:S01]  /*bef0*/  LDC R248, c[0x0][0x248] ;  /* 0x00009200fff87b82 */ /* 0x000e220000000800 */
[----:B-1----:R-:W-:Y:S02]  /*bf00*/  IMAD R128, R234, 0x38c, RZ ;  /* 0x0000038cea807824 */ /* 0x002fe400078e02ff */
[----:B------:R-:W-:-:S03]  /*bf10*/  IMAD R126, R238, 0x39c, RZ ;  /* 0x0000039cee7e7824 */ /* 0x000fc600078e02ff */
[-C--:B------:R-:W-:Y:S02]  /*bf20*/  IADD3 R128, P0, R128, R120.reuse, RZ ;  /* 0x0000007880807210 */ /* 0x080fe40007f1e0ff */
[-C--:B------:R-:W-:Y:S01]  /*bf30*/  IADD3 R126, P1, R126, R120.reuse, RZ ;  /* 0x000000787e7e7210 */ /* 0x080fe20007f3e0ff */
[----:B------:R-:W1:Y:S01]  /*bf40*/  LDC R238, c[0x0][0x248] ;  /* 0x00009200ffee7b82 */ /* 0x000e620000000800 */
[-C--:B------:R-:W-:Y:S02]  /*bf50*/  LEA.HI.X.SX32 R129, R228, R121.reuse, 0x1, P0 ;  /* 0x00000079e4817211 */ /* 0x080fe400000f0eff */
[-C--:B------:R-:W-:Y:S02]  /*bf60*/  IADD3 R124, P0, R124, R120.reuse, RZ ;  /* 0x000000787c7c7210 */ /* 0x080fe40007f1e0ff */
[----:B------:R-:W-:Y:S01]  /*bf70*/  LEA.HI.X.SX32 R127, R236, R121, 0x1, P1 ;  /* 0x00000079ec7f7211 */ /* 0x000fe200008f0eff */
[----:B------:R0:W3:Y:S02]  /*bf80*/  LDG.E.U16 R228, desc[UR60][R128.64] ;  /* 0x0000003c80e47981 */ /* 0x0000e4000c1e1500 */
[----:B0-----:R-:W-:Y:S01]  /*bf90*/  IMAD R248, R248, 0x1d6, RZ ;  /* 0x000001d6f8f87824 */ /* 0x001fe200078e02ff */
[----:B------:R-:W-:-:S04]  /*bfa0*/  IADD3 R128, P1, R123, R120, RZ ;  /* 0x000000787b807210 */ /* 0x000fc80007f3e0ff */
[-C--:B------:R-:W-:Y:S02]  /*bfb0*/  LEA.HI.X.SX32 R125, R248, R121.reuse, 0x1, P0 ;  /* 0x00000079f87d7211 */ /* 0x080fe400000f0eff */
[----:B------:R-:W-:Y:S01]  /*bfc0*/  LEA.HI.X.SX32 R129, R232, R121, 0x1, P1 ;  /* 0x00000079e8817211 */ /* 0x000fe200008f0eff */
[----:B------:R-:W0:Y:S02]  /*bfd0*/  LDC R248, c[0x0][0x248] ;  /* 0x00009200fff87b82 */ /* 0x000e240000000800 */
[----:B------:R1:W3:Y:S01]  /*bfe0*/  LDG.E.U16 R232, desc[UR60][R124.64] ;  /* 0x0000003c7ce87981 */ /* 0x0002e2000c1e1500 */
[----:B------:R-:W-:-:S03]  /*bff0*/  IADD3 R122, P2, R122, R120, RZ ;  /* 0x000000787a7a7210 */ /* 0x000fc60007f5e0ff */
[----:B------:R1:W3:Y:S02]  /*c000*/  LDG.E.U16 R236, desc[UR60][R128.64] ;  /* 0x0000003c80ec7981 */ /* 0x0002e4000c1e1500 */
[----:B-1----:R-:W-:Y:S02]  /*c010*/  IMAD R124, R244, 0x3ec, RZ ;  /* 0x000003ecf47c7824 */ /* 0x002fe400078e02ff */
[----:B------:R-:W1:Y:S01]  /*c020*/  LDC R244, c[0x0][0x248] ;  /* 0x00009200fff47b82 */ /* 0x000e620000000800 */
[----:B------:R-:W-:Y:S02]  /*c030*/  LEA.HI.X.SX32 R123, R230, R121, 0x1, P2 ;  /* 0x00000079e67b7211 */ /* 0x000fe400010f0eff */
[----:B------:R4:W3:Y:S04]  /*c040*/  LDG.E.U16 R230, desc[UR60][R126.64] ;  /* 0x0000003c7ee67981 */ /* 0x0008e8000c1e1500 */
[----:B------:R4:W3:Y:S01]  /*c050*/  LDG.E.U16 R234, desc[UR60][R122.64] ;  /* 0x0000003c7aea7981 */ /* 0x0008e2000c1e1500 */
[----:B------:R-:W0:Y:S01]  /*c060*/  LDC R129, c[0x0][0x248] ;  /* 0x00009200ff817b82 */ /* 0x000e220000000800 */
[----:B----4-:R-:W-:-:S07]  /*c070*/  IMAD R126, R238, 0x3fc, RZ ;  /* 0x000003fcee7e7824 */ /* 0x010fce00078e02ff */
[----:B------:R-:W4:Y:S01]  /*c080*/  LDC R128, c[0x0][0x248] ;  /* 0x00009200ff807b82 */ /* 0x000f220000000800 */
[----:B------:R-:W-:Y:S01]  /*c090*/  IMAD R122, R242, 0x3dc, RZ ;  /* 0x000003dcf27a7824 */ /* 0x000fe200078e02ff */
[----:B------:R-:W-:-:S04]  /*c0a0*/  IADD3 R126, P2, R126, R120, RZ ;  /* 0x000000787e7e7210 */ /* 0x000fc80007f5e0ff */
[----:B------:R-:W-:Y:S01]  /*c0b0*/  LEA.HI.X.SX32 R127, R240, R121, 0x1, P2 ;  /* 0x00000079f07f7211 */ /* 0x000fe200010f0eff */
[----:B-1----:R-:W-:Y:S01]  /*c0c0*/  IMAD R244, R244, 0x1ee, RZ ;  /* 0x000001eef4f47824 */ /* 0x002fe200078e02ff */
[----:B------:R-:W-:-:S03]  /*c0d0*/  IADD3 R122, P0, R122, R120, RZ ;  /* 0x000000787a7a7210 */ /* 0x000fc60007f1e0ff */
[----:B------:R1:W3:Y:S01]  /*c0e0*/  LDG.E.U16 R242, desc[UR60][R126.64] ;  /* 0x0000003c7ef27981 */ /* 0x0002e2000c1e1500 */
[-C--:B------:R-:W-:Y:S02]  /*c0f0*/  LEA.HI.X.SX32 R123, R244, R121.reuse, 0x1, P0 ;  /* 0x00000079f47b7211 */ /* 0x080fe400000f0eff */
[----:B------:R-:W2:Y:S01]  /*c100*/  LDC R244, c[0x0][0x248] ;  /* 0x00009200fff47b82 */ /* 0x000ea20000000800 */
[----:B------:R-:W-:Y:S02]  /*c110*/  IADD3 R124, P1, R124, R120, RZ ;  /* 0x000000787c7c7210 */ /* 0x000fe40007f3e0ff */
[----:B------:R0:W3:Y:S05]  /*c120*/  LDG.E.U16 R238, desc[UR60][R122.64] ;  /* 0x0000003c7aee7981 */ /* 0x0000ea000c1e1500 */
[----:B-1----:R-:W1:Y:S01]  /*c130*/  LDC R127, c[0x0][0x248] ;  /* 0x00009200ff7f7b82 */ /* 0x002e620000000800 */
[----:B------:R-:W-:Y:S01]  /*c140*/  LEA.HI.X.SX32 R125, R246, R121, 0x1, P1 ;  /* 0x00000079f67d7211 */ /* 0x000fe200008f0eff */
[----:B0-----:R-:W-:-:S04]  /*c150*/  IMAD R122, R129, 0x38e, RZ ;  /* 0x0000038e817a7824 */ /* 0x001fc800078e02ff */
[----:B------:R0:W3:Y:S01]  /*c160*/  LDG.E.U16 R240, desc[UR60][R124.64] ;  /* 0x0000003c7cf07981 */ /* 0x0000e2000c1e1500 */
[----:B----4-:R-:W-:Y:S01]  /*c170*/  IMAD R123, R128, 0x1c7, RZ ;  /* 0x000001c7807b7824 */ /* 0x010fe200078e02ff */
[----:B------:R-:W4:Y:S01]  /*c180*/  LDC R246, c[0x0][0x248] ;  /* 0x00009200fff67b82 */ /* 0x000f220000000800 */
[----:B------:R-:W-:-:S07]  /*c190*/  IADD3 R122, P0, R122, R120, RZ ;  /* 0x000000787a7a7210 */ /* 0x000fce0007f1e0ff */
[----:B0-----:R-:W0:Y:S01]  /*c1a0*/  LDC R124, c[0x0][0x248] ;  /* 0x00009200ff7c7b82 */ /* 0x001e220000000800 */
[----:B------:R-:W-:-:S07]  /*c1b0*/  LEA.HI.X.SX32 R123, R123, R121, 0x1, P0 ;  /* 0x000000797b7b7211 */ /* 0x000fce00000f0eff */
[----:B------:R-:W4:Y:S01]  /*c1c0*/  LDC R128, c[0x0][0x248] ;  /* 0x00009200ff807b82 */ /* 0x000f220000000800 */
[----:B-1----:R-:W-:Y:S02]  /*c1d0*/  IMAD R126, R127, 0x3ae, RZ ;  /* 0x000003ae7f7e7824 */ /* 0x002fe400078e02ff */
[----:B--2---:R-:W-:Y:S02]  /*c1e0*/  IMAD R127, R244, 0x1d7, RZ ;  /* 0x000001d7f47f7824 */ /* 0x004fe400078e02ff */
[----:B------:R1:W2:Y:S03]  /*c1f0*/  LDG.E.U16 R244, desc[UR60][R122.64] ;  /* 0x0000003c7af47981 */ /* 0x0002a6000c1e1500 */
[----:B-1----:R-:W1:Y:S08]  /*c200*/  LDC R123, c[0x0][0x248] ;  /* 0x00009200ff7b7b82 */ /* 0x002e700000000800 */
[----:B------:R-:W1:Y:S01]  /*c210*/  LDC R122, c[0x0][0x248] ;  /* 0x00009200ff7a7b82 */ /* 0x000e620000000800 */
[----:B0-----:R-:W-:Y:S01]  /*c220*/  IMAD R124, R124, 0x39e, RZ ;  /* 0x0000039e7c7c7824 */ /* 0x001fe200078e02ff */
[----:B------:R-:W-:Y:S01]  /*c230*/  IADD3 R126, P2, R126, R120, RZ ;  /* 0x000000787e7e7210 */ /* 0x000fe20007f5e0ff */
[----:B------:R-:W-:-:S02]  /*c240*/  IMAD R125, R248, 0x1cf, RZ ;  /* 0x000001cff87d7824 */ /* 0x000fc400078e02ff */
[----:B----4-:R-:W-:Y:S01]  /*c250*/  IMAD R128, R128, 0x3be, RZ ;  /* 0x000003be80807824 */ /* 0x010fe200078e02ff */
[-C--:B------:R-:W-:Y:S02]  /*c260*/  IADD3 R124, P1, R124, R120.reuse, RZ ;  /* 0x000000787c7c7210 */ /* 0x080fe40007f3e0ff */
[-C--:B------:R-:W-:Y:S01]  /*c270*/  LEA.HI.X.SX32 R127, R127, R121.reuse, 0x1, P2 ;  /* 0x000000797f7f7211 */ /* 0x080fe200010f0eff */
[----:B------:R-:W-:Y:S01]  /*c280*/  IMAD R129, R246, 0x1df, RZ ;  /* 0x000001dff6817824 */ /* 0x000fe200078e02ff */
[-C--:B------:R-:W-:Y:S02]  /*c290*/  LEA.HI.X.SX32 R125, R125, R121.reuse, 0x1, P1 ;  /* 0x000000797d7d7211 */ /* 0x080fe400008f0eff */
[----:B------:R-:W-:Y:S01]  /*c2a0*/  IADD3 R128, P0, R128, R120, RZ ;  /* 0x0000007880807210 */ /* 0x000fe20007f1e0ff */
[----:B------:R1:W4:Y:S03]  /*c2b0*/  LDG.E.U16 R248, desc[UR60][R126.64] ;  /* 0x0000003c7ef87981 */ /* 0x000326000c1e1500 */
[----:B------:R-:W-:Y:S01]  /*c2c0*/  LEA.HI.X.SX32 R129, R129, R121, 0x1, P0 ;  /* 0x0000007981817211 */ /* 0x000fe200000f0eff */
[----:B------:R0:W4:Y:S04]  /*c2d0*/  LDG.E.U16 R246, desc[UR60][R124.64] ;  /* 0x0000003c7cf67981 */ /* 0x000128000c1e1500 */
[----:B------:R0:W4:Y:S01]  /*c2e0*/  LDG.E.U16 R128, desc[UR60][R128.64] ;  /* 0x0000003c80807981 */ /* 0x000122000c1e1500 */
[----:B-1----:R-:W-:-:S02]  /*c2f0*/  IMAD R126, R123, 0x3ce, RZ ;  /* 0x000003ce7b7e7824 */ /* 0x002fc400078e02ff */
[----:B------:R-:W1:Y:S01]  /*c300*/  LDC R123, c[0x0][0x248] ;  /* 0x00009200ff7b7b82 */ /* 0x000e620000000800 */
[----:B0-----:R-:W-:Y:S02]  /*c310*/  IMAD R125, R122, 0x1e7, RZ ;  /* 0x000001e77a7d7824 */ /* 0x001fe400078e02ff */
[----:B------:R-:W-:-:S04]  /*c320*/  IADD3 R126, P0, R126, R120, RZ ;  /* 0x000000787e7e7210 */ /* 0x000fc80007f1e0ff */
[----:B------:R-:W-:Y:S01]  /*c330*/  LEA.HI.X.SX32 R127, R125, R121, 0x1, P0 ;  /* 0x000000797d7f7211 */ /* 0x000fe200000f0eff */
[----:B------:R-:W0:Y:S04]  /*c340*/  LDC R124, c[0x0][0x248] ;  /* 0x00009200ff7c7b82 */ /* 0x000e280000000800 */
[----:B------:R-:W4:Y:S04]  /*c350*/  LDG.E.U16 R126, desc[UR60][R126.64] ;  /* 0x0000003c7e7e7981 */ /* 0x000f28000c1e1500 */
[----:B------:R-:W0:Y:S01]  /*c360*/  LDC R122, c[0x0][0x248] ;  /* 0x00009200ff7a7b82 */ /* 0x000e220000000800 */
[----:B------:R-:W3:Y:S01]  /*c370*/  LDL R127, [R1+0x6d4] ;  /* 0x0006d400017f7983 */ /* 0x000ee20000100800 */
[----:B-1----:R-:W-:-:S06]  /*c380*/  IMAD R123, R123, 0x3fe, RZ ;  /* 0x000003fe7b7b7824 */ /* 0x002fcc00078e02ff */
[----:B------:R-:W1:Y:S01]  /*c390*/  LDC R125, c[0x0][0x248] ;  /* 0x00009200ff7d7b82 */ /* 0x000e620000000800 */
[----:B0-----:R-:W-:-:S07]  /*c3a0*/  IMAD R124, R124, 0x3de, RZ ;  /* 0x000003de7c7c7824 */ /* 0x001fce00078e02ff */
[----:B------:R-:W0:Y:S01]  /*c3b0*/  LDC R129, c[0x0][0x248] ;  /* 0x00009200ff817b82 */ /* 0x000e220000000800 */
[----:B------:R-:W-:Y:S01]  /*c3c0*/  IMAD R122, R122, 0x3ee, RZ ;  /* 0x000003ee7a7a7824 */ /* 0x000fe200078e02ff */
[----:B------:R-:W-:-:S04]  /*c3d0*/  IADD3 R124, P1, R124, R120, RZ ;  /* 0x000000787c7c7210 */ /* 0x000fc80007f3e0ff */
[-C--:B------:R-:W-:Y:S02]  /*c3e0*/  IADD3 R122, P2, R122, R120.reuse, RZ ;  /* 0x000000787a7a7210 */ /* 0x080fe40007f5e0ff */
[----:B------:R-:W-:Y:S02]  /*c3f0*/  IADD3 R120, P0, R123, R120, RZ ;  /* 0x000000787b787210 */ /* 0x000fe40007f1e0ff */
[----:B------:R-:W0:Y:S01]  /*c400*/  LDC R123, c[0x0][0x248] ;  /* 0x00009200ff7b7b82 */ /* 0x000e220000000800 */
[----:B-1----:R-:W-:Y:S02]  /*c410*/  IMAD R125, R125, 0x1ef, RZ ;  /* 0x000001ef7d7d7824 */ /* 0x002fe400078e02ff */
[----:B0-----:R-:W-:-:S03]  /*c420*/  IMAD R129, R129, 0x1ff, RZ ;  /* 0x000001ff81817824 */ /* 0x001fc600078e02ff */
[----:B------:R-:W-:-:S05]  /*c430*/  LEA.HI.X.SX32 R125, R125, R121, 0x1, P1 ;  /* 0x000000797d7d7211 */ /* 0x000fca00008f0eff */
[----:B------:R-:W4:Y:S01]  /*c440*/  LDG.E.U16 R124, desc[UR60][R124.64] ;  /* 0x0000003c7c7c7981 */ /* 0x000f22000c1e1500 */
[----:B------:R-:W-:-:S05]  /*c450*/  IMAD R123, R123, 0x1f7, RZ ;  /* 0x000001f77b7b7824 */ /* 0x000fca00078e02ff */
[-C--:B------:R-:W-:Y:S02]  /*c460*/  LEA.HI.X.SX32 R123, R123, R121.reuse, 0x1, P2 ;  /* 0x000000797b7b7211 */ /* 0x080fe400010f0eff */
[----:B------:R-:W-:-:S03]  /*c470*/  LEA.HI.X.SX32 R121, R129, R121, 0x1, P0 ;  /* 0x0000007981797211 */ /* 0x000fc600000f0eff */
[----:B------:R-:W4:Y:S04]  /*c480*/  LDG.E.U16 R122, desc[UR60][R122.64] ;  /* 0x0000003c7a7a7981 */ /* 0x000f28000c1e1500 */
[----:B------:R-:W4:Y:S04]  /*c490*/  LDG.E.U16 R120, desc[UR60][R120.64] ;  /* 0x0000003c78787981 */ /* 0x000f28000c1e1500 */
[----:B------:R3:W-:Y:S04]  /*c4a0*/  STS.U16 [R2+0x2180], R221 ;  /* 0x002180dd02007388 */ /* 0x0007e80000000400 */
[----:B------:R-:W2:Y:S04]  /*c4b0*/  LDL.LU R121, [R1+0x14] ;  /* 0x0000140001797983 */ /* 0x000ea80000300800 */
[----:B------:R-:W4:Y:S04]  /*c4c0*/  LDL.LU R123, [R1+0x10] ;  /* 0x00001000017b7983 */ /* 0x000f280000300800 */
[----:B------:R-:W4:Y:S04]  /*c4d0*/  LDL.LU R125, [R1+0xc] ;  /* 0x00000c00017d7983 */ /* 0x000f280000300800 */
[----:B------:R-:W4:Y:S04]  /*c4e0*/  LDL.LU R129, [R1+0x8] ;  /* 0x0000080001817983 */ /* 0x000f280000300800 */
[----:B------:R0:W-:Y:S04]  /*c4f0*/  STS.U16 [R2+0x2580], R217 ;  /* 0x002580d902007388 */ /* 0x0001e80000000400 */
        /* <DEDUP_REMOVED lines=10> */
[----:B------:R1:W-:Y:S01]  /*c5a0*/  STS.U16 [R2+0x5180], R161 ;  /* 0x005180a102007388 */ /* 0x0003e20000000400 */
[----:B---3--:R-:W-:-:S03]  /*c5b0*/  IMAD.MOV.U32 R221, RZ, RZ, R127 ;  /* 0x000000ffffdd7224 */ /* 0x008fc600078e007f */
[----:B------:R-:W3:Y:S04]  /*c5c0*/  LDL.LU R127, [R1+0x4] ;  /* 0x00000400017f7983 */ /* 0x000ee80000300800 */
[----:B0-----:R-:W3:Y:S04]  /*c5d0*/  LDL.LU R217, [R1+0x18] ;  /* 0x0000180001d97983 */ /* 0x001ee80000300800 */
[----:B-1----:R-:W3:Y:S04]  /*c5e0*/  LDL.LU R213, [R1+0x1c] ;  /* 0x00001c0001d57983 */ /* 0x002ee80000300800 */
[----:B------:R-:W3:Y:S04]  /*c5f0*/  LDL.LU R209, [R1+0x20] ;  /* 0x0000200001d17983 */ /* 0x000ee80000300800 */
        /* <DEDUP_REMOVED lines=9> */
[----:B------:R0:W-:Y:S04]  /*c690*/  STS.U16 [R2+0x5580], R155 ;  /* 0x0055809b02007388 */ /* 0x0001e80000000400 */
[----:B------:R1:W-:Y:S04]  /*c6a0*/  STS.U16 [R2+0x5980], R149 ;  /* 0x0059809502007388 */ /* 0x0003e80000000400 */
[----:B------:R1:W-:Y:S04]  /*c6b0*/  STS.U16 [R2+0x5d80], R143 ;  /* 0x005d808f02007388 */ /* 0x0003e80000000400 */
[----:B0-----:R-:W3:Y:S04]  /*c6c0*/  LDL.LU R155, [R1+0x64] ;  /* 0x00006400019b7983 */ /* 0x001ee80000300800 */
[----:B-1----:R-:W3:Y:S04]  /*c6d0*/  LDL.LU R149, [R1+0x70] ;  /* 0x0000700001957983 */ /* 0x002ee80000300800 */
[----:B------:R0:W-:Y:S04]  /*c6e0*/  STS.U16 [R2+0x7d80], R3 ;  /* 0x007d800302007388 */ /* 0x0001e80000000400 */
[----:B------:R-:W3:Y:S04]  /*c6f0*/  LDL.LU R143, [R1+0x7c] ;  /* 0x00007c00018f7983 */ /* 0x000ee80000300800 */
[----:B------:R1:W-:Y:S01]  /*c700*/  STS.U16 [R2+0x6180], R137 ;  /* 0x0061808902007388 */ /* 0x0003e20000000400 */
[----:B0-----:R-:W-:-:S03]  /*c710*/  LOP3.LUT R3, R12, 0x40, RZ, 0x3c, !PT ;  /* 0x000000400c037812 */ /* 0x001fc600078e3cff */
[----:B------:R0:W-:Y:S01]  /*c720*/  STS.U16 [R2+0x6580], R25 ;  /* 0x0065801902007388 */ /* 0x0001e20000000400 */
[----:B------:R-:W-:-:S03]  /*c730*/  IADD3 R3, R221, R3, RZ ;  /* 0x00000003dd037210 */ /* 0x000fc60007ffe0ff */
[----:B------:R0:W-:Y:S04]  /*c740*/  STS.U16 [R2+0x6980], R30 ;  /* 0x0069801e02007388 */ /* 0x0001e80000000400 */
[----:B-1----:R-:W3:Y:S04]  /*c750*/  LDL.LU R137, [R1+0x88] ;  /* 0x0000880001897983 */ /* 0x002ee80000300800 */
[----:B0-----:R-:W3:Y:S04]  /*c760*/  LDL.LU R25, [R1+0x94] ;  /* 0x0000940001197983 */ /* 0x001ee80000300800 */
[----:B------:R-:W3:Y:S04]  /*c770*/  LDL.LU R30, [R1+0xa0] ;  /* 0x0000a000011e7983 */ /* 0x000ee80000300800 */
[----:B------:R0:W-:Y:S04]  /*c780*/  STS.U16 [R2+0x6d80], R29 ;  /* 0x006d801d02007388 */ /* 0x0001e80000000400 */
[----:B------:R1:W-:Y:S04]  /*c790*/  STS.U16 [R2+0x7180], R13 ;  /* 0x0071800d02007388 */ /* 0x0003e80000000400 */
[----:B------:R2:W-:Y:S04]  /*c7a0*/  STS.U16 [R2+0x7580], R31 ;  /* 0x0075801f02007388 */ /* 0x0005e80000000400 */
[----:B0-----:R-:W3:Y:S04]  /*c7b0*/  LDL.LU R29, [R1+0xb0] ;  /* 0x0000b000011d7983 */ /* 0x001ee80000300800 */
[----:B-1----:R-:W3:Y:S04]  /*c7c0*/  LDL.LU R13, [R1+0xc0] ;  /* 0x0000c000010d7983 */ /* 0x002ee80000300800 */
[----:B--2---:R-:W2:Y:S04]  /*c7d0*/  LDL.LU R31, [R1+0xd0] ;  /* 0x0000d000011f7983 */ /* 0x004ea80000300800 */
[----:B------:R0:W-:Y:S04]  /*c7e0*/  STS.U16 [R2+0x7980], R14 ;  /* 0x0079800e02007388 */ /* 0x0001e80000000400 */
[----:B------:R1:W-:Y:S04]  /*c7f0*/  STS.U16 [R2+0x10180], R23 ;  /* 0x0101801702007388 */ /* 0x0003e80000000400 */
[----:B------:R4:W-:Y:S04]  /*c800*/  STS.U16 [R2+0x10580], R106 ;  /* 0x0105806a02007388 */ /* 0x0009e80000000400 */
[----:B0-----:R-:W2:Y:S04]  /*c810*/  LDL.LU R14, [R1+0xe0] ;  /* 0x0000e000010e7983 */ /* 0x001ea80000300800 */
[----:B-1----:R-:W2:Y:S04]  /*c820*/  LDL.LU R23, [R1+0xf0] ;  /* 0x0000f00001177983 */ /* 0x002ea80000300800 */
        /* <DEDUP_REMOVED lines=30> */
[----:B----4-:R-:W4:Y:S04]  /*ca10*/  LDL.LU R106, [R1+0x100] ;  /* 0x00010000016a7983 */ /* 0x010f280000300800 */
[----:B------:R-:W-:Y:S04]  /*ca20*/  STS.U16 [R3+0x6600], R121 ;  /* 0x0066007903007388 */ /* 0x000fe80000000400 */
[----:B------:R-:W-:Y:S04]  /*ca30*/  STS.U16 [R3+0x6a00], R123 ;  /* 0x006a007b03007388 */ /* 0x000fe80000000400 */
[----:B------:R-:W-:Y:S04]  /*ca40*/  STS.U16 [R3+0x6e00], R125 ;  /* 0x006e007d03007388 */ /* 0x000fe80000000400 */
[----:B------:R-:W-:Y:S04]  /*ca50*/  STS.U16 [R3+0x7200], R129 ;  /* 0x0072008103007388 */ /* 0x000fe80000000400 */
[----:B---3--:R-:W-:Y:S04]  /*ca60*/  STS.U16 [R3+0x6200], R217 ;  /* 0x006200d903007388 */ /* 0x008fe80000000400 */
        /* <DEDUP_REMOVED lines=11> */
[----:B0-----:R-:W3:Y:S04]  /*cb20*/  LDL.LU R161, [R1+0x10c] ;  /* 0x00010c0001a17983 */ /* 0x001ee80000300800 */
        /* <DEDUP_REMOVED lines=15> */
[----:B------:R-:W3:Y:S04]  /*cc20*/  LDL.LU R129, [R1+0x40] ;  /* 0x0000400001817983 */ /* 0x000ee80000300800 */
[----:B0-----:R-:W3:Y:S01]  /*cc30*/  LDL.LU R127, [R1+0x38] ;  /* 0x00003800017f7983 */ /* 0x001ee20000300800 */
[----:B------:R-:W-:-:S03]  /*cc40*/  LOP3.LUT R2, R12, 0x50, RZ, 0x3c, !PT ;  /* 0x000000500c027812 */ /* 0x000fc600078e3cff */
[----:B------:R0:W-:Y:S04]  /*cc50*/  STS.U16 [R3+0x1600], R13 ;  /* 0x0016000d03007388 */ /* 0x0001e80000000400 */
[----:B------:R-:W-:Y:S01]  /*cc60*/  STS.U16 [R3+0x200], R225 ;  /* 0x000200e103007388 */ /* 0x000fe20000000400 */
[----:B0-----:R-:W-:-:S03]  /*cc70*/  IADD3 R13, R221, R2, RZ ;  /* 0x00000002dd0d7210 */ /* 0x001fc60007ffe0ff */
[----:B--2---:R-:W-:Y:S04]  /*cc80*/  STS.U16 [R3+0xe00], R14 ;  /* 0x000e000e03007388 */ /* 0x004fe80000000400 */
        /* <DEDUP_REMOVED lines=31> */
[----:B----4-:R-:W-:Y:S04]  /*ce80*/  STS.U16 [R3+0x600], R106 ;  /* 0x0006006a03007388 */ /* 0x010fe80000000400 */
        /* <DEDUP_REMOVED lines=13> */
[----:B0-----:R-:W2:Y:S04]  /*cf60*/  LDL.LU R252, [R1+0xdc4] ;  /* 0x000dc40001fc7983 */ /* 0x001ea80000300800 */
[----:B---3--:R0:W-:Y:S04]  /*cf70*/  STS.U16 [R13+0xe80], R179 ;  /* 0x000e80b30d007388 */ /* 0x0081e80000000400 */
[----:B------:R1:W-:Y:S04]  /*cf80*/  STS.U16 [R13+0x1280], R185 ;  /* 0x001280b90d007388 */ /* 0x0003e80000000400 */
[----:B------:R3:W-:Y:S04]  /*cf90*/  STS.U16 [R13+0x1680], R191 ;  /* 0x001680bf0d007388 */ /* 0x0007e80000000400 */
[----:B0-----:R-:W4:Y:S04]  /*cfa0*/  LDL.LU R179, [R1+0x108] ;  /* 0x0001080001b37983 */ /* 0x001f280000300800 */
[----:B-1----:R-:W2:Y:S04]  /*cfb0*/  LDL.LU R185, [R1+0xf8] ;  /* 0x0000f80001b97983 */ /* 0x002ea80000300800 */
[----:B------:R0:W-:Y:S04]  /*cfc0*/  STS.U16 [R13+0x1a80], R197 ;  /* 0x001a80c50d007388 */ /* 0x0001e80000000400 */
[----:B---3--:R-:W3:Y:S04]  /*cfd0*/  LDL.LU R191, [R1+0xe8] ;  /* 0x0000e80001bf7983 */ /* 0x008ee80000300800 */
[----:B------:R1:W-:Y:S04]  /*cfe0*/  STS.U16 [R13+0x1e80], R201 ;  /* 0x001e80c90d007388 */ /* 0x0003e80000000400 */
[----:B0-----:R-:W3:Y:S04]  /*cff0*/  LDL.LU R197, [R1+0xd8] ;  /* 0x0000d80001c57983 */ /* 0x001ee80000300800 */
[----:B------:R0:W-:Y:S04]  /*d000*/  STS.U16 [R13+0x2280], R205 ;  /* 0x002280cd0d007388 */ /* 0x0001e80000000400 */
[----:B-1----:R-:W3:Y:S04]  /*d010*/  LDL.LU R201, [R1+0xc8] ;  /* 0x0000c80001c97983 */ /* 0x002ee80000300800 */
        /* <DEDUP_REMOVED lines=16> */
[----:B0-----:R-:W3:Y:S01]  /*d120*/  LDL.LU R127, [R1+0x50] ;  /* 0x00005000017f7983 */ /* 0x001ee20000300800 */
[----:B------:R-:W-:-:S02]  /*d130*/  LOP3.LUT R2, R12, 0x60, RZ, 0x3c, !PT ;  /* 0x000000600c027812 */ /* 0x000fc400078e3cff */
[----:B------:R-:W-:Y:S02]  /*d140*/  LOP3.LUT R12, R12, 0x70, RZ, 0x3c, !PT ;  /* 0x000000700c0c7812 */ /* 0x000fe400078e3cff */
[C---:B------:R-:W-:Y:S01]  /*d150*/  IADD3 R2, R221.reuse, R2, RZ ;  /* 0x00000002dd027210 */ /* 0x040fe20007ffe0ff */
[----:B------:R-:W-:Y:S02]  /*d160*/  STS.U16 [R13+0x280], R161 ;  /* 0x000280a10d007388 */ /* 0x000fe40000000400 */
[----:B------:R-:W-:Y:S02]  /*d170*/  IMAD.IADD R12, R221, 0x1, R12 ;  /* 0x00000001dd0c7824 */ /* 0x000fe400078e020c */
        /* <DEDUP_REMOVED lines=48> */
[----:B------:R-:W-:-:S03]  /*d480*/  MOV R3, 0x3f800000 ;  /* 0x3f80000000037802 */ /* 0x000fc60000000f00 */
[----:B----4-:R-:W-:Y:S04]  /*d490*/  STS.U16 [R2+0x300], R179 ;  /* 0x000300b302007388 */ /* 0x010fe80000000400 */
[----:B--2---:R-:W-:Y:S04]  /*d4a0*/  STS.U16 [R2+0x700], R185 ;  /* 0x000700b902007388 */ /* 0x004fe80000000400 */
        /* <DEDUP_REMOVED lines=11> */
[----:B0-----:R-:W2:Y:S04]  /*d560*/  LDL.LU R217, [R1+0x104] ;  /* 0x0001040001d97983 */ /* 0x001ea80000300800 */
[----:B------:R0:W-:Y:S04]  /*d570*/  STS.U16 [R2+0x2b00], R123 ;  /* 0x002b007b02007388 */ /* 0x0001e80000000400 */
[----:B-1----:R-:W3:Y:S04]  /*d580*/  LDL.LU R121, [R1+0xf4] ;  /* 0x0000f40001797983 */ /* 0x002ee80000300800 */
[----:B------:R1:W-:Y:S04]  /*d590*/  STS.U16 [R2+0x2f00], R125 ;  /* 0x002f007d02007388 */ /* 0x0003e80000000400 */
[----:B0-----:R-:W4:Y:S04]  /*d5a0*/  LDL.LU R123, [R1+0xe4] ;  /* 0x0000e400017b7983 */ /* 0x001f280000300800 */
[----:B------:R0:W-:Y:S04]  /*d5b0*/  STS.U16 [R2+0x3300], R129 ;  /* 0x0033008102007388 */ /* 0x0001e80000000400 */
[----:B-1----:R-:W4:Y:S04]  /*d5c0*/  LDL.LU R125, [R1+0xd4] ;  /* 0x0000d400017d7983 */ /* 0x002f280000300800 */
[----:B------:R1:W-:Y:S04]  /*d5d0*/  STS.U16 [R2+0x3700], R127 ;  /* 0x0037007f02007388 */ /* 0x0003e80000000400 */
[----:B------:R-:W-:Y:S04]  /*d5e0*/  STS.U16 [R2+0x4700], R177 ;  /* 0x004700b102007388 */ /* 0x000fe80000000400 */
[----:B0-----:R-:W4:Y:S04]  /*d5f0*/  LDL.LU R129, [R1+0xc4] ;  /* 0x0000c40001817983 */ /* 0x001f280000300800 */
        /* <DEDUP_REMOVED lines=46> */
[----:B-1----:R-:W4:Y:S04]  /*d8e0*/  LDL.LU R127, [R1+0xb4] ;  /* 0x0000b400017f7983 */ /* 0x002f280000300800 */
[----:B------:R1:W-:Y:S01]  /*d8f0*/  STS.U16 [R12+0x1b80], R252 ;  /* 0x001b80fc0c007388 */ /* 0x0003e20000000400 */
[----:B0-----:R-:W0:Y:S03]  /*d900*/  LDC R2, c[0x0][0x280] ;  /* 0x0000a000ff027b82 */ /* 0x001e260000000800 */
[----:B------:R1:W-:Y:S04]  /*d910*/  STS.U16 [R12+0x14780], R0 ;  /* 0x014780000c007388 */ /* 0x0003e80000000400 */
[----:B------:R1:W-:Y:S04]  /*d920*/  STS.U16 [R12+0x10380], R4 ;  /* 0x010380040c007388 */ /* 0x0003e80000000400 */
[----:B-1----:R1:W5:Y:S01]  /*d930*/  LDL.LU R252, [R1+0xdc0] ;  /* 0x000dc00001fc7983 */ /* 0x0023620000300800 */
[----:B------:R-:W-:-:S03]  /*d940*/  MOV R0, 0xff800000 ;  /* 0xff80000000007802 */ /* 0x000fc60000000f00 */
[----:B------:R1:W-:Y:S01]  /*d950*/  STL [R1+0x6d0], R3 ;  /* 0x0006d00301007387 */ /* 0x0003e20000100800 */
[----:B------:R-:W-:-:S03]  /*d960*/  MOV R4, 0xff800000 ;  /* 0xff80000000047802 */ /* 0x000fc60000000f00 */
[----:B------:R-:W-:Y:S01]  /*d970*/  STL [R1+0x60c], R0 ;  /* 0x00060c0001007387 */ /* 0x000fe20000100800 */
[----:B-1----:R-:W-:-:S03]  /*d980*/  IMAD.MOV.U32 R3, RZ, RZ, -0x800000 ;  /* 0xff800000ff037424 */ /* 0x002fc600078e00ff */
[----:B------:R1:W-:Y:S04]  /*d990*/  STL [R1+0x608], R4 ;  /* 0x0006080401007387 */ /* 0x0003e80000100800 */
[----:B------:R1:W-:Y:S04]  /*d9a0*/  STL [R1+0x604], R3 ;  /* 0x0006040301007387 */ /* 0x0003e80000100800 */
[----:B------:R0:W-:Y:S01]  /*d9b0*/  STL [R1+0x600], R0 ;  /* 0x0006000001007387 */ /* 0x0001e20000100800 */
[----:B-1----:R-:W-:Y:S02]  /*d9c0*/  MOV R4, 0x3f800000 ;  /* 0x3f80000000047802 */ /* 0x002fe40000000f00 */
[----:B------:R-:W-:-:S03]  /*d9d0*/  MOV R3, 0x3f800000 ;  /* 0x3f80000000037802 */ /* 0x000fc60000000f00 */
[----:B------:R-:W-:Y:S01]  /*d9e0*/  STL [R1+0x6cc], R4 ;  /* 0x0006cc0401007387 */ /* 0x000fe20000100800 */
[----:B0-----:R-:W-:-:S03]  /*d9f0*/  MOV R0, 0x3f800000 ;  /* 0x3f80000000007802 */ /* 0x001fc60000000f00 */
[----:B------:R-:W-:Y:S04]  /*da00*/  STL [R1+0x6c8], R3 ;  /* 0x0006c80301007387 */ /* 0x000fe80000100800 */
[----:B------:R-:W-:Y:S04]  /*da10*/  STL [R1+0x400], RZ ;  /* 0x000400ff01007387 */ /* 0x000fe80000100800 */
[----:B------:R-:W-:Y:S04]  /*da20*/  STL [R1+0x6c4], R0 ;  /* 0x0006c40001007387 */ /* 0x000fe80000100800 */
[----:B------:R-:W-:Y:S04]  /*da30*/  STL [R1+0x404], RZ ;  /* 0x000404ff01007387 */ /* 0x000fe80000100800 */
        /* <DEDUP_REMOVED lines=254> */
[----:B------:R-:W-:Y:S04]  /*ea20*/  STL [R1], RZ ;  /* 0x000000ff01007387 */ /* 0x000fe80000100800 */
        /* <DEDUP_REMOVED lines=113> */
[----:B--2---:R0:W-:Y:S04]  /*f140*/  STS.U16 [R12+0x380], R217 ;  /* 0x000380d90c007388 */ /* 0x0041e80000000400 */
[----:B------:R-:W-:Y:S04]  /*f150*/  STL [R1+0x1c8], RZ ;  /* 0x0001c8ff01007387 */ /* 0x000fe80000100800 */
[----:B------:R-:W-:Y:S01]  /*f160*/  STL [R1+0x1cc], RZ ;  /* 0x0001ccff01007387 */ /* 0x000fe20000100800 */
[----:B0-----:R-:W0:Y:S03]  /*f170*/  S2R R217, SR_TID.X ;  /* 0x0000000000d97919 */ /* 0x001e260000002100 */
        /* <DEDUP_REMOVED lines=38> */
[----:B------:R-:W-:Y:S01]  /*f3e0*/  STL [R1+0x1fc], RZ ;  /* 0x0001fcff01007387 */ /* 0x000fe20000100800 */
[----:B------:R-:W-:-:S02]  /*f3f0*/  ISETP.GE.AND P0, PT, R2, 0x1, PT ;  /* 0x000000010200780c */ /* 0x000fc40003f06270 */
[----:B------:R-:W-:Y:S02]  /*f400*/  CS2R R24, SRZ ;  /* 0x0000000000187805 */ /* 0x000fe4000001ff00 */
[----:B------:R-:W-:Y:S01]  /*f410*/  CS2R R26, SRZ ;  /* 0x00000000001a7805 */ /* 0x000fe2000001ff00 */
[----:B---3--:R-:W-:Y:S01]  /*f420*/  STS.U16 [R12+0x780], R121 ;  /* 0x000780790c007388 */ /* 0x008fe20000000400 */
[----:B------:R-:W-:Y:S02]  /*f430*/  CS2R R28, SRZ ;  /* 0x00000000001c7805 */ /* 0x000fe4000001ff00 */
[----:B------:R-:W-:Y:S02]  /*f440*/  CS2R R30, SRZ ;  /* 0x00000000001e7805 */ /* 0x000fe4000001ff00 */
[----:B------:R-:W-:Y:S01]  /*f450*/  CS2R R48, SRZ ;  /* 0x0000000000307805 */ /* 0x000fe2000001ff00 */
[----:B----4-:R-:W-:Y:S01]  /*f460*/  STS.U16 [R12+0xb80], R123 ;  /* 0x000b807b0c007388 */ /* 0x010fe20000000400 */
[----:B------:R-:W-:-:S02]  /*f470*/  CS2R R50, SRZ ;  /* 0x0000000000327805 */ /* 0x000fc4000001ff00 */
[----:B------:R-:W-:Y:S02]  /*f480*/  CS2R R52, SRZ ;  /* 0x0000000000347805 */ /* 0x000fe4000001ff00 */
[----:B------:R-:W-:Y:S01]  /*f490*/  CS2R R54, SRZ ;  /* 0x0000000000367805 */ /* 0x000fe2000001ff00 */
[----:B------:R-:W-:Y:S01]  /*f4a0*/  STS.U16 [R12+0xf80], R125 ;  /* 0x000f807d0c007388 */ /* 0x000fe20000000400 */
[----:B------:R-:W-:Y:S02]  /*f4b0*/  CS2R R56, SRZ ;  /* 0x0000000000387805 */ /* 0x000fe4000001ff00 */
[----:B------:R-:W-:Y:S02]  /*f4c0*/  CS2R R58, SRZ ;  /* 0x00000000003a7805 */ /* 0x000fe4000001ff00 */
[----:B------:R-:W-:Y:S01]  /*f4d0*/  CS2R R60, SRZ ;  /* 0x00000000003c7805 */ /* 0x000fe2000001ff00 */
[----:B------:R-:W-:Y:S01]  /*f4e0*/  STS.U16 [R12+0x1380], R129 ;  /* 0x001380810c007388 */ /* 0x000fe20000000400 */
        /* <DEDUP_REMOVED lines=27> */
[----:B------:R1:W-:Y:S01]  /*f6a0*/  STS.U16 [R12+0x10b80], R46 ;  /* 0x010b802e0c007388 */ /* 0x0003e20000000400 */
        /* <DEDUP_REMOVED lines=9> */
[----:B-1----:R-:W-:Y:S02]  /*f740*/  CS2R R46, SRZ ;  /* 0x00000000002e7805 */ /* 0x002fe4000001ff00 */
[----:B------:R-:W-:Y:S01]  /*f750*/  CS2R R130, SRZ ;  /* 0x0000000000827805 */ /* 0x000fe2000001ff00 */
[----:B------:R-:W-:Y:S01]  /*f760*/  STS.U16 [R12+0x11780], R43 ;  /* 0x0117802b0c007388 */ /* 0x000fe20000000400 */
[----:B------:R-:W-:-:S02]  /*f770*/  CS2R R132, SRZ ;  /* 0x0000000000847805 */ /* 0x000fc4000001ff00 */
[----:B------:R-:W-:Y:S02]  /*f780*/  CS2R R134, SRZ ;  /* 0x0000000000867805 */ /* 0x000fe4000001ff00 */
[----:B------:R-:W-:Y:S01]  /*f790*/  CS2R R138, SRZ ;  /* 0x00000000008a7805 */ /* 0x000fe2000001ff00 */
[----:B------:R1:W-:Y:S01]  /*f7a0*/  STS.U16 [R12+0x11b80], R42 ;  /* 0x011b802a0c007388 */ /* 0x0003e20000000400 */
[----:B------:R-:W-:Y:S02]  /*f7b0*/  CS2R R140, SRZ ;  /* 0x00000000008c7805 */ /* 0x000fe4000001ff00 */
[----:B--2---:R-:W-:Y:S02]  /*f7c0*/  CS2R R44, SRZ ;  /* 0x00000000002c7805 */ /* 0x004fe4000001ff00 */
[----:B------:R-:W-:Y:S01]  /*f7d0*/  CS2R R142, SRZ ;  /* 0x00000000008e7805 */ /* 0x000fe2000001ff00 */
[----:B------:R-:W-:Y:S01]  /*f7e0*/  STS.U16 [R12+0x11f80], R41 ;  /* 0x011f80290c007388 */ /* 0x000fe20000000400 */
[----:B------:R-:W-:-:S02]  /*f7f0*/  CS2R R144, SRZ ;  /* 0x0000000000907805 */ /* 0x000fc4000001ff00 */
[----:B------:R-:W-:Y:S02]  /*f800*/  CS2R R148, SRZ ;  /* 0x0000000000947805 */ /* 0x000fe4000001ff00 */
[----:B------:R-:W-:Y:S01]  /*f810*/  CS2R R150, SRZ ;  /* 0x0000000000967805 */ /* 0x000fe2000001ff00 */
[----:B------:R2:W-:Y:S01]  /*f820*/  STS.U16 [R12+0x12380], R40 ;  /* 0x012380280c007388 */ /* 0x0005e20000000400 */
[----:B0-----:R-:W-:Y:S02]  /*f830*/  LOP3.LUT R0, R217, 0xf, RZ, 0xc0, !PT ;  /* 0x0000000fd9007812 */ /* 0x001fe400078ec0ff */
[----:B-1----:R-:W-:Y:S01]  /*f840*/  CS2R R42, SRZ ;  /* 0x00000000002a7805 */ /* 0x002fe2000001ff00 */
[----:B------:R-:W-:Y:S04]  /*f850*/  STS.U16 [R12+0x12780], R39 ;  /* 0x012780270c007388 */ /* 0x000fe80000000400 */
[----:B------:R0:W-:Y:S01]  /*f860*/  STS.U16 [R12+0x12b80], R38 ;  /* 0x012b80260c007388 */ /* 0x0001e20000000400 */
[----:B--2---:R-:W-:-:S03]  /*f870*/  CS2R R40, SRZ ;  /* 0x0000000000287805 */ /* 0x004fc6000001ff00 */
[----:B------:R-:W-:Y:S04]  /*f880*/  STS.U16 [R12+0x12f80], R37 ;  /* 0x012f80250c007388 */ /* 0x000fe80000000400 */
[----:B------:R1:W-:Y:S01]  /*f890*/  STS.U16 [R12+0x13380], R36 ;  /* 0x013380240c007388 */ /* 0x0003e20000000400 */
[----:B0-----:R-:W-:-:S03]  /*f8a0*/  CS2R R38, SRZ ;  /* 0x0000000000267805 */ /* 0x001fc6000001ff00 */
[----:B------:R-:W-:Y:S04]  /*f8b0*/  STS.U16 [R12+0x13780], R35 ;  /* 0x013780230c007388 */ /* 0x000fe80000000400 */
[----:B------:R0:W-:Y:S01]  /*f8c0*/  STS.U16 [R12+0x13b80], R34 ;  /* 0x013b80220c007388 */ /* 0x0001e20000000400 */
[----:B-1----:R-:W-:-:S03]  /*f8d0*/  CS2R R36, SRZ ;  /* 0x0000000000247805 */ /* 0x002fc6000001ff00 */
[----:B------:R-:W-:Y:S04]  /*f8e0*/  STS.U16 [R12+0x13f80], R33 ;  /* 0x013f80210c007388 */ /* 0x000fe80000000400 */
[----:B------:R1:W-:Y:S01]  /*f8f0*/  STS.U16 [R12+0x14380], R32 ;  /* 0x014380200c007388 */ /* 0x0003e20000000400 */
[----:B0-----:R-:W-:-:S03]  /*f900*/  CS2R R34, SRZ ;  /* 0x0000000000227805 */ /* 0x001fc6000001ff00 */
[----:B------:R0:W-:Y:S04]  /*f910*/  STS.U16 [R12+0x14b80], R119 ;  /* 0x014b80770c007388 */ /* 0x0001e80000000400 */
[----:B------:R2:W-:Y:S01]  /*f920*/  STS.U16 [R12+0x14f80], R136 ;  /* 0x014f80880c007388 */ /* 0x0005e20000000400 */
[----:B-1----:R-:W-:-:S03]  /*f930*/  CS2R R32, SRZ ;  /* 0x0000000000207805 */ /* 0x002fc6000001ff00 */
[----:B------:R1:W-:Y:S01]  /*f940*/  STS.U16 [R12+0x15380], R146 ;  /* 0x015380920c007388 */ /* 0x0003e20000000400 */
[----:B0-----:R-:W-:-:S03]  /*f950*/  CS2R R118, SRZ ;  /* 0x0000000000767805 */ /* 0x001fc6000001ff00 */
[----:B------:R0:W-:Y:S01]  /*f960*/  STS.U16 [R12+0x16f80], R128 ;  /* 0x016f80800c007388 */ /* 0x0001e20000000400 */
[----:B--2---:R-:W-:-:S03]  /*f970*/  CS2R R136, SRZ ;  /* 0x0000000000887805 */ /* 0x004fc6000001ff00 */
[----:B------:R2:W-:Y:S01]  /*f980*/  STS.U16 [R12+0x17380], R126 ;  /* 0x0173807e0c007388 */ /* 0x0005e20000000400 */
[----:B-1----:R-:W-:-:S03]  /*f990*/  CS2R R146, SRZ ;  /* 0x0000000000927805 */ /* 0x002fc6000001ff00 */
[----:B------:R1:W-:Y:S01]  /*f9a0*/  STS.U16 [R12+0x17780], R124 ;  /* 0x0177807c0c007388 */ /* 0x0003e20000000400 */
[----:B0-----:R-:W-:-:S03]  /*f9b0*/  CS2R R128, SRZ ;  /* 0x0000000000807805 */ /* 0x001fc6000001ff00 */
[----:B------:R0:W-:Y:S01]  /*f9c0*/  STS.U16 [R12+0x17b80], R122 ;  /* 0x017b807a0c007388 */ /* 0x0001e20000000400 */
[----:B--2---:R-:W-:-:S03]  /*f9d0*/  CS2R R126, SRZ ;  /* 0x00000000007e7805 */ /* 0x004fc6000001ff00 */
[----:B------:R2:W-:Y:S01]  /*f9e0*/  STS.U16 [R12+0x17f80], R120 ;  /* 0x017f80780c007388 */ /* 0x0005e20000000400 */
[----:B-1----:R-:W-:Y:S02]  /*f9f0*/  CS2R R124, SRZ ;  /* 0x00000000007c7805 */ /* 0x002fe4000001ff00 */
[----:B0-----:R-:W-:Y:S02]  /*fa00*/  CS2R R122, SRZ ;  /* 0x00000000007a7805 */ /* 0x001fe4000001ff00 */
[----:B--2---:R-:W-:Y:S01]  /*fa10*/  CS2R R120, SRZ ;  /* 0x0000000000787805 */ /* 0x004fe2000001ff00 */
[----:B------:R-:W-:Y:S06]  /*fa20*/  @!P0 BRA `(.L_x_0) ;  /* 0x0000010000308947 */ /* 0x000fec0003800000 */
[----:B------:R-:W0:Y:S01]  /*fa30*/  S2R R213, SR_TID.X ;  /* 0x0000000000d57919 */ /* 0x000e220000002100 */
[----:B------:R-:W1:Y:S01]  /*fa40*/  LDC R37, c[0x0][0x268] ;  /* 0x00009a00ff257b82 */ /* 0x000e620000000800 */
[----:B------:R-:W-:Y:S01]  /*fa50*/  SHF.R.U32.HI R2, RZ, 0x4, R217 ;  /* 0x00000004ff027819 */ /* 0x000fe200000116d9 */
[----:B------:R-:W-:Y:S01]  /*fa60*/  UMOV UR8, 0xfffffe00 ;  /* 0xfffffe0000087882 */ /* 0x000fe20000000000 */
[----:B------:R-:W-:Y:S01]  /*fa70*/  LOP3.LUT R217, R217, 0x7f, RZ, 0xc0, !PT ;  /* 0x0000007fd9d97812 */ /* 0x000fe200078ec0ff */
[----:B------:R-:W-:Y:S01]  /*fa80*/  UMOV UR9, 0x3fffffef ;  /* 0x3fffffef00097882 */ /* 0x000fe20000000000 */
[----:B------:R-:W-:Y:S01]  /*fa90*/  SGXT.U32 R2, R2, 0x3 ;  /* 0x000000030202781a */ /* 0x000fe20000000000 */
[----:B------:R-:W-:Y:S01]  /*faa0*/  UMOV UR13, 0xc0000010 ;  /* 0xc0000010000d7882 */ /* 0x000fe20000000000 */
[----:B------:R-:W2:Y:S01]  /*fab0*/  S2R R205, SR_TID.X ;  /* 0x0000000000cd7919 */ /* 0x000ea20000002100 */
[----:B------:R-:W3:Y:S01]  /*fac0*/  LDC.64 R4, c[0x0][0x260] ;  /* 0x00009800ff047b82 */ /* 0x000ee20000000a00 */
[----:B------:R-:W-:Y:S01]  /*fad0*/  MOV R157, UR13 ;  /* 0x0000000d009d7c02 */ /* 0x000fe20008000f00 */
[----:B------:R-:W-:Y:S01]  /*fae0*/  IMAD.MOV.U32 R222, RZ, RZ, -0x800000 ;  /* 0xff800000ffde7424 */ /* 0x000fe200078e00ff */
[----:B------:R-:W-:Y:S01]  /*faf0*/  MOV R226, 0xff800000 ;  /* 0xff80000000e27802 */ /* 0x000fe20000000f00 */
[----:B------:R-:W-:Y:S01]  /*fb00*/  IMAD.MOV.U32 R231, RZ, RZ, RZ ;  /* 0x000000ffffe77224 */ /* 0x000fe200078e00ff */
[----:B------:R-:W-:Y:S01]  /*fb10*/  MOV R228, 0xff800000 ;  /* 0xff80000000e47802 */ /* 0x000fe20000000f00 */
[----:B------:R-:W-:Y:S01]  /*fb20*/  IMAD.MOV.U32 R227, RZ, RZ, -0x800000 ;  /* 0xff800000ffe37424 */ /* 0x000fe200078e00ff */
[----:B------:R-:W-:Y:S01]  /*fb30*/  CS2R R44, SRZ ;  /* 0x00000000002c7805 */ /* 0x000fe2000001ff00 */
[----:B------:R-:W4:Y:S01]  /*fb40*/  LDC R35, c[0x0][0x258] ;  /* 0x00009600ff237b82 */ /* 0x000f220000000800 */
[----:B------:R-:W-:-:S02]  /*fb50*/  CS2R R46, SRZ ;  /* 0x00000000002e7805 */ /* 0x000fc4000001ff00 */
[----:B------:R-:W-:Y:S02]  /*fb60*/  CS2R R48, SRZ ;  /* 0x0000000000307805 */ /* 0x000fe4000001ff00 */
[----:B------:R-:W-:Y:S02]  /*fb70*/  CS2R R50, SRZ ;  /* 0x0000000000327805 */ /* 0x000fe4000001ff00 */
[----:B------:R-:W-:Y:S02]  /*fb80*/  CS2R R52, SRZ ;  /* 0x0000000000347805 */ /* 0x000fe4000001ff00 */
[----:B------:R-:W-:Y:S02]  /*fb90*/  CS2R R54, SRZ ;  /* 0x0000000000367805 */ /* 0x000fe4000001ff00 */
[----:B------:R-:W-:Y:S02]  /*fba0*/  CS2R R56, SRZ ;  /* 0x0000000000387805 */ /* 0x000fe4000001ff00 */
[----:B------:R-:W-:Y:S01]  /*fbb0*/  CS2R R58, SRZ ;  /* 0x00000000003a7805 */ /* 0x000fe2000001ff00 */
[----:B-1----:R-:W-:Y:S01]  /*fbc0*/  IMAD R8, R2, R37, RZ ;  /* 0x0000002502087224 */ /* 0x002fe200078e02ff */
[----:B------:R-:W-:Y:S01]  /*fbd0*/  SHF.R.U32.HI R2, RZ, 0x4, R221 ;  /* 0x00000004ff027819 */ /* 0x000fe200000116dd */
[----:B------:R-:W1:Y:S01]  /*fbe0*/  LDC.64 R168, c[0x0][0x250] ;  /* 0x00009400ffa87b82 */ /* 0x000e620000000a00 */
[----:B------:R-:W-:Y:S01]  /*fbf0*/  CS2R R60, SRZ ;  /* 0x00000000003c7805 */ /* 0x000fe2000001ff00 */
[----:B------:R-:W-:Y:S01]  /*fc00*/  IMAD R9, R37, 0x8, R8 ;  /* 0x0000000825097824 */ /* 0x000fe200078e0208 */
[----:B------:R-:W-:-:S02]  /*fc10*/  SGXT.U32 R3, R2, 0xe ;  /* 0x0000000e0203781a */ /* 0x000fc40000000000 */
[----:B------:R-:W-:Y:S02]  /*fc20*/  CS2R R62, SRZ ;  /* 0x00000000003e7805 */ /* 0x000fe4000001ff00 */
[C---:B0-----:R-:W-:Y:S01]  /*fc30*/  LOP3.LUT R209, R213.reuse, 0x40, RZ, 0xc0, !PT ;  /* 0x00000040d5d17812 */ /* 0x041fe200078ec0ff */
[----:B------:R-:W-:Y:S01]  /*fc40*/  IMAD.SHL.U32 R213, R213, 0x2, RZ ;  /* 0x00000002d5d57824 */ /* 0x000fe200078e00ff */
[----:B------:R-:W-:Y:S01]  /*fc50*/  LEA R11, R37, R9, 0x3 ;  /* 0x00000009250b7211 */ /* 0x000fe200078e18ff */
[----:B------:R-:W0:Y:S01]  /*fc60*/  LDC.64 R30, c[0x0][0x220] ;  /* 0x00008800ff1e7b82 */ /* 0x000e220000000a00 */
[----:B------:R-:W-:Y:S01]  /*fc70*/  ISETP.NE.U32.AND P0, PT, R209, RZ, PT ;  /* 0x000000ffd100720c */ /* 0x000fe20003f05070 */
[----:B---3--:R-:W-:Y:S01]  /*fc80*/  IMAD.MOV.U32 R26, RZ, RZ, R4 ;  /* 0x000000ffff1a7224 */ /* 0x008fe200078e0004 */
[----:B------:R-:W-:Y:S01]  /*fc90*/  LEA R12, R37, R11, 0x3 ;  /* 0x0000000b250c7211 */ /* 0x000fe200078e18ff */
[----:B------:R3:W-:Y:S01]  /*fca0*/  STL [R1+0xbb4], R5 ;  /* 0x000bb40501007387 */ /* 0x0007e20000100800 */
[----:B------:R-:W-:-:S02]  /*fcb0*/  SEL R7, RZ, 0x90, !P0 ;  /* 0x00000090ff077807 */ /* 0x000fc40004000000 */
[----:B------:R-:W-:Y:S02]  /*fcc0*/  CS2R R64, SRZ ;  /* 0x0000000000407805 */ /* 0x000fe4000001ff00 */
[----:B------:R-:W-:Y:S01]  /*fcd0*/  LEA R13, R37, R12, 0x3 ;  /* 0x0000000c250d7211 */ /* 0x000fe200078e18ff */
[----:B------:R-:W2:Y:S01]  /*fce0*/  LDC.64 R32, c[0x0][0x218] ;  /* 0x00008600ff207b82 */ /* 0x000ea20000000a00 */
[----:B------:R-:W-:Y:S02]  /*fcf0*/  LOP3.LUT R7, R7, 0x7e, R213, 0x78, !PT ;  /* 0x0000007e07077812 */ /* 0x000fe400078e78d5 */
[----:B------:R-:W-:Y:S01]  /*fd00*/  CS2R R66, SRZ ;  /* 0x0000000000427805 */ /* 0x000fe2000001ff00 */
[----:B------:R-:W4:Y:S01]  /*fd10*/  S2R R213, SR_CTAID.Y ;  /* 0x0000000000d57919 */ /* 0x000f220000002600 */
[----:B------:R-:W-:Y:S01]  /*fd20*/  IADD3 R2, P0, R3, 0x80, RZ ;  /* 0x0000008003027810 */ /* 0x000fe20007f1e0ff */
[----:B------:R-:W-:Y:S01]  /*fd30*/  IMAD R14, R37, 0x8, R13 ;  /* 0x00000008250e7824 */ /* 0x000fe200078e020d */
[----:B------:R-:W-:Y:S01]  /*fd40*/  MOV R25, R5 ;  /* 0x0000000500197202 */ /* 0x000fe20000000f00 */
[----:B------:R-:W-:Y:S01]  /*fd50*/  IMAD.MOV.U32 R3, RZ, RZ, RZ ;  /* 0x000000ffff037224 */ /* 0x000fe200078e00ff */
[----:B------:R-:W-:Y:S01]  /*fd60*/  R2UR UR10, R2 ;  /* 0x00000000020a72ca */ /* 0x000fe200000e0000 */
[----:B-1----:R-:W-:Y:S01]  /*fd70*/  IMAD R152, R169, 0xc, RZ ;  /* 0x0000000ca9987824 */ /* 0x002fe200078e02ff */
[----:B------:R-:W-:Y:S01]  /*fd80*/  IADD3 R2, R221, 0x20000, RZ ;  /* 0x00020000dd027810 */ /* 0x000fe20007ffe0ff */
[----:B------:R-:W-:Y:S01]  /*fd90*/  IMAD R153, R169, 0xd, RZ ;  /* 0x0000000da9997824 */ /* 0x000fe200078e02ff */
[----:B------:R-:W-:Y:S01]  /*fda0*/  LEA R15, R37, R14, 0x3 ;  /* 0x0000000e250f7211 */ /* 0x000fe200078e18ff */
[C---:B------:R-:W-:Y:S01]  /*fdb0*/  IMAD R154, R169.reuse, 0xe, RZ ;  /* 0x0000000ea99a7824 */ /* 0x040fe200078e02ff */
[----:B------:R-:W-:Y:S01]  /*fdc0*/  SHF.R.U32.HI R2, RZ, 0x4, R2 ;  /* 0x00000004ff027819 */ /* 0x000fe20000011602 */
[----:B------:R-:W-:Y:S01]  /*fdd0*/  IMAD R155, R169, 0xf, RZ ;  /* 0x0000000fa99b7824 */ /* 0x000fe200078e02ff */
[----:B------:R-:W-:-:S02]  /*fde0*/  LEA R16, R37, R15, 0x3 ;  /* 0x0000000f25107211 */ /* 0x000fc400078e18ff */
[----:B------:R-:W-:Y:S02]  /*fdf0*/  CS2R R68, SRZ ;  /* 0x0000000000447805 */ /* 0x000fe4000001ff00 */
[----:B------:R-:W-:Y:S02]  /*fe00*/  SGXT.U32 R2, R2, 0xe ;  /* 0x0000000e0202781a */ /* 0x000fe40000000000 */
[----:B------:R-:W-:Y:S02]  /*fe10*/  CS2R R70, SRZ ;  /* 0x0000000000467805 */ /* 0x000fe4000001ff00 */
[----:B------:R-:W-:Y:S02]  /*fe20*/  LEA R17, R37, R16, 0x3 ;  /* 0x0000001025117211 */ /* 0x000fe400078e18ff */
[----:B------:R-:W-:Y:S02]  /*fe30*/  CS2R R72, SRZ ;  /* 0x0000000000487805 */ /* 0x000fe4000001ff00 */
[----:B------:R-:W-:-:S02]  /*fe40*/  IADD3.X R4, R3, 0x40000040, RZ, P0, !PT ;  /* 0x4000004003047810 */ /* 0x000fc400007fe4ff */
[----:B------:R-:W-:Y:S02]  /*fe50*/  CS2R R74, SRZ ;  /* 0x00000000004a7805 */ /* 0x000fe4000001ff00 */
[----:B---3--:R-:W-:Y:S02]  /*fe60*/  MOV R5, RZ ;  /* 0x000000ff00057202 */ /* 0x008fe40000000f00 */
[----:B------:R-:W-:Y:S02]  /*fe70*/  CS2R R76, SRZ ;  /* 0x00000000004c7805 */ /* 0x000fe4000001ff00 */
[----:B------:R-:W-:Y:S02]  /*fe80*/  IADD3 R6, P0, R2, 0x2, RZ ;  /* 0x0000000202067810 */ /* 0x000fe40007f1e0ff */
[----:B------:R-:W-:Y:S02]  /*fe90*/  CS2R R78, SRZ ;  /* 0x00000000004e7805 */ /* 0x000fe4000001ff00 */
[----:B------:R-:W-:-:S02]  /*fea0*/  LEA R18, R37, R17, 0x3 ;  /* 0x0000001125127211 */ /* 0x000fc400078e18ff */
[----:B------:R-:W-:Y:S02]  /*feb0*/  CS2R R80, SRZ ;  /* 0x0000000000507805 */ /* 0x000fe4000001ff00 */
[----:B------:R-:W-:Y:S02]  /*fec0*/  IADD3.X R5, R5, 0x40000040, RZ, P0, !PT ;  /* 0x4000004005057810 */ /* 0x000fe400007fe4ff */
[----:B------:R-:W-:Y:S02]  /*fed0*/  CS2R R82, SRZ ;  /* 0x0000000000527805 */ /* 0x000fe4000001ff00 */
[----:B------:R-:W-:Y:S02]  /*fee0*/  LEA R19, R37, R18, 0x3 ;  /* 0x0000001225137211 */ /* 0x000fe400078e18ff */
[----:B------:R-:W-:Y:S02]  /*fef0*/  CS2R R84, SRZ ;  /* 0x0000000000547805 */ /* 0x000fe4000001ff00 */
[C---:B------:R-:W-:Y:S01]  /*ff00*/  R2UR UR58, R2.reuse ;  /* 0x00000000023a72ca */ /* 0x040fe200000e0000 */
[C---:B----4-:R-:W-:Y:S01]  /*ff10*/  IMAD R168, R213.reuse, R168, RZ ;  /* 0x000000a8d5a87224 */ /* 0x050fe200078e02ff */
[----:B------:R-:W-:Y:S01]  /*ff20*/  R2UR UR4, R2 ;  /* 0x00000000020472ca */ /* 0x000fe200000e0000 */
[----:B------:R-:W-:Y:S01]  /*ff30*/  IMAD R2, R213, R26, RZ ;  /* 0x0000001ad5027224 */ /* 0x000fe200078e02ff */
[----:B------:R-:W-:Y:S01]  /*ff40*/  R2UR UR7, R5 ;  /* 0x00000000050772ca */ /* 0x000fe200000e0000 */
[----:B------:R-:W-:Y:S01]  /*ff50*/  IMAD R5, R0, R25, RZ ;  /* 0x0000001900057224 */ /* 0x000fe200078e02ff */
[----:B------:R-:W-:Y:S01]  /*ff60*/  LEA R20, R37, R19, 0x3 ;  /* 0x0000001325147211 */ /* 0x000fe200078e18ff */
[----:B------:R-:W-:Y:S01]  /*ff70*/  IMAD R0, R217, R35, RZ ;  /* 0x00000023d9007224 */ /* 0x000fe200078e02ff */
[----:B------:R-:W-:Y:S01]  /*ff80*/  R2UR UR5, R3 ;  /* 0x00000000030572ca */ /* 0x000fe200000e0000 */
[----:B------:R-:W-:Y:S01]  /*ff90*/  IMAD.SHL.U32 R3, R2, 0x2, RZ ;  /* 0x0000000202037824 */ /* 0x000fe200078e00ff */
[----:B------:R-:W-:Y:S01]  /*ffa0*/  R2UR UR11, R4 ;  /* 0x00000000040b72ca */ /* 0x000fe200000e0000 */
[----:B------:R-:W-:Y:S01]  /*ffb0*/  IMAD.HI R4, R2, 0x2, RZ ;  /* 0x0000000202047827 */ /* 0x000fe200078e02ff */
[----:B------:R-:W-:Y:S01]  /*ffc0*/  R2UR UR6, R6 ;  /* 0x00000000060672ca */ /* 0x000fe200000e0000 */
[----:B------:R-:W-:Y:S01]  /*ffd0*/  UMOV UR12, UR58 ;  /* 0x0000003a000c7c82 */ /* 0x000fe20008000000 */
[----:B------:R-:W-:Y:S01]  /*ffe0*/  LEA R21, R37, R20, 0x3 ;  /* 0x0000001425157211 */ /* 0x000fe200078e18ff */
[----:B------:R-:W-:Y:S01]  /*fff0*/  IMAD R2, R35, 0x80, R0 ;  /* 0x0000008023027824 */ /* 0x000fe200078e0200 */
[C---:B------:R-:W-:Y:S01]  /*10000*/  SHF.L.U32 R6, R5.reuse, 0x1, RZ ;  /* 0x0000000105067819 */ /* 0x040fe200000006ff */
[----:B------:R-:W-:Y:S01]  /*10010*/  IMAD.HI R5, R5, 0x2, RZ ;  /* 0x0000000205057827 */ /* 0x000fe200078e02ff */
[----:B--2---:R-:W-:-:S02]  /*10020*/  LEA R171, P0, R168, R32, 0x1 ;  /* 0x00000020a8ab7211 */ /* 0x004fc400078008ff */
[----:B------:R-:W-:Y:S02]  /*10030*/  CS2R R86, SRZ ;  /* 0x0000000000567805 */ /* 0x000fe4000001ff00 */
[----:B0-----:R-:W-:Y:S01]  /*10040*/  IADD3 R29, P1, P2, R6, R30, R3 ;  /* 0x0000001e061d7210 */ /* 0x001fe20007a3e003 */
[----:B------:R-:W-:Y:S01]  /*10050*/  IMAD R22, R37, 0x8, R21 ;  /* 0x0000000825167824 */ /* 0x000fe200078e0215 */
[----:B------:R-:W-:Y:S01]  /*10060*/  LEA R3, R35, R2, 0x7 ;  /* 0x0000000223037211 */ /* 0x000fe200078e38ff */
[----:B------:R-:W-:Y:S01]  /*10070*/  UIADD3.64 UR8, UR4, -UR8, URZ ;  /* 0x8000000804087297 */ /* 0x000fe2000fffe03f */
[----:B------:R-:W-:Y:S02]  /*10080*/  LEA.HI.X.SX32 R33, R168, R33, 0x1, P0 ;  /* 0x00000021a8217211 */ /* 0x000fe400000f0eff */
[----:B------:R-:W-:Y:S02]  /*10090*/  CS2R R88, SRZ ;  /* 0x0000000000587805 */ /* 0x000fe4000001ff00 */
[----:B------:R-:W-:Y:S01]  /*100a0*/  IADD3.X R31, R5, R31, R4, P1, P2 ;  /* 0x0000001f051f7210 */ /* 0x000fe20000fe4404 */
[----:B------:R-:W-:Y:S01]  /*100b0*/  IMAD R4, R35, 0x80, R3 ;  /* 0x0000008023047824 */ /* 0x000fe200078e0203 */
[C---:B------:R-:W-:Y:S01]  /*100c0*/  LEA R176, P0, R0.reuse, R171, 0x1 ;  /* 0x000000ab00b07211 */ /* 0x040fe200078008ff */
[----:B------:R-:W-:Y:S01]  /*100d0*/  UMOV UR4, UR10 ;  /* 0x0000000a00047c82 */ /* 0x000fe20008000000 */
[C---:B------:R-:W-:Y:S01]  /*100e0*/  LEA R23, R37.reuse, R22, 0x3 ;  /* 0x0000001625177211 */ /* 0x040fe200078e18ff */
[----:B------:R-:W-:Y:S01]  /*100f0*/  UMOV UR5, UR11 ;  /* 0x0000000b00057c82 */ /* 0x000fe20008000000 */
[----:B------:R-:W-:Y:S01]  /*10100*/  LEA.HI.X.SX32 R177, R0, R33, 0x1, P0 ;  /* 0x0000002100b17211 */ /* 0x000fe200000f0eff */
[----:B------:R-:W-:Y:S01]  /*10110*/  UIADD3.64 UR10, UR4, 0x80, URZ ;  /* 0x00000080040a7897 */ /* 0x000fe2000fffe03f */
[----:B------:R-:W-:Y:S01]  /*10120*/  LEA R24, R37, R23, 0x3 ;  /* 0x0000001725187211 */ /* 0x000fe200078e18ff */
[----:B------:R-:W-:Y:S01]  /*10130*/  UIADD3.64 UR10, UR4, 0x200, URZ ;  /* 0x00000200040a7897 */ /* 0x000fe2000fffe03f */
[-C--:B------:R-:W-:Y:S01]  /*10140*/  LEA R172, P0, R3, R171.reuse, 0x1 ;  /* 0x000000ab03ac7211 */ /* 0x080fe200078008ff */
[----:B------:R-:W-:Y:S01]  /*10150*/  UIADD3.64 UR10, UR4, 0x300, URZ ;  /* 0x00000300040a7897 */ /* 0x000fe2000fffe03f */
[-C--:B------:R-:W-:Y:S01]  /*10160*/  LEA R170, P2, R4, R171.reuse, 0x1 ;  /* 0x000000ab04aa7211 */ /* 0x080fe200078408ff */
[----:B------:R-:W-:Y:S01]  /*10170*/  UIADD3.64 UR10, UR4, 0x400, URZ ;  /* 0x00000400040a7897 */ /* 0x000fe2000fffe03f */
[----:B------:R-:W-:Y:S01]  /*10180*/  LEA R25, R37, R24, 0x3 ;  /* 0x0000001825197211 */ /* 0x000fe200078e18ff */
[----:B------:R-:W-:Y:S01]  /*10190*/  UIADD3.64 UR10, UR4, 0x500, URZ ;  /* 0x00000500040a7897 */ /* 0x000fe2000fffe03f */
[----:B------:R-:W-:Y:S01]  /*101a0*/  LEA R174, P1, R2, R171, 0x1 ;  /* 0x000000ab02ae7211 */ /* 0x000fe200078208ff */
[----:B------:R-:W-:Y:S01]  /*101b0*/  UIADD3.64 UR18, UR4, 0x800, URZ ;  /* 0x0000080004127897 */ /* 0x000fe2000fffe03f */
[-C--:B------:R-:W-:Y:S01]  /*101c0*/  LEA.HI.X.SX32 R173, R3, R33.reuse, 0x1, P0 ;  /* 0x0000002103ad7211 */ /* 0x080fe200000f0eff */
[----:B------:R-:W-:Y:S01]  /*101d0*/  UIADD3.64 UR10, UR4, 0x600, URZ ;  /* 0x00000600040a7897 */ /* 0x000fe2000fffe03f */
[----:B------:R-:W-:Y:S01]  /*101e0*/  LEA.HI.X.SX32 R171, R4, R33, 0x1, P2 ;  /* 0x0000002104ab7211 */ /* 0x000fe200010f0eff */
[----:B------:R-:W-:Y:S01]  /*101f0*/  UIADD3.64 UR10, UR4, 0x700, URZ ;  /* 0x00000700040a7897 */ /* 0x000fe2000fffe03f */
[CC--:B------:R-:W-:Y:S01]  /*10200*/  LEA R42, P0, R8.reuse, R29.reuse, 0x1 ;  /* 0x0000001d082a7211 */ /* 0x0c0fe200078008ff */
[----:B------:R-:W-:Y:S01]  /*10210*/  UIADD3.64 UR10, UR4, 0x1000, URZ ;  /* 0x00001000040a7897 */ /* 0x000fe2000fffe03f */
[----:B------:R-:W-:Y:S01]  /*10220*/  LEA R38, P2, R11, R29, 0x1 ;  /* 0x0000001d0b267211 */ /* 0x000fe200078408ff */
[----:B------:R-:W-:Y:S01]  /*10230*/  UIADD3.64 UR10, UR4, 0x1100, URZ ;  /* 0x00001100040a7897 */ /* 0x000fe2000fffe03f */
[----:B------:R-:W-:Y:S01]  /*10240*/  LEA R26, R37, R25, 0x3 ;  /* 0x00000019251a7211 */ /* 0x000fe200078e18ff */
[----:B------:R-:W-:Y:S01]  /*10250*/  UIADD3.64 UR14, UR4, 0x780, URZ ;  /* 0x00000780040e7897 */ /* 0x000fe2000fffe03f */
[-C--:B------:R-:W-:Y:S01]  /*10260*/  LEA.HI.X.SX32 R43, R8, R31.reuse, 0x1, P0 ;  /* 0x0000001f082b7211 */ /* 0x080fe200000f0eff */
[----:B------:R-:W-:Y:S01]  /*10270*/  UIADD3.64 UR10, UR4, 0x880, URZ ;  /* 0x00000880040a7897 */ /* 0x000fe2000fffe03f */
[----:B------:R-:W-:Y:S01]  /*10280*/  LEA.HI.X.SX32 R39, R11, R31, 0x1, P2 ;  /* 0x0000001f0b277211 */ /* 0x000fe200010f0eff */
[----:B------:R-:W-:Y:S01]  /*10290*/  UIADD3.64 UR14, UR4, 0x900, URZ ;  /* 0x00000900040e7897 */ /* 0x000fe2000fffe03f */
[----:B------:R-:W-:Y:S01]  /*102a0*/  LEA.HI.X.SX32 R175, R2, R33, 0x1, P1 ;  /* 0x0000002102af7211 */ /* 0x000fe200008f0eff */
[----:B------:R0:W-:Y:S01]  /*102b0*/  STL.64 [R1+0x8d0], R42 ;  /* 0x0008d02a01007387 */ /* 0x0001e20000100a00 */
[----:B------:R-:W-:-:S02]  /*102c0*/  LEA R27, R37, R26, 0x3 ;  /* 0x0000001a251b7211 */ /* 0x000fc400078e18ff */
[----:B------:R-:W-:Y:S02]  /*102d0*/  CS2R R90, SRZ ;  /* 0x00000000005a7805 */ /* 0x000fe4000001ff00 */
[----:B------:R-:W-:Y:S01]  /*102e0*/  LEA R40, P1, R9, R29, 0x1 ;  /* 0x0000001d09287211 */ /* 0x000fe200078208ff */
[----:B------:R1:W-:Y:S01]  /*102f0*/  STL.64 [R1+0x8c0], R38 ;  /* 0x0008c02601007387 */ /* 0x0003e20000100a00 */
[----:B------:R-:W-:Y:S02]  /*10300*/  LEA R6, R37, R27, 0x3 ;  /* 0x0000001b25067211 */ /* 0x000fe400078e18ff */
[----:B------:R-:W-:Y:S02]  /*10310*/  CS2R R92, SRZ ;  /* 0x00000000005c7805 */ /* 0x000fe4000001ff00 */
[----:B------:R-:W-:Y:S02]  /*10320*/  LEA.HI.X.SX32 R41, R9, R31, 0x1, P1 ;  /* 0x0000001f09297211 */ /* 0x000fe400008f0eff */
[----:B------:R-:W-:-:S02]  /*10330*/  CS2R R94, SRZ ;  /* 0x00000000005e7805 */ /* 0x000fc4000001ff00 */
[-C--:B------:R-:W-:Y:S02]  /*10340*/  LEA R34, P1, R13, R29.reuse, 0x1 ;  /* 0x0000001d0d227211 */ /* 0x080fe400078208ff */
[----:B------:R-:W-:Y:S02]  /*10350*/  CS2R R96, SRZ ;  /* 0x0000000000607805 */ /* 0x000fe4000001ff00 */
[----:B------:R-:W-:Y:S01]  /*10360*/  LEA R32, P2, R14, R29, 0x1 ;  /* 0x0000001d0e207211 */ /* 0x000fe200078408ff */
[----:B------:R2:W-:Y:S01]  /*10370*/  STL.64 [R1+0x8c8], R40 ;  /* 0x0008c82801007387 */ /* 0x0005e20000100a00 */
[----:B------:R-:W-:Y:S02]  /*10380*/  LEA R5, R37, R6, 0x3 ;  /* 0x0000000625057211 */ /* 0x000fe400078e18ff */
[----:B0-----:R-:W-:Y:S02]  /*10390*/  CS2R R42, SRZ ;  /* 0x00000000002a7805 */ /* 0x001fe4000001ff00 */
[----:B------:R-:W-:-:S02]  /*103a0*/  LEA.HI.X.SX32 R35, R13, R31, 0x1, P1 ;  /* 0x0000001f0d237211 */ /* 0x000fc400008f0eff */
[----:B------:R-:W-:Y:S02]  /*103b0*/  CS2R R98, SRZ ;  /* 0x0000000000627805 */ /* 0x000fe4000001ff00 */
[----:B-1----:R-:W-:Y:S02]  /*103c0*/  LEA R38, P0, R12, R29, 0x1 ;  /* 0x0000001d0c267211 */ /* 0x002fe400078008ff */
[----:B------:R-:W-:Y:S02]  /*103d0*/  CS2R R100, SRZ ;  /* 0x0000000000647805 */ /* 0x000fe4000001ff00 */
[-C--:B------:R-:W-:Y:S02]  /*103e0*/  LEA.HI.X.SX32 R33, R14, R31.reuse, 0x1, P2 ;  /* 0x0000001f0e217211 */ /* 0x080fe400010f0eff */
[----:B------:R-:W-:Y:S02]  /*103f0*/  CS2R R102, SRZ ;  /* 0x0000000000667805 */ /* 0x000fe4000001ff00 */
[----:B------:R-:W-:-:S02]  /*10400*/  LEA.HI.X.SX32 R39, R12, R31, 0x1, P0 ;  /* 0x0000001f0c277211 */ /* 0x000fc400000f0eff */
[----:B------:R-:W-:Y:S02]  /*10410*/  CS2R R104, SRZ ;  /* 0x0000000000687805 */ /* 0x000fe4000001ff00 */
[----:B------:R-:W-:Y:S02]  /*10420*/  LEA R28, R37, R5, 0x3 ;  /* 0x00000005251c7211 */ /* 0x000fe400078e18ff */
[----:B--2---:R-:W-:Y:S02]  /*10430*/  CS2R R40, SRZ ;  /* 0x0000000000287805 */ /* 0x004fe4000001ff00 */
[----:B------:R-:W-:Y:S01]  /*10440*/  LEA R12, P2, R17, R29, 0x1 ;  /* 0x0000001d110c7211 */ /* 0x000fe200078408ff */
[----:B------:R0:W-:Y:S01]  /*10450*/  STL.64 [R1+0x8b8], R38 ;  /* 0x0008b82601007387 */ /* 0x0001e20000100a00 */
[----:B------:R-:W-:Y:S02]  /*10460*/  LEA R0, R37, R28, 0x3 ;  /* 0x0000001c25007211 */ /* 0x000fe400078e18ff */
[----:B------:R-:W-:-:S02]  /*10470*/  CS2R R106, SRZ ;  /* 0x00000000006a7805 */ /* 0x000fc4000001ff00 */
[----:B------:R-:W-:Y:S01]  /*10480*/  LEA.HI.X.SX32 R13, R17, R31, 0x1, P2 ;  /* 0x0000001f110d7211 */ /* 0x000fe200010f0eff */
[----:B------:R1:W-:Y:S01]  /*10490*/  STL.64 [R1+0x8b0], R34 ;  /* 0x0008b02201007387 */ /* 0x0003e20000100a00 */
[C---:B------:R-:W-:Y:S02]  /*104a0*/  LEA R2, R37.reuse, R0, 0x3 ;  /* 0x0000000025027211 */ /* 0x040fe400078e18ff */
[----:B------:R-:W-:Y:S02]  /*104b0*/  CS2R R108, SRZ ;  /* 0x00000000006c7805 */ /* 0x000fe4000001ff00 */
[----:B------:R-:W-:Y:S01]  /*104c0*/  LEA R14, P2, R20, R29, 0x1 ;  /* 0x0000001d140e7211 */ /* 0x000fe200078408ff */
[----:B------:R2:W-:Y:S01]  /*104d0*/  STL.64 [R1+0x8a8], R32 ;  /* 0x0008a82001007387 */ /* 0x0005e20000100a00 */
[----:B------:R-:W-:Y:S01]  /*104e0*/  MOV R156, UR12 ;  /* 0x0000000c009c7c02 */ /* 0x000fe20008000f00 */
[----:B------:R-:W-:Y:S01]  /*104f0*/  IMAD R3, R37, 0x8, R2 ;  /* 0x0000000825037824 */ /* 0x000fe200078e0202 */
[----:B------:R-:W-:Y:S01]  /*10500*/  SHF.L.U32 R205, R205, 0x1, RZ ;  /* 0x00000001cdcd7819 */ /* 0x000fe200000006ff */
[----:B------:R-:W-:Y:S01]  /*10510*/  STL.64 [R1+0x890], R12 ;  /* 0x0008900c01007387 */ /* 0x000fe20000100a00 */
[----:B0-----:R-:W-:-:S02]  /*10520*/  CS2R R38, SRZ ;  /* 0x0000000000267805 */ /* 0x001fc4000001ff00 */
[----:B------:R-:W-:Y:S02]  /*10530*/  CS2R R110, SRZ ;  /* 0x00000000006e7805 */ /* 0x000fe4000001ff00 */
[----:B------:R-:W-:Y:S02]  /*10540*/  LEA R4, R37, R3, 0x3 ;  /* 0x0000000325047211 */ /* 0x000fe400078e18ff */
[----:B------:R-:W-:Y:S02]  /*10550*/  CS2R R112, SRZ ;  /* 0x0000000000707805 */ /* 0x000fe4000001ff00 */
[----:B-1----:R-:W-:Y:S02]  /*10560*/  LEA R34, P0, R15, R29, 0x1 ;  /* 0x0000001d0f227211 */ /* 0x002fe400078008ff */
[----:B------:R-:W-:Y:S02]  /*10570*/  CS2R R114, SRZ ;  /* 0x0000000000727805 */ /* 0x000fe4000001ff00 */
[----:B------:R-:W-:-:S02]  /*10580*/  LEA R8, R37, R4, 0x3 ;  /* 0x0000000425087211 */ /* 0x000fc400078e18ff */
[----:B------:R-:W-:Y:S02]  /*10590*/  CS2R R116, SRZ ;  /* 0x0000000000747805 */ /* 0x000fe4000001ff00 */
[C---:B--2---:R-:W-:Y:S02]  /*105a0*/  LEA R32, P1, R16.reuse, R29, 0x1 ;  /* 0x0000001d10207211 */ /* 0x044fe400078208ff */
[----:B------:R-:W-:Y:S02]  /*105b0*/  CS2R R118, SRZ ;  /* 0x0000000000767805 */ /* 0x000fe4000001ff00 */
[-C--:B------:R-:W-:Y:S02]  /*105c0*/  LEA.HI.X.SX32 R35, R15, R31.reuse, 0x1, P0 ;  /* 0x0000001f0f237211 */ /* 0x080fe400000f0eff */
[----:B------:R-:W-:Y:S02]  /*105d0*/  CS2R R120, SRZ ;  /* 0x0000000000787805 */ /* 0x000fe4000001ff00 */
[----:B------:R-:W-:-:S02]  /*105e0*/  LEA.HI.X.SX32 R33, R16, R31, 0x1, P1 ;  /* 0x0000001f10217211 */ /* 0x000fc400008f0eff */
[----:B------:R-:W-:Y:S02]  /*105f0*/  CS2R R122, SRZ ;  /* 0x00000000007a7805 */ /* 0x000fe4000001ff00 */
[----:B------:R-:W-:Y:S01]  /*10600*/  LEA.HI.X.SX32 R15, R20, R31, 0x1, P2 ;  /* 0x0000001f140f7211 */ /* 0x000fe200010f0eff */
[----:B------:R0:W-:Y:S01]  /*10610*/  STL.64 [R1+0x8a0], R34 ;  /* 0x0008a02201007387 */ /* 0x0001e20000100a00 */
[----:B------:R-:W-:Y:S02]  /*10620*/  LEA R16, P2, R23, R29, 0x1 ;  /* 0x0000001d17107211 */ /* 0x000fe400078408ff */
[----:B------:R-:W-:Y:S02]  /*10630*/  CS2R R124, SRZ ;  /* 0x00000000007c7805 */ /* 0x000fe4000001ff00 */
[----:B------:R-:W-:Y:S01]  /*10640*/  LEA R9, R37, R8, 0x3 ;  /* 0x0000000825097211 */ /* 0x000fe200078e18ff */
[----:B------:R1:W-:Y:S01]  /*10650*/  STL.64 [R1+0x898], R32 ;  /* 0x0008982001007387 */ /* 0x0003e20000100a00 */
[----:B------:R-:W-:-:S02]  /*10660*/  LEA.HI.X.SX32 R17, R23, R31, 0x1, P2 ;  /* 0x0000001f17117211 */ /* 0x000fc400010f0eff */
[----:B------:R-:W-:Y:S02]  /*10670*/  CS2R R126, SRZ ;  /* 0x00000000007e7805 */ /* 0x000fe4000001ff00 */
[----:B------:R-:W-:Y:S01]  /*10680*/  LOP3.LUT R205, R205, 0x7e, RZ, 0xc0, !PT ;  /* 0x0000007ecdcd7812 */ /* 0x000fe200078ec0ff */
[----:B------:R2:W-:Y:S01]  /*10690*/  STL.64 [R1+0x878], R14 ;  /* 0x0008780e01007387 */ /* 0x0005e20000100a00 */
[----:B------:R-:W-:Y:S01]  /*106a0*/  IMAD R11, R37, 0x8, R9 ;  /* 0x00000008250b7824 */ /* 0x000fe200078e0209 */
[----:B------:R-:W-:Y:S02]  /*106b0*/  CS2R R128, SRZ ;  /* 0x0000000000807805 */ /* 0x000fe4000001ff00 */
[----:B------:R-:W-:Y:S02]  /*106c0*/  LEA R10, R209, R205, 0x5 ;  /* 0x000000cdd10a7211 */ /* 0x000fe400078e28ff */
[----:B------:R-:W-:Y:S02]  /*106d0*/  CS2R R130, SRZ ;  /* 0x0000000000827805 */ /* 0x000fe4000001ff00 */
[----:B0-----:R-:W-:-:S02]  /*106e0*/  LEA R34, P0, R18, R29, 0x1 ;  /* 0x0000001d12227211 */ /* 0x001fc400078008ff */
[----:B------:R-:W-:Y:S02]  /*106f0*/  CS2R R132, SRZ ;  /* 0x0000000000847805 */ /* 0x000fe4000001ff00 */
[----:B------:R-:W-:Y:S02]  /*10700*/  LEA R12, R37, R11, 0x3 ;  /* 0x0000000b250c7211 */ /* 0x000fe400078e18ff */
[----:B------:R-:W-:Y:S02]  /*10710*/  CS2R R134, SRZ ;  /* 0x0000000000867805 */ /* 0x000fe4000001ff00 */
[----:B-1----:R-:W-:Y:S02]  /*10720*/  LEA R32, P1, R19, R29, 0x1 ;  /* 0x0000001d13207211 */ /* 0x002fe400078208ff */
[----:B------:R-:W-:Y:S02]  /*10730*/  CS2R R136, SRZ ;  /* 0x0000000000887805 */ /* 0x000fe4000001ff00 */
[----:B------:R-:W-:-:S02]  /*10740*/  LEA.HI.X.SX32 R35, R18, R31, 0x1, P0 ;  /* 0x0000001f12237211 */ /* 0x000fc400000f0eff */
[----:B------:R-:W-:Y:S02]  /*10750*/  CS2R R138, SRZ ;  /* 0x00000000008a7805 */ /* 0x000fe4000001ff00 */
[----:B------:R-:W-:Y:S02]  /*10760*/  LEA.HI.X.SX32 R33, R19, R31, 0x1, P1 ;  /* 0x0000001f13217211 */ /* 0x000fe400008f0eff */
[----:B------:R-:W-:Y:S02]  /*10770*/  CS2R R140, SRZ ;  /* 0x00000000008c7805 */ /* 0x000fe4000001ff00 */
[----:B------:R-:W-:Y:S01]  /*10780*/  LEA R18, P1, R22, R29, 0x1 ;  /* 0x0000001d16127211 */ /* 0x000fe200078208ff */
[----:B------:R0:W-:Y:S01]  /*10790*/  STL.64 [R1+0x888], R34 ;  /* 0x0008882201007387 */ /* 0x0001e20000100a00 */
[----:B------:R-:W-:Y:S02]  /*107a0*/  LEA R13, R37, R12, 0x3 ;  /* 0x0000000c250d7211 */ /* 0x000fe400078e18ff */
[----:B------:R-:W-:-:S02]  /*107b0*/  CS2R R142, SRZ ;  /* 0x00000000008e7805 */ /* 0x000fc4000001ff00 */
[----:B------:R-:W-:Y:S01]  /*107c0*/  LEA.HI.X.SX32 R19, R22, R31, 0x1, P1 ;  /* 0x0000001f16137211 */ /* 0x000fe200008f0eff */
[----:B------:R1:W-:Y:S01]  /*107d0*/  STL.64 [R1+0x880], R32 ;  /* 0x0008802001007387 */ /* 0x0003e20000100a00 */
[----:B------:R-:W-:Y:S02]  /*107e0*/  LEA R20, P1, R25, R29, 0x1 ;  /* 0x0000001d19147211 */ /* 0x000fe400078208ff */
[----:B------:R-:W-:Y:S02]  /*107f0*/  CS2R R144, SRZ ;  /* 0x0000000000907805 */ /* 0x000fe4000001ff00 */
[----:B--2---:R-:W-:Y:S01]  /*10800*/  LEA R14, R37, R13, 0x3 ;  /* 0x0000000d250e7211 */ /* 0x004fe200078e18ff */
[----:B------:R2:W-:Y:S01]  /*10810*/  STL.64 [R1+0x860], R16 ;  /* 0x0008601001007387 */ /* 0x0005e20000100a00 */
[----:B------:R-:W-:Y:S02]  /*10820*/  CS2R R146, SRZ ;  /* 0x0000000000927805 */ /* 0x000fe4000001ff00 */
[----:B------:R-:W-:-:S02]  /*10830*/  CS2R R148, SRZ ;  /* 0x0000000000947805 */ /* 0x000fc4000001ff00 */
[----:B------:R-:W-:Y:S01]  /*10840*/  CS2R R150, SRZ ;  /* 0x0000000000967805 */ /* 0x000fe2000001ff00 */
[----:B------:R-:W-:Y:S01]  /*10850*/  IMAD R15, R37, 0x8, R14 ;  /* 0x00000008250f7824 */ /* 0x000fe200078e020e */
[----:B0-----:R-:W-:Y:S02]  /*10860*/  CS2R R34, SRZ ;  /* 0x0000000000227805 */ /* 0x001fe4000001ff00 */
[----:B------:R-:W-:Y:S01]  /*10870*/  IADD3 R7, R221, R7, RZ ;  /* 0x00000007dd077210 */ /* 0x000fe20007ffe0ff */
[----:B------:R-:W-:Y:S01]  /*10880*/  UIADD3.64 UR12, UR4, 0x100, URZ ;  /* 0x00000100040c7897 */ /* 0x000fe2000fffe03f */
[C---:B-1----:R-:W-:Y:S01]  /*10890*/  LEA R32, P0, R21.reuse, R29, 0x1 ;  /* 0x0000001d15207211 */ /* 0x042fe200078008ff */
[----:B------:R-:W-:Y:S01]  /*108a0*/  UMOV UR59, 0x40000040 ;  /* 0x40000040003b7882 */ /* 0x000fe20000000000 */
[----:B------:R-:W-:Y:S02]  /*108b0*/  UIADD3.64 UR12, UR4, 0x1200, URZ ;  /* 0x00001200040c7897 */ /* 0x000fe4000fffe03f */
[-C--:B------:R-:W-:Y:S01]  /*108c0*/  LEA.HI.X.SX32 R33, R21, R31.reuse, 0x1, P0 ;  /* 0x0000001f15217211 */ /* 0x080fe200000f0eff */
[----:B------:R-:W-:Y:S01]  /*108d0*/  UIADD3.64 UR16, UR4, 0x1280, URZ ;  /* 0x0000128004107897 */ /* 0x000fe2000fffe03f */
[----:B------:R-:W-:Y:S01]  /*108e0*/  LEA.HI.X.SX32 R21, R25, R31, 0x1, P1 ;  /* 0x0000001f19157211 */ /* 0x000fe200008f0eff */
[----:B------:R-:W-:Y:S01]  /*108f0*/  UIADD3.64 UR20, UR4, 0x1300, URZ ;  /* 0x0000130004147897 */ /* 0x000fe2000fffe03f */
[C---:B------:R-:W-:Y:S01]  /*10900*/  LEA R22, P1, R6.reuse, R29, 0x1 ;  /* 0x0000001d06167211 */ /* 0x040fe200078208ff */
[----:B------:R0:W-:Y:S01]  /*10910*/  STL.64 [R1+0x870], R32 ;  /* 0x0008702001007387 */ /* 0x0001e20000100a00 */
[C---:B--2---:R-:W-:Y:S01]  /*10920*/  LEA R16, R37.reuse, R15, 0x3 ;  /* 0x0000000f25107211 */ /* 0x044fe200078e18ff */
[----:B------:R-:W-:Y:S01]  /*10930*/  UIADD3.64 UR24, UR4, 0x1380, URZ ;  /* 0x0000138004187897 */ /* 0x000fe2000fffe03f */
[----:B------:R-:W-:Y:S01]  /*10940*/  LEA.HI.X.SX32 R23, R6, R31, 0x1, P1 ;  /* 0x0000001f06177211 */ /* 0x000fe200008f0eff */
[----:B------:R1:W-:Y:S01]  /*10950*/  STL.64 [R1+0x868], R18 ;  /* 0x0008681201007387 */ /* 0x0003e20000100a00 */
[----:B------:R-:W-:Y:S01]  /*10960*/  LEA R17, R37, R16, 0x3 ;  /* 0x0000001025117211 */ /* 0x000fe200078e18ff */
[----:B------:R-:W-:-:S02]  /*10970*/  UIADD3.64 UR28, UR4, 0x1400, URZ ;  /* 0x00001400041c7897 */ /* 0x000fc4000fffe03f */
[----:B------:R-:W-:Y:S02]  /*10980*/  UIADD3.64 UR32, UR4, 0x1480, URZ ;  /* 0x0000148004207897 */ /* 0x000fe4000fffe03f */
[----:B------:R-:W-:Y:S01]  /*10990*/  UIADD3.64 UR36, UR4, 0x1500, URZ ;  /* 0x0000150004247897 */ /* 0x000fe2000fffe03f */
[-C--:B0-----:R-:W-:Y:S01]  /*109a0*/  LEA R32, P0, R24, R29.reuse, 0x1 ;  /* 0x0000001d18207211 */ /* 0x081fe200078008ff */
[----:B------:R-:W-:Y:S02]  /*109b0*/  UIADD3.64 UR40, UR4, 0x1580, URZ ;  /* 0x0000158004287897 */ /* 0x000fe4000fffe03f */
[----:B------:R-:W-:Y:S01]  /*109c0*/  UIADD3.64 UR44, UR4, 0x1600, URZ ;  /* 0x00001600042c7897 */ /* 0x000fe2000fffe03f */
[----:B-1----:R-:W-:Y:S01]  /*109d0*/  LEA R18, P2, R26, R29, 0x1 ;  /* 0x0000001d1a127211 */ /* 0x002fe200078408ff */
[----:B------:R-:W-:Y:S01]  /*109e0*/  UIADD3.64 UR48, UR4, 0x1680, URZ ;  /* 0x0000168004307897 */ /* 0x000fe2000fffe03f */
[-C--:B------:R-:W-:Y:S01]  /*109f0*/  LEA.HI.X.SX32 R33, R24, R31.reuse, 0x1, P0 ;  /* 0x0000001f18217211 */ /* 0x080fe200000f0eff */
[----:B------:R-:W-:Y:S01]  /*10a00*/  UIADD3.64 UR52, UR4, 0x1700, URZ ;  /* 0x0000170004347897 */ /* 0x000fe2000fffe03f */
[----:B------:R-:W-:Y:S01]  /*10a10*/  LEA.HI.X.SX32 R19, R26, R31, 0x1, P2 ;  /* 0x0000001f1a137211 */ /* 0x000fe200010f0eff */
[----:B------:R-:W-:Y:S01]  /*10a20*/  UIADD3.64 UR22, UR6, 0x284, URZ ;  /* 0x0000028406167897 */ /* 0x000fe2000fffe03f */
[----:B------:R-:W-:Y:S01]  /*10a30*/  LEA R24, P0, R27, R29, 0x1 ;  /* 0x0000001d1b187211 */ /* 0x000fe200078008ff */
[----:B------:R-:W-:-:S02]  /*10a40*/  UIADD3.64 UR26, UR6, 0x2fe, URZ ;  /* 0x000002fe061a7897 */ /* 0x000fc4000fffe03f */
[----:B------:R0:W-:Y:S01]  /*10a50*/  STL.64 [R1+0x848], R18 ;  /* 0x0008481201007387 */ /* 0x0001e20000100a00 */
[----:B------:R-:W-:Y:S02]  /*10a60*/  LEA.HI.X.SX32 R25, R27, R31, 0x1, P0 ;  /* 0x0000001f1b197211 */ /* 0x000fe400000f0eff */
[----:B------:R-:W-:Y:S01]  /*10a70*/  CS2R R26, SRZ ;  /* 0x00000000001a7805 */ /* 0x000fe2000001ff00 */
[----:B------:R-:W-:Y:S01]  /*10a80*/  UIADD3.64 UR30, UR6, 0x300, URZ ;  /* 0x00000300061e7897 */ /* 0x000fe2000fffe03f */
[----:B------:R1:W-:Y:S01]  /*10a90*/  STL.64 [R1+0x858], R32 ;  /* 0x0008582001007387 */ /* 0x0003e20000100a00 */
[----:B------:R-:W-:Y:S02]  /*10aa0*/  UIADD3.64 UR34, UR6, 0x302, URZ ;  /* 0x0000030206227897 */ /* 0x000fe4000fffe03f */
[----:B------:R-:W-:Y:S01]  /*10ab0*/  UIADD3.64 UR38, UR6, 0x304, URZ ;  /* 0x0000030406267897 */ /* 0x000fe2000fffe03f */
[----:B------:R2:W-:Y:S01]  /*10ac0*/  STL.64 [R1+0x850], R20 ;  /* 0x0008501401007387 */ /* 0x0005e20000100a00 */
[----:B------:R-:W-:-:S02]  /*10ad0*/  UIADD3.64 UR42, UR6, 0x37e, URZ ;  /* 0x0000037e062a7897 */ /* 0x000fc4000fffe03f */
[----:B------:R-:W-:Y:S01]  /*10ae0*/  UIADD3.64 UR46, UR6, 0x380, URZ ;  /* 0x00000380062e7897 */ /* 0x000fe2000fffe03f */
[----:B------:R3:W-:Y:S01]  /*10af0*/  STL.64 [R1+0x840], R24 ;  /* 0x0008401801007387 */ /* 0x0007e20000100a00 */
[C---:B0-----:R-:W-:Y:S01]  /*10b00*/  LEA R18, R37.reuse, R17, 0x3 ;  /* 0x0000001125127211 */ /* 0x041fe200078e18ff */
[----:B------:R-:W-:Y:S02]  /*10b10*/  UIADD3.64 UR50, UR6, 0x382, URZ ;  /* 0x0000038206327897 */ /* 0x000fe4000fffe03f */
[----:B------:R0:W-:Y:S01]  /*10b20*/  STL.64 [R1+0x838], R22 ;  /* 0x0008381601007387 */ /* 0x0001e20000100a00 */
[----:B-1----:R-:W-:Y:S01]  /*10b30*/  CS2R R32, SRZ ;  /* 0x0000000000207805 */ /* 0x002fe2000001ff00 */
[----:B------:R-:W-:Y:S01]  /*10b40*/  IMAD R19, R37, 0x8, R18 ;  /* 0x0000000825137824 */ /* 0x000fe200078e0212 */
[----:B------:R-:W-:Y:S01]  /*10b50*/  UIADD3.64 UR54, UR6, 0x384, URZ ;  /* 0x0000038406367897 */ /* 0x000fe2000fffe03f */
[----:B--2---:R-:W-:-:S04]  /*10b60*/  LEA R20, P2, R5, R29, 0x1 ;  /* 0x0000001d05147211 */ /* 0x004fc800078408ff */
[----:B------:R-:W-:Y:S02]  /*10b70*/  LEA.HI.X.SX32 R21, R5, R31, 0x1, P2 ;  /* 0x0000001f05157211 */ /* 0x000fe400010f0eff */
[-C--:B---3--:R-:W-:Y:S02]  /*10b80*/  LEA R24, P0, R28, R29.reuse, 0x1 ;  /* 0x0000001d1c187211 */ /* 0x088fe400078008ff */
[----:B0-----:R-:W-:Y:S01]  /*10b90*/  LEA R22, P1, R0, R29, 0x1 ;  /* 0x0000001d00167211 */ /* 0x001fe200078208ff */
[----:B------:R0:W-:Y:S01]  /*10ba0*/  STL.64 [R1+0x830], R20 ;  /* 0x0008301401007387 */ /* 0x0001e20000100a00 */
[-C--:B------:R-:W-:Y:S02]  /*10bb0*/  LEA.HI.X.SX32 R25, R28, R31.reuse, 0x1, P0 ;  /* 0x0000001f1c197211 */ /* 0x080fe400000f0eff */
[----:B------:R-:W-:Y:S02]  /*10bc0*/  LEA.HI.X.SX32 R23, R0, R31, 0x1, P1 ;  /* 0x0000001f00177211 */ /* 0x000fe400008f0eff */
[C---:B------:R-:W-:Y:S01]  /*10bd0*/  LEA R5, R37.reuse, R19, 0x3 ;  /* 0x0000001325057211 */ /* 0x040fe200078e18ff */
[----:B------:R1:W-:Y:S03]  /*10be0*/  STL.64 [R1+0x828], R24 ;  /* 0x0008281801007387 */ /* 0x0003e60000100a00 */
[----:B------:R-:W-:Y:S01]  /*10bf0*/  LEA R6, R37, R5, 0x3 ;  /* 0x0000000525067211 */ /* 0x000fe200078e18ff */
[----:B------:R2:W-:Y:S01]  /*10c00*/  STL.64 [R1+0x820], R22 ;  /* 0x0008201601007387 */ /* 0x0005e20000100a00 */
[----:B0-----:R-:W-:-:S02]  /*10c10*/  LEA R20, P2, R2, R29, 0x1 ;  /* 0x0000001d02147211 */ /* 0x001fc400078408ff */
[----:B------:R-:W-:Y:S02]  /*10c20*/  LEA R0, R37, R6, 0x3 ;  /* 0x0000000625007211 */ /* 0x000fe400078e18ff */
[----:B------:R-:W-:Y:S02]  /*10c30*/  LEA.HI.X.SX32 R21, R2, R31, 0x1, P2 ;  /* 0x0000001f02157211 */ /* 0x000fe400010f0eff */
[-C--:B-1----:R-:W-:Y:S01]  /*10c40*/  LEA R24, P0, R3, R29.reuse, 0x1 ;  /* 0x0000001d03187211 */ /* 0x082fe200078008ff */
[----:B------:R-:W-:Y:S02]  /*10c50*/  IMAD R2, R37, 0x8, R0 ;  /* 0x0000000825027824 */ /* 0x000fe400078e0200 */
[----:B------:R0:W-:Y:S01]  /*10c60*/  STL.64 [R1+0x818], R20 ;  /* 0x0008181401007387 */ /* 0x0001e20000100a00 */
[----:B--2---:R-:W-:Y:S02]  /*10c70*/  LEA R22, P1, R4, R29, 0x1 ;  /* 0x0000001d04167211 */ /* 0x004fe400078208ff */
[----:B------:R-:W-:-:S02]  /*10c80*/  LEA.HI.X.SX32 R25, R3, R31, 0x1, P0 ;  /* 0x0000001f03197211 */ /* 0x000fc400000f0eff */
[----:B------:R-:W-:Y:S02]  /*10c90*/  LEA.HI.X.SX32 R23, R4, R31, 0x1, P1 ;  /* 0x0000001f04177211 */ /* 0x000fe400008f0eff */
[C---:B------:R-:W-:Y:S01]  /*10ca0*/  LEA R3, R37.reuse, R2, 0x3 ;  /* 0x0000000225037211 */ /* 0x040fe200078e18ff */
[----:B------:R1:W-:Y:S03]  /*10cb0*/  STL.64 [R1+0x810], R24 ;  /* 0x0008101801007387 */ /* 0x0003e60000100a00 */
[----:B------:R-:W-:Y:S01]  /*10cc0*/  LEA R4, R37, R3, 0x3 ;  /* 0x0000000325047211 */ /* 0x000fe200078e18ff */
[----:B------:R2:W-:Y:S01]  /*10cd0*/  STL.64 [R1+0x808], R22 ;  /* 0x0008081601007387 */ /* 0x0005e20000100a00 */
[----:B0-----:R-:W-:-:S04]  /*10ce0*/  LEA R20, P2, R8, R29, 0x1 ;  /* 0x0000001d08147211 */ /* 0x001fc800078408ff */
[----:B------:R-:W-:Y:S02]  /*10cf0*/  LEA.HI.X.SX32 R21, R8, R31, 0x1, P2 ;  /* 0x0000001f08157211 */ /* 0x000fe400010f0eff */
[----:B------:R-:W-:Y:S02]  /*10d00*/  LEA R8, R37, R4, 0x3 ;  /* 0x0000000425087211 */ /* 0x000fe400078e18ff */
[-C--:B-1----:R-:W-:Y:S01]  /*10d10*/  LEA R24, P0, R9, R29.reuse, 0x1 ;  /* 0x0000001d09187211 */ /* 0x082fe200078008ff */
[----:B------:R0:W-:Y:S01]  /*10d20*/  STL.64 [R1+0x800], R20 ;  /* 0x0008001401007387 */ /* 0x0001e20000100a00 */
[----:B--2---:R-:W-:Y:S02]  /*10d30*/  LEA R22, P1, R11, R29, 0x1 ;  /* 0x0000001d0b167211 */ /* 0x004fe400078208ff */
[-C--:B------:R-:W-:Y:S01]  /*10d40*/  LEA.HI.X.SX32 R25, R9, R31.reuse, 0x1, P0 ;  /* 0x0000001f09197211 */ /* 0x080fe200000f0eff */
[----:B------:R-:W-:Y:S01]  /*10d50*/  IMAD R9, R37, 0x8, R8 ;  /* 0x0000000825097824 */ /* 0x000fe200078e0208 */
[----:B------:R-:W-:-:S03]  /*10d60*/  LEA.HI.X.SX32 R23, R11, R31, 0x1, P1 ;  /* 0x0000001f0b177211 */ /* 0x000fc600008f0eff */
[----:B------:R1:W-:Y:S01]  /*10d70*/  STL.64 [R1+0x7f8], R24 ;  /* 0x0007f81801007387 */ /* 0x0003e20000100a00 */
[C---:B------:R-:W-:Y:S02]  /*10d80*/  LEA R11, R37.reuse, R9, 0x3 ;  /* 0x00000009250b7211 */ /* 0x040fe400078e18ff */
[C---:B0-----:R-:W-:Y:S01]  /*10d90*/  LEA R20, P2, R12.reuse, R29, 0x1 ;  /* 0x0000001d0c147211 */ /* 0x041fe200078408ff */
[----:B------:R0:W-:Y:S03]  /*10da0*/  STL.64 [R1+0x7f0], R22 ;  /* 0x0007f01601007387 */ /* 0x0001e60000100a00 */
[----:B------:R-:W-:Y:S02]  /*10db0*/  LEA.HI.X.SX32 R21, R12, R31, 0x1, P2 ;  /* 0x0000001f0c157211 */ /* 0x000fe400010f0eff */
[----:B------:R-:W-:Y:S02]  /*10dc0*/  LEA R12, R37, R11, 0x3 ;  /* 0x0000000b250c7211 */ /* 0x000fe400078e18ff */
[-C--:B-1----:R-:W-:Y:S01]  /*10dd0*/  LEA R24, P0, R13, R29.reuse, 0x1 ;  /* 0x0000001d0d187211 */ /* 0x082fe200078008ff */
[----:B------:R1:W-:Y:S01]  /*10de0*/  STL.64 [R1+0x7e8], R20 ;  /* 0x0007e81401007387 */ /* 0x0003e20000100a00 */
[----:B0-----:R-:W-:-:S02]  /*10df0*/  LEA R22, P1, R14, R29, 0x1 ;  /* 0x0000001d0e167211 */ /* 0x001fc400078208ff */
[-C--:B------:R-:W-:Y:S02]  /*10e00*/  LEA.HI.X.SX32 R25, R13, R31.reuse, 0x1, P0 ;  /* 0x0000001f0d197211 */ /* 0x080fe400000f0eff */
[----:B------:R-:W-:Y:S02]  /*10e10*/  LEA.HI.X.SX32 R23, R14, R31, 0x1, P1 ;  /* 0x0000001f0e177211 */ /* 0x000fe400008f0eff */
[----:B------:R-:W-:Y:S01]  /*10e20*/  LEA R13, R37, R12, 0x3 ;  /* 0x0000000c250d7211 */ /* 0x000fe200078e18ff */
[----:B------:R0:W-:Y:S01]  /*10e30*/  STL.64 [R1+0x7e0], R24 ;  /* 0x0007e01801007387 */ /* 0x0001e20000100a00 */
[----:B-1----:R-:W-:-:S03]  /*10e40*/  LEA R20, P2, R15, R29, 0x1 ;  /* 0x0000001d0f147211 */ /* 0x002fc600078408ff */
[----:B------:R1:W-:Y:S01]  /*10e50*/  STL.64 [R1+0x7d8], R22 ;  /* 0x0007d81601007387 */ /* 0x0003e20000100a00 */
[----:B------:R-:W-:Y:S01]  /*10e60*/  IMAD R14, R37, 0x8, R13 ;  /* 0x00000008250e7824 */ /* 0x000fe200078e020d */
[----:B------:R-:W-:-:S05]  /*10e70*/  LEA.HI.X.SX32 R21, R15, R31, 0x1, P2 ;  /* 0x0000001f0f157211 */ /* 0x000fca00010f0eff */
[----:B------:R2:W-:Y:S01]  /*10e80*/  STL.64 [R1+0x7d0], R20 ;  /* 0x0007d01401007387 */ /* 0x0005e20000100a00 */
[CC--:B0-----:R-:W-:Y:S02]  /*10e90*/  LEA R24, P0, R16.reuse, R29.reuse, 0x1 ;  /* 0x0000001d10187211 */ /* 0x0c1fe400078008ff */
[C---:B-1----:R-:W-:Y:S02]  /*10ea0*/  LEA R22, P1, R17.reuse, R29, 0x1 ;  /* 0x0000001d11167211 */ /* 0x042fe400078208ff */
[-C--:B------:R-:W-:Y:S02]  /*10eb0*/  LEA.HI.X.SX32 R25, R16, R31.reuse, 0x1, P0 ;  /* 0x0000001f10197211 */ /* 0x080fe400000f0eff */
[----:B------:R-:W-:Y:S02]  /*10ec0*/  LEA.HI.X.SX32 R23, R17, R31, 0x1, P1 ;  /* 0x0000001f11177211 */ /* 0x000fe400008f0eff */
[C---:B--2---:R-:W-:Y:S01]  /*10ed0*/  LEA R20, P2, R18.reuse, R29, 0x1 ;  /* 0x0000001d12147211 */ /* 0x044fe200078408ff */
[----:B------:R0:W-:Y:S03]  /*10ee0*/  STL.64 [R1+0x7c8], R24 ;  /* 0x0007c81801007387 */ /* 0x0001e60000100a00 */
[----:B------:R-:W-:Y:S01]  /*10ef0*/  LEA.HI.X.SX32 R21, R18, R31, 0x1, P2 ;  /* 0x0000001f12157211 */ /* 0x000fe200010f0eff */
[----:B------:R1:W-:Y:S01]  /*10f00*/  STL.64 [R1+0x7c0], R22 ;  /* 0x0007c01601007387 */ /* 0x0003e20000100a00 */
[----:B------:R-:W-:-:S03]  /*10f10*/  LEA R16, P2, R6, R29, 0x1 ;  /* 0x0000001d06107211 */ /* 0x000fc600078408ff */
[----:B------:R2:W-:Y:S01]  /*10f20*/  STL.64 [R1+0x7b8], R20 ;  /* 0x0007b81401007387 */ /* 0x0005e20000100a00 */
[----:B------:R-:W-:Y:S02]  /*10f30*/  LEA.HI.X.SX32 R17, R6, R31, 0x1, P2 ;  /* 0x0000001f06117211 */ /* 0x000fe400010f0eff */
[----:B0-----:R-:W-:Y:S02]  /*10f40*/  CS2R R24, SRZ ;  /* 0x0000000000187805 */ /* 0x001fe4000001ff00 */
[-C--:B-1----:R-:W-:Y:S02]  /*10f50*/  LEA R22, P0, R19, R29.reuse, 0x1 ;  /* 0x0000001d13167211 */ /* 0x082fe400078008ff */
[----:B--2---:R-:W-:Y:S02]  /*10f60*/  LEA R20, P1, R5, R29, 0x1 ;  /* 0x0000001d05147211 */ /* 0x004fe400078208ff */
[-C--:B------:R-:W-:Y:S02]  /*10f70*/  LEA.HI.X.SX32 R23, R19, R31.reuse, 0x1, P0 ;  /* 0x0000001f13177211 */ /* 0x080fe400000f0eff */
[----:B------:R-:W-:-:S02]  /*10f80*/  LEA.HI.X.SX32 R21, R5, R31, 0x1, P1 ;  /* 0x0000001f05157211 */ /* 0x000fc400008f0eff */
[C---:B------:R-:W-:Y:S01]  /*10f90*/  LEA R18, P1, R2.reuse, R29, 0x1 ;  /* 0x0000001d02127211 */ /* 0x040fe200078208ff */
[----:B------:R0:W-:Y:S01]  /*10fa0*/  STL.64 [R1+0x7b0], R22 ;  /* 0x0007b01601007387 */ /* 0x0001e20000100a00 */
[C---:B------:R-:W-:Y:S02]  /*10fb0*/  LEA R5, R37.reuse, R14, 0x3 ;  /* 0x0000000e25057211 */ /* 0x040fe400078e18ff */
[----:B------:R-:W-:Y:S01]  /*10fc0*/  LEA.HI.X.SX32 R19, R2, R31, 0x1, P1 ;  /* 0x0000001f02137211 */ /* 0x000fe200008f0eff */
[----:B------:R1:W-:Y:S01]  /*10fd0*/  STL.64 [R1+0x7a8], R20 ;  /* 0x0007a81401007387 */ /* 0x0003e20000100a00 */
[----:B------:R-:W-:-:S03]  /*10fe0*/  LEA R6, R37, R5, 0x3 ;  /* 0x0000000525067211 */ /* 0x000fc600078e18ff */
[----:B------:R2:W-:Y:S01]  /*10ff0*/  STL.64 [R1+0x7a0], R16 ;  /* 0x0007a01001007387 */ /* 0x0005e20000100a00 */
[C---:B0-----:R-:W-:Y:S02]  /*11000*/  IMAD R22, R169.reuse, 0xa, RZ ;  /* 0x0000000aa9167824 */ /* 0x041fe400078e02ff */
[----:B------:R-:W-:Y:S01]  /*11010*/  IMAD R23, R169, 0xb, RZ ;  /* 0x0000000ba9177824 */ /* 0x000fe200078e02ff */
[CC--:B-1----:R-:W-:Y:S02]  /*11020*/  LEA R20, P0, R0.reuse, R29.reuse, 0x1 ;  /* 0x0000001d00147211 */ /* 0x0c2fe400078008ff */
[C---:B--2---:R-:W-:Y:S02]  /*11030*/  LEA R16, P2, R3.reuse, R29, 0x1 ;  /* 0x0000001d03107211 */ /* 0x044fe400078408ff */
[-C--:B------:R-:W-:Y:S02]  /*11040*/  LEA.HI.X.SX32 R21, R0, R31.reuse, 0x1, P0 ;  /* 0x0000001f00157211 */ /* 0x080fe400000f0eff */
[----:B------:R-:W-:-:S02]  /*11050*/  LEA.HI.X.SX32 R17, R3, R31, 0x1, P2 ;  /* 0x0000001f03117211 */ /* 0x000fc400010f0eff */
[C---:B------:R-:W-:Y:S01]  /*11060*/  LEA R0, R37.reuse, R6, 0x3 ;  /* 0x0000000625007211 */ /* 0x040fe200078e18ff */
[----:B------:R0:W-:Y:S04]  /*11070*/  STL.64 [R1+0x798], R20 ;  /* 0x0007981401007387 */ /* 0x0001e80000100a00 */
[----:B------:R1:W-:Y:S01]  /*11080*/  STL.64 [R1+0x790], R18 ;  /* 0x0007901201007387 */ /* 0x0003e20000100a00 */
[----:B------:R-:W-:-:S03]  /*11090*/  IMAD R2, R37, 0x8, R0 ;  /* 0x0000000825027824 */ /* 0x000fc600078e0200 */
[----:B------:R2:W-:Y:S02]  /*110a0*/  STL.64 [R1+0x788], R16 ;  /* 0x0007881001007387 */ /* 0x0005e40000100a00 */
[----:B------:R-:W-:Y:S02]  /*110b0*/  LEA R3, R37, R2, 0x3 ;  /* 0x0000000225037211 */ /* 0x000fe400078e18ff */
[-C--:B0-----:R-:W-:Y:S02]  /*110c0*/  LEA R20, P0, R4, R29.reuse, 0x1 ;  /* 0x0000001d04147211 */ /* 0x081fe400078008ff */
[----:B-1----:R-:W-:Y:S02]  /*110d0*/  LEA R18, P1, R8, R29, 0x1 ;  /* 0x0000001d08127211 */ /* 0x002fe400078208ff */
[----:B------:R-:W-:Y:S02]  /*110e0*/  LEA.HI.X.SX32 R21, R4, R31, 0x1, P0 ;  /* 0x0000001f04157211 */ /* 0x000fe400000f0eff */
[----:B--2---:R-:W-:-:S02]  /*110f0*/  LEA R16, P2, R9, R29, 0x1 ;  /* 0x0000001d09107211 */ /* 0x004fc400078408ff */
[-C--:B------:R-:W-:Y:S01]  /*11100*/  LEA.HI.X.SX32 R19, R8, R31.reuse, 0x1, P1 ;  /* 0x0000001f08137211 */ /* 0x080fe200008f0eff */
[----:B------:R0:W-:Y:S01]  /*11110*/  STL.64 [R1+0x780], R20 ;  /* 0x0007801401007387 */ /* 0x0001e20000100a00 */
[----:B------:R-:W-:Y:S02]  /*11120*/  LEA.HI.X.SX32 R17, R9, R31, 0x1, P2 ;  /* 0x0000001f09117211 */ /* 0x000fe400010f0eff */
[C---:B------:R-:W-:Y:S01]  /*11130*/  LEA R4, R37.reuse, R3, 0x3 ;  /* 0x0000000325047211 */ /* 0x040fe200078e18ff */
[----:B------:R1:W-:Y:S03]  /*11140*/  STL.64 [R1+0x778], R18 ;  /* 0x0007781201007387 */ /* 0x0003e60000100a00 */
[----:B------:R-:W-:Y:S01]  /*11150*/  LEA R8, R37, R4, 0x3 ;  /* 0x0000000425087211 */ /* 0x000fe200078e18ff */
[----:B------:R2:W-:Y:S01]  /*11160*/  STL.64 [R1+0x770], R16 ;  /* 0x0007701001007387 */ /* 0x0005e20000100a00 */
[----:B0-----:R-:W-:-:S03]  /*11170*/  LEA R20, P0, R11, R29, 0x1 ;  /* 0x0000001d0b147211 */ /* 0x001fc600078008ff */
[----:B------:R-:W-:Y:S01]  /*11180*/  IMAD R9, R37, 0x8, R8 ;  /* 0x0000000825097824 */ /* 0x000fe200078e0208 */
[C---:B-1----:R-:W-:Y:S02]  /*11190*/  LEA R18, P1, R12.reuse, R29, 0x1 ;  /* 0x0000001d0c127211 */ /* 0x042fe400078208ff */
[----:B------:R-:W-:Y:S02]  /*111a0*/  LEA.HI.X.SX32 R21, R11, R31, 0x1, P0 ;  /* 0x0000001f0b157211 */ /* 0x000fe400000f0eff */
[C---:B--2---:R-:W-:Y:S02]  /*111b0*/  LEA R16, P2, R13.reuse, R29, 0x1 ;  /* 0x0000001d0d107211 */ /* 0x044fe400078408ff */
[-C--:B------:R-:W-:Y:S01]  /*111c0*/  LEA.HI.X.SX32 R19, R12, R31.reuse, 0x1, P1 ;  /* 0x0000001f0c137211 */ /* 0x080fe200008f0eff */
[----:B------:R0:W-:Y:S01]  /*111d0*/  STL.64 [R1+0x768], R20 ;  /* 0x0007681401007387 */ /* 0x0001e20000100a00 */
[----:B------:R-:W-:Y:S02]  /*111e0*/  LEA.HI.X.SX32 R17, R13, R31, 0x1, P2 ;  /* 0x0000001f0d117211 */ /* 0x000fe400010f0eff */
[----:B------:R-:W-:Y:S01]  /*111f0*/  LOP3.LUT R11, R10, 0x60, RZ, 0x3c, !PT ;  /* 0x000000600a0b7812 */ /* 0x000fe200078e3cff */
[----:B------:R1:W-:Y:S03]  /*11200*/  STL.64 [R1+0x760], R18 ;  /* 0x0007601201007387 */ /* 0x0003e60000100a00 */
[----:B------:R-:W-:Y:S01]  /*11210*/  IADD3 R11, R221, R11, RZ ;  /* 0x0000000bdd0b7210 */ /* 0x000fe20007ffe0ff */
[----:B------:R2:W-:Y:S01]  /*11220*/  STL.64 [R1+0x758], R16 ;  /* 0x0007581001007387 */ /* 0x0005e20000100a00 */
[----:B0-----:R-:W-:-:S04]  /*11230*/  LEA R20, P0, R14, R29, 0x1 ;  /* 0x0000001d0e147211 */ /* 0x001fc800078008ff */
[----:B------:R-:W-:Y:S02]  /*11240*/  LEA.HI.X.SX32 R21, R14, R31, 0x1, P0 ;  /* 0x0000001f0e157211 */ /* 0x000fe400000f0eff */
[CC--:B-1----:R-:W-:Y:S02]  /*11250*/  LEA R18, P1, R5.reuse, R29.reuse, 0x1 ;  /* 0x0000001d05127211 */ /* 0x0c2fe400078208ff */
[C---:B--2---:R-:W-:Y:S01]  /*11260*/  LEA R16, P2, R6.reuse, R29, 0x1 ;  /* 0x0000001d06107211 */ /* 0x044fe200078408ff */
[----:B------:R0:W-:Y:S01]  /*11270*/  STL.64 [R1+0x750], R20 ;  /* 0x0007501401007387 */ /* 0x0001e20000100a00 */
[-C--:B------:R-:W-:Y:S02]  /*11280*/  LEA.HI.X.SX32 R19, R5, R31.reuse, 0x1, P1 ;  /* 0x0000001f05137211 */ /* 0x080fe400008f0eff */
[----:B------:R-:W-:Y:S02]  /*11290*/  LEA.HI.X.SX32 R17, R6, R31, 0x1, P2 ;  /* 0x0000001f06117211 */ /* 0x000fe400010f0eff */
[----:B------:R-:W-:-:S02]  /*112a0*/  LEA R14, P1, R2, R29, 0x1 ;  /* 0x0000001d020e7211 */ /* 0x000fc400078208ff */
[----:B------:R-:W-:Y:S01]  /*112b0*/  LEA R12, P2, R3, R29, 0x1 ;  /* 0x0000001d030c7211 */ /* 0x000fe200078408ff */
[----:B------:R1:W-:Y:S01]  /*112c0*/  STL.64 [R1+0x740], R16 ;  /* 0x0007401001007387 */ /* 0x0003e20000100a00 */
[----:B------:R-:W-:Y:S02]  /*112d0*/  LEA R5, R37, R9, 0x3 ;  /* 0x0000000925057211 */ /* 0x000fe400078e18ff */
[-C--:B------:R-:W-:Y:S01]  /*112e0*/  LEA.HI.X.SX32 R15, R2, R31.reuse, 0x1, P1 ;  /* 0x0000001f020f7211 */ /* 0x080fe200008f0eff */
[----:B------:R2:W-:Y:S01]  /*112f0*/  STL.64 [R1+0x748], R18 ;  /* 0x0007481201007387 */ /* 0x0005e20000100a00 */
[----:B------:R-:W-:Y:S01]  /*11300*/  LEA.HI.X.SX32 R13, R3, R31, 0x1, P2 ;  /* 0x0000001f030d7211 */ /* 0x000fe200010f0eff */
[----:B0-----:R-:W-:Y:S01]  /*11310*/  IMAD R21, R169, 0x9, RZ ;  /* 0x00000009a9157824 */ /* 0x001fe200078e02ff */
[----:B------:R-:W-:Y:S02]  /*11320*/  LEA R6, R37, R5, 0x3 ;  /* 0x0000000525067211 */ /* 0x000fe400078e18ff */
[----:B------:R-:W-:-:S02]  /*11330*/  SHF.L.U32 R20, R169, 0x3, RZ ;  /* 0x00000003a9147819 */ /* 0x000fc400000006ff */
[----:B-1----:R-:W-:-:S04]  /*11340*/  LEA R16, P0, R0, R29, 0x1 ;  /* 0x0000001d00107211 */ /* 0x002fc800078008ff */
[----:B------:R-:W-:Y:S01]  /*11350*/  LEA.HI.X.SX32 R17, R0, R31, 0x1, P0 ;  /* 0x0000001f00117211 */ /* 0x000fe200000f0eff */
[----:B--2---:R-:W-:Y:S01]  /*11360*/  IMAD R18, R169, 0x6, RZ ;  /* 0x00000006a9127824 */ /* 0x004fe200078e02ff */
[----:B------:R-:W-:Y:S01]  /*11370*/  LEA R0, R37, R6, 0x3 ;  /* 0x0000000625007211 */ /* 0x000fe200078e18ff */
[----:B------:R-:W-:Y:S02]  /*11380*/  IMAD R19, R169, 0x7, RZ ;  /* 0x00000007a9137824 */ /* 0x000fe400078e02ff */
[----:B------:R0:W-:Y:S02]  /*11390*/  STL.64 [R1+0x738], R16 ;  /* 0x0007381001007387 */ /* 0x0001e40000100a00 */
[C---:B------:R-:W-:Y:S02]  /*113a0*/  IMAD R2, R37.reuse, 0x8, R0 ;  /* 0x0000000825027824 */ /* 0x040fe400078e0200 */
[----:B------:R1:W-:Y:S03]  /*113b0*/  STL.64 [R1+0x730], R14 ;  /* 0x0007300e01007387 */ /* 0x0003e60000100a00 */
[----:B------:R-:W-:Y:S01]  /*113c0*/  LEA R3, R37, R2, 0x3 ;  /* 0x0000000225037211 */ /* 0x000fe200078e18ff */
[----:B------:R2:W-:Y:S01]  /*113d0*/  STL.64 [R1+0x728], R12 ;  /* 0x0007280c01007387 */ /* 0x0005e20000100a00 */
[----:B0-----:R-:W-:-:S02]  /*113e0*/  LEA R16, P0, R4, R29, 0x1 ;  /* 0x0000001d04107211 */ /* 0x001fc400078008ff */
[----:B-1----:R-:W-:Y:S02]  /*113f0*/  LEA R14, P1, R8, R29, 0x1 ;  /* 0x0000001d080e7211 */ /* 0x002fe400078208ff */
[----:B------:R-:W-:Y:S02]  /*11400*/  LEA.HI.X.SX32 R17, R4, R31, 0x1, P0 ;  /* 0x0000001f04117211 */ /* 0x000fe400000f0eff */
[C---:B--2---:R-:W-:Y:S02]  /*11410*/  LEA R12, P2, R9.reuse, R29, 0x1 ;  /* 0x0000001d090c7211 */ /* 0x044fe400078408ff */
[-C--:B------:R-:W-:Y:S01]  /*11420*/  LEA.HI.X.SX32 R15, R8, R31.reuse, 0x1, P1 ;  /* 0x0000001f080f7211 */ /* 0x080fe200008f0eff */
[----:B------:R0:W-:Y:S01]  /*11430*/  STL.64 [R1+0x720], R16 ;  /* 0x0007201001007387 */ /* 0x0001e20000100a00 */
[----:B------:R-:W-:Y:S02]  /*11440*/  LEA.HI.X.SX32 R13, R9, R31, 0x1, P2 ;  /* 0x0000001f090d7211 */ /* 0x000fe400010f0eff */
[----:B------:R-:W-:Y:S01]  /*11450*/  LEA R4, R37, R3, 0x3 ;  /* 0x0000000325047211 */ /* 0x000fe200078e18ff */
[----:B------:R1:W-:Y:S04]  /*11460*/  STL.64 [R1+0x718], R14 ;  /* 0x0007180e01007387 */ /* 0x0003e80000100a00 */
[----:B------:R2:W-:Y:S01]  /*11470*/  STL.64 [R1+0x710], R12 ;  /* 0x0007100c01007387 */ /* 0x0005e20000100a00 */
[----:B0-----:R-:W-:-:S02]  /*11480*/  LEA R16, P0, R5, R29, 0x1 ;  /* 0x0000001d05107211 */ /* 0x001fc400078008ff */
[----:B-1----:R-:W-:Y:S02]  /*11490*/  LEA R14, P1, R6, R29, 0x1 ;  /* 0x0000001d060e7211 */ /* 0x002fe400078208ff */
[----:B------:R-:W-:Y:S02]  /*114a0*/  LEA.HI.X.SX32 R17, R5, R31, 0x1, P0 ;  /* 0x0000001f05117211 */ /* 0x000fe400000f0eff */
[----:B--2---:R-:W-:Y:S02]  /*114b0*/  LEA R12, P2, R0, R29, 0x1 ;  /* 0x0000001d000c7211 */ /* 0x004fe400078408ff */
[-C--:B------:R-:W-:Y:S01]  /*114c0*/  LEA.HI.X.SX32 R15, R6, R31.reuse, 0x1, P1 ;  /* 0x0000001f060f7211 */ /* 0x080fe200008f0eff */
[----:B------:R0:W-:Y:S01]  /*114d0*/  STL.64 [R1+0x708], R16 ;  /* 0x0007081001007387 */ /* 0x0001e20000100a00 */
[----:B------:R-:W-:Y:S02]  /*114e0*/  LEA.HI.X.SX32 R13, R0, R31, 0x1, P2 ;  /* 0x0000001f000d7211 */ /* 0x000fe400010f0eff */
[----:B------:R-:W-:Y:S01]  /*114f0*/  LEA R0, R37, R4, 0x3 ;  /* 0x0000000425007211 */ /* 0x000fe200078e18ff */
[----:B------:R1:W-:Y:S01]  /*11500*/  STL.64 [R1+0x700], R14 ;  /* 0x0007000e01007387 */ /* 0x0003e20000100a00 */
[----:B------:R-:W-:-:S02]  /*11510*/  MOV R6, RZ ;  /* 0x000000ff00067202 */ /* 0x000fc40000000f00 */
[----:B------:R-:W-:Y:S02]  /*11520*/  CS2R R36, SRZ ;  /* 0x0000000000247805 */ /* 0x000fe4000001ff00 */
[C---:B------:R-:W-:Y:S01]  /*11530*/  LEA R8, P3, R0.reuse, R29, 0x1 ;  /* 0x0000001d00087211 */ /* 0x040fe200078608ff */
[----:B------:R2:W-:Y:S01]  /*11540*/  STL.64 [R1+0x6f8], R12 ;  /* 0x0006f80c01007387 */ /* 0x0005e20000100a00 */
[----:B------:R-:W-:Y:S02]  /*11550*/  MOV R5, RZ ;  /* 0x000000ff00057202 */ /* 0x000fe40000000f00 */
[----:B------:R-:W-:Y:S02]  /*11560*/  LEA.HI.X.SX32 R9, R0, R31, 0x1, P3 ;  /* 0x0000001f00097211 */ /* 0x000fe400018f0eff */
[----:B0-----:R-:W-:Y:S02]  /*11570*/  LEA R16, P0, R2, R29, 0x1 ;  /* 0x0000001d02107211 */ /* 0x001fe400078008ff */
[----:B------:R-:W-:-:S02]  /*11580*/  MOV R0, 0x3f800000 ;  /* 0x3f80000000007802 */ /* 0x000fc40000000f00 */
[C---:B-1----:R-:W-:Y:S02]  /*11590*/  LEA R14, P1, R3.reuse, R29, 0x1 ;  /* 0x0000001d030e7211 */ /* 0x042fe400078208ff */
[----:B------:R-:W-:Y:S02]  /*115a0*/  LEA.HI.X.SX32 R17, R2, R31, 0x1, P0 ;  /* 0x0000001f02117211 */ /* 0x000fe400000f0eff */
[C---:B--2---:R-:W-:Y:S02]  /*115b0*/  LEA R12, P2, R4.reuse, R29, 0x1 ;  /* 0x0000001d040c7211 */ /* 0x044fe400078408ff */
[----:B------:R-:W-:Y:S02]  /*115c0*/  CS2R R28, SRZ ;  /* 0x00000000001c7805 */ /* 0x000fe4000001ff00 */
[-C--:B------:R-:W-:Y:S01]  /*115d0*/  LEA.HI.X.SX32 R15, R3, R31.reuse, 0x1, P1 ;  /* 0x0000001f030f7211 */ /* 0x080fe200008f0eff */
[----:B------:R0:W-:Y:S01]  /*115e0*/  STL.64 [R1+0x6f0], R16 ;  /* 0x0006f01001007387 */ /* 0x0001e20000100a00 */
[----:B------:R-:W-:Y:S01]  /*115f0*/  LEA.HI.X.SX32 R13, R4, R31, 0x1, P2 ;  /* 0x0000001f040d7211 */ /* 0x000fe200010f0eff */
[----:B------:R-:W-:Y:S01]  /*11600*/  IMAD R4, R169, 0x3, RZ ;  /* 0x00000003a9047824 */ /* 0x000fe200078e02ff */
[----:B------:R-:W-:Y:S01]  /*11610*/  MOV R3, 0x3f800000 ;  /* 0x3f80000000037802 */ /* 0x000fe20000000f00 */
[----:B------:R1:W-:Y:S01]  /*11620*/  STL.64 [R1+0x6e8], R14 ;  /* 0x0006e80e01007387 */ /* 0x0003e20000100a00 */
[----:B------:R-:W-:Y:S01]  /*11630*/  MOV R2, 0x3f800000 ;  /* 0x3f80000000027802 */ /* 0x000fe20000000f00 */
[----:B------:R-:W-:Y:S01]  /*11640*/  IMAD.WIDE R158, R4, 0x2, R172 ;  /* 0x00000002049e7825 */ /* 0x000fe200078e02ac */
[----:B------:R-:W-:Y:S01]  /*11650*/  CS2R R30, SRZ ;  /* 0x00000000001e7805 */ /* 0x000fe2000001ff00 */
[----:B------:R2:W-:Y:S04]  /*11660*/  STL.64 [R1+0x6e0], R12 ;  /* 0x0006e00c01007387 */ /* 0x0005e80000100a00 */
[----:B------:R3:W-:Y:S01]  /*11670*/  STL.64 [R1+0x6d8], R8 ;  /* 0x0006d80801007387 */ /* 0x0007e20000100a00 */
[----:B0-----:R-:W-:-:S02]  /*11680*/  LOP3.LUT R16, R10, 0x10, RZ, 0x3c, !PT ;  /* 0x000000100a107812 */ /* 0x001fc400078e3cff */
[----:B------:R-:W-:Y:S01]  /*11690*/  IADD3 R17, R221, R10, RZ ;  /* 0x0000000add117210 */ /* 0x000fe20007ffe0ff */
[----:B------:R-:W-:Y:S01]  /*116a0*/  STL [R1+0x6d0], R0 ;  /* 0x0006d00001007387 */ /* 0x000fe20000100800 */
[C---:B-1----:R-:W-:Y:S02]  /*116b0*/  LOP3.LUT R15, R10.reuse, 0x20, RZ, 0x3c, !PT ;  /* 0x000000200a0f7812 */ /* 0x042fe400078e3cff */
[C---:B------:R-:W-:Y:S01]  /*116c0*/  LOP3.LUT R14, R10.reuse, 0x30, RZ, 0x3c, !PT ;  /* 0x000000300a0e7812 */ /* 0x040fe200078e3cff */
[----:B------:R0:W-:Y:S01]  /*116d0*/  STL [R1+0x6cc], R3 ;  /* 0x0006cc0301007387 */ /* 0x0001e20000100800 */
[C---:B--2---:R-:W-:Y:S02]  /*116e0*/  LOP3.LUT R13, R10.reuse, 0x40, RZ, 0x3c, !PT ;  /* 0x000000400a0d7812 */ /* 0x044fe400078e3cff */
[C---:B------:R-:W-:Y:S01]  /*116f0*/  LOP3.LUT R12, R10.reuse, 0x50, RZ, 0x3c, !PT ;  /* 0x000000500a0c7812 */ /* 0x040fe200078e3cff */
[----:B------:R1:W-:Y:S01]  /*11700*/  STL [R1+0x6c8], R2 ;  /* 0x0006c80201007387 */ /* 0x0003e20000100800 */
[C---:B---3--:R-:W-:Y:S01]  /*11710*/  IMAD.SHL.U32 R8, R169.reuse, 0x4, RZ ;  /* 0x00000004a9087824 */ /* 0x048fe200078e00ff */
[----:B------:R-:W-:Y:S01]  /*11720*/  LOP3.LUT R10, R10, 0x70, RZ, 0x3c, !PT ;  /* 0x000000700a0a7812 */ /* 0x000fe200078e3cff */
[----:B------:R-:W-:Y:S01]  /*11730*/  IMAD R9, R169, 0x5, RZ ;  /* 0x00000005a9097824 */ /* 0x000fe200078e02ff */
[----:B------:R2:W-:Y:S01]  /*11740*/  STL [R1+0x6c4], R0 ;  /* 0x0006c40001007387 */ /* 0x0005e20000100800 */
[C---:B------:R-:W-:Y:S01]  /*11750*/  IADD3 R16, R221.reuse, R16, RZ ;  /* 0x00000010dd107210 */ /* 0x040fe20007ffe0ff */
[C---:B------:R-:W-:Y:S01]  /*11760*/  IMAD.IADD R14, R221.reuse, 0x1, R14 ;  /* 0x00000001dd0e7824 */ /* 0x040fe200078e020e */
[----:B0-----:R-:W-:Y:S01]  /*11770*/  MOV R3, UR9 ;  /* 0x0000000900037c02 */ /* 0x001fe20008000f00 */
[----:B------:R-:W-:Y:S01]  /*11780*/  STL [R1+0x400], RZ ;  /* 0x000400ff01007387 */ /* 0x000fe20000100800 */
[----:B------:R-:W-:Y:S01]  /*11790*/  IADD3 R15, R221, R15, RZ ;  /* 0x0000000fdd0f7210 */ /* 0x000fe20007ffe0ff */
[----:B-1----:R-:W-:Y:S01]  /*117a0*/  IMAD.U32 R2, RZ, RZ, UR8 ;  /* 0x00000008ff027e24 */ /* 0x002fe2000f8e00ff */
[----:B------:R-:W-:Y:S01]  /*117b0*/  UIADD3.64 UR8, UR4, 0x180, URZ ;  /* 0x0000018004087897 */ /* 0x000fe2000fffe03f */
[----:B------:R-:W-:Y:S01]  /*117c0*/  STL [R1+0x404], RZ ;  /* 0x000404ff01007387 */ /* 0x000fe20000100800 */
[----:B------:R-:W-:Y:S01]  /*117d0*/  UIADD3.64 UR8, UR4, 0x280, URZ ;  /* 0x0000028004087897 */ /* 0x000fe2000fffe03f */
[----:B--2---:R-:W-:Y:S01]  /*117e0*/  SHF.L.U32 R0, R169, 0x1, RZ ;  /* 0x00000001a9007819 */ /* 0x004fe200000006ff */
[----:B------:R-:W-:Y:S01]  /*117f0*/  UIADD3.64 UR8, UR4, 0x380, URZ ;  /* 0x0000038004087897 */ /* 0x000fe2000fffe03f */
[----:B------:R-:W-:Y:S01]  /*11800*/  STL [R1+0x408], RZ ;  /* 0x000408ff01007387 */ /* 0x000fe20000100800 */
[----:B------:R-:W-:Y:S01]  /*11810*/  UIADD3.64 UR8, UR4, 0x480, URZ ;  /* 0x0000048004087897 */ /* 0x000fe2000fffe03f */
[C---:B------:R-:W-:Y:S01]  /*11820*/  IADD3 R13, R221.reuse, R13, RZ ;  /* 0x0000000ddd0d7210 */ /* 0x040fe20007ffe0ff */
[----:B------:R-:W-:Y:S01]  /*11830*/  UIADD3.64 UR8, UR4, 0x580, URZ ;  /* 0x0000058004087897 */ /* 0x000fe2000fffe03f */
[----:B------:R-:W-:Y:S01]  /*11840*/  STL [R1+0x40c], RZ ;  /* 0x00040cff01007387 */ /* 0x000fe20000100800 */
[C---:B------:R-:W-:Y:S01]  /*11850*/  IADD3 R12, R221.reuse, R12, RZ ;  /* 0x0000000cdd0c7210 */ /* 0x040fe20007ffe0ff */
[----:B------:R-:W-:Y:S01]  /*11860*/  IMAD.IADD R10, R221, 0x1, R10 ;  /* 0x00000001dd0a7824 */ /* 0x000fe200078e020a */
[----:B------:R-:W-:Y:S01]  /*11870*/  UIADD3.64 UR8, UR4, 0x680, URZ ;  /* 0x0000068004087897 */ /* 0x000fe2000fffe03f */
[----:B------:R-:W-:Y:S01]  /*11880*/  STL [R1+0x410], RZ ;  /* 0x000410ff01007387 */ /* 0x000fe20000100800 */
[----:B------:R-:W-:-:S02]  /*11890*/  UIADD3.64 UR8, UR4, 0xf80, URZ ;  /* 0x00000f8004087897 */ /* 0x000fc4000fffe03f */
[----:B------:R-:W-:Y:S01]  /*118a0*/  UIADD3.64 UR8, UR4, 0x1080, URZ ;  /* 0x0000108004087897 */ /* 0x000fe2000fffe03f */
[----:B------:R-:W-:Y:S01]  /*118b0*/  STL [R1+0x414], RZ ;  /* 0x000414ff01007387 */ /* 0x000fe20000100800 */
[----:B------:R-:W-:-:S03]  /*118c0*/  UIADD3.64 UR8, UR4, 0x1180, URZ ;  /* 0x0000118004087897 */ /* 0x000fc6000fffe03f */
        /* <DEDUP_REMOVED lines=378> */
[----:B------:R0:W-:Y:S04]  /*13070*/  STL.64 [R1+0xaa0], R156 ;  /* 0x000aa09c01007387 */ /* 0x0001e80000100a00 */
[----:B------:R1:W-:Y:S01]  /*13080*/  STL.64 [R1+0xa98], R2 ;  /* 0x000a980201007387 */ /* 0x0003e20000100a00 */
[----:B0-----:R-:W-:-:S04]  /*13090*/  IMAD.WIDE R156, R0, 0x2, R176 ;  /* 0x00000002009c7825 */ /* 0x001fc800078e02b0 */
[----:B-1----:R-:W-:Y:S01]  /*130a0*/  IMAD.WIDE R2, R0, 0x2, R174 ;  /* 0x0000000200027825 */ /* 0x002fe200078e02ae */
        /* <DEDUP_REMOVED lines=35> */
[--C-:B-1----:R-:W-:Y:S01]  /*132e0*/  IMAD.WIDE R2, R8, 0x2, R172.reuse ;  /* 0x0000000208027825 */ /* 0x102fe200078e02ac */
[----:B------:R0:W-:Y:S04]  /*132f0*/  STL.64 [R1+0xa80], R156 ;  /* 0x000a809c01007387 */ /* 0x0001e80000100a00 */
[----:B------:R1:W-:Y:S04]  /*13300*/  STL.64 [R1+0xa60], R158 ;  /* 0x000a609e01007387 */ /* 0x0003e80000100a00 */
[----:B------:R2:W-:Y:S01]  /*13310*/  STL.64 [R1+0xa40], R2 ;  /* 0x000a400201007387 */ /* 0x0005e20000100a00 */
[----:B0-----:R-:W-:-:S04]  /*13320*/  IMAD.WIDE R156, R9, 0x2, R172 ;  /* 0x00000002099c7825 */ /* 0x001fc800078e02ac */
[--C-:B-1----:R-:W-:Y:S01]  /*13330*/  IMAD.WIDE R158, R18, 0x2, R172.reuse ;  /* 0x00000002129e7825 */ /* 0x102fe200078e02ac */
[----:B------:R0:W-:Y:S03]  /*13340*/  STL.64 [R1+0xa20], R156 ;  /* 0x000a209c01007387 */ /* 0x0001e60000100a00 */
[--C-:B--2---:R-:W-:Y:S01]  /*13350*/  IMAD.WIDE R2, R19, 0x2, R172.reuse ;  /* 0x0000000213027825 */ /* 0x104fe200078e02ac */
[----:B------:R1:W-:Y:S04]  /*13360*/  STL.64 [R1+0xa00], R158 ;  /* 0x000a009e01007387 */ /* 0x0003e80000100a00 */
[----:B------:R2:W-:Y:S01]  /*13370*/  STL.64 [R1+0x9e0], R2 ;  /* 0x0009e00201007387 */ /* 0x0005e20000100a00 */
[----:B0-----:R-:W-:-:S04]  /*13380*/  IMAD.WIDE R156, R20, 0x2, R172 ;  /* 0x00000002149c7825 */ /* 0x001fc800078e02ac */
[----:B-1----:R-:W-:Y:S01]  /*13390*/  IMAD.WIDE R158, R21, 0x2, R172 ;  /* 0x00000002159e7825 */ /* 0x002fe200078e02ac */
[----:B------:R0:W-:Y:S03]  /*133a0*/  STL.64 [R1+0x9c0], R156 ;  /* 0x0009c09c01007387 */ /* 0x0001e60000100a00 */
[--C-:B--2---:R-:W-:Y:S01]  /*133b0*/  IMAD.WIDE R2, R0, 0x2, R170.reuse ;  /* 0x0000000200027825 */ /* 0x104fe200078e02aa */
[----:B------:R1:W-:Y:S04]  /*133c0*/  STL.64 [R1+0x9a0], R158 ;  /* 0x0009a09e01007387 */ /* 0x0003e80000100a00 */
[----:B------:R2:W-:Y:S01]  /*133d0*/  STL.64 [R1+0xa78], R2 ;  /* 0x000a780201007387 */ /* 0x0005e20000100a00 */
[----:B0-----:R-:W-:-:S04]  /*133e0*/  IMAD.WIDE R156, R4, 0x2, R170 ;  /* 0x00000002049c7825 */ /* 0x001fc800078e02aa */
[--C-:B-1----:R-:W-:Y:S01]  /*133f0*/  IMAD.WIDE R158, R8, 0x2, R170.reuse ;  /* 0x00000002089e7825 */ /* 0x102fe200078e02aa */
[----:B------:R0:W-:Y:S03]  /*13400*/  STL.64 [R1+0xa58], R156 ;  /* 0x000a589c01007387 */ /* 0x0001e60000100a00 */
[--C-:B--2---:R-:W-:Y:S01]  /*13410*/  IMAD.WIDE R2, R9, 0x2, R170.reuse ;  /* 0x0000000209027825 */ /* 0x104fe200078e02aa */
[----:B------:R-:W-:Y:S03]  /*13420*/  STL.64 [R1+0xa38], R158 ;  /* 0x000a389e01007387 */ /* 0x000fe60000100a00 */
[--C-:B------:R-:W-:Y:S01]  /*13430*/  IMAD.WIDE R8, R19, 0x2, R170.reuse ;  /* 0x0000000213087825 */ /* 0x100fe200078e02aa */
[----:B------:R1:W-:Y:S03]  /*13440*/  STL.64 [R1+0xa18], R2 ;  /* 0x000a180201007387 */ /* 0x0003e60000100a00 */
[----:B0-----:R-:W-:-:S04]  /*13450*/  IMAD.WIDE R156, R18, 0x2, R170 ;  /* 0x00000002129c7825 */ /* 0x001fc800078e02aa */
[--C-:B------:R-:W-:Y:S01]  /*13460*/  IMAD.WIDE R18, R21, 0x2, R170.reuse ;  /* 0x0000000215127825 */ /* 0x100fe200078e02aa */
[----:B------:R-:W-:Y:S03]  /*13470*/  STL.64 [R1+0x9f8], R156 ;  /* 0x0009f89c01007387 */ /* 0x000fe60000100a00 */
[----:B-1----:R-:W-:Y:S01]  /*13480*/  IMAD.WIDE R2, R20, 0x2, R170 ;  /* 0x0000000214027825 */ /* 0x002fe200078e02aa */
[----:B------:R0:W-:Y:S04]  /*13490*/  STL.64 [R1+0x9d8], R8 ;  /* 0x0009d80801007387 */ /* 0x0001e80000100a00 */
[----:B------:R1:W-:Y:S04]  /*134a0*/  STL.64 [R1+0x9b8], R2 ;  /* 0x0009b80201007387 */ /* 0x0003e80000100a00 */
[----:B------:R2:W-:Y:S01]  /*134b0*/  STL.64 [R1+0x998], R18 ;  /* 0x0009981201007387 */ /* 0x0005e20000100a00 */
[----:B0-----:R-:W-:-:S04]  /*134c0*/  IMAD.WIDE R8, R22, 0x2, R172 ;  /* 0x0000000216087825 */ /* 0x001fc800078e02ac */
[----:B-1----:R-:W-:Y:S01]  /*134d0*/  IMAD.WIDE R2, R22, 0x2, R170 ;  /* 0x0000000216027825 */ /* 0x002fe200078e02aa */
[----:B------:R0:W-:Y:S03]  /*134e0*/  STL.64 [R1+0x980], R8 ;  /* 0x0009800801007387 */ /* 0x0001e60000100a00 */
[C---:B--2---:R-:W-:Y:S01]  /*134f0*/  IMAD.WIDE R18, R23.reuse, 0x2, R176 ;  /* 0x0000000217127825 */ /* 0x044fe200078e02b0 */
[----:B------:R1:W-:Y:S04]  /*13500*/  STL.64 [R1+0x978], R2 ;  /* 0x0009780201007387 */ /* 0x0003e80000100a00 */
[----:B------:R2:W-:Y:S01]  /*13510*/  STL.64 [R1+0x970], R18 ;  /* 0x0009701201007387 */ /* 0x0005e20000100a00 */
[----:B0-----:R-:W-:-:S04]  /*13520*/  IMAD.WIDE R8, R23, 0x2, R174 ;  /* 0x0000000217087825 */ /* 0x001fc800078e02ae */
[C---:B-1----:R-:W-:Y:S01]  /*13530*/  IMAD.WIDE R2, R23.reuse, 0x2, R172 ;  /* 0x0000000217027825 */ /* 0x042fe200078e02ac */
[----:B------:R0:W-:Y:S03]  /*13540*/  STL.64 [R1+0x968], R8 ;  /* 0x0009680801007387 */ /* 0x0001e60000100a00 */
[----:B--2---:R-:W-:Y:S01]  /*13550*/  IMAD.WIDE R18, R23, 0x2, R170 ;  /* 0x0000000217127825 */ /* 0x004fe200078e02aa */
[----:B------:R1:W-:Y:S04]  /*13560*/  STL.64 [R1+0x960], R2 ;  /* 0x0009600201007387 */ /* 0x0003e80000100a00 */
[----:B------:R2:W-:Y:S01]  /*13570*/  STL.64 [R1+0x958], R18 ;  /* 0x0009581201007387 */ /* 0x0005e20000100a00 */
[----:B0-----:R-:W-:-:S04]  /*13580*/  IMAD.WIDE R8, R152, 0x2, R176 ;  /* 0x0000000298087825 */ /* 0x001fc800078e02b0 */
[C---:B-1----:R-:W-:Y:S01]  /*13590*/  IMAD.WIDE R2, R152.reuse, 0x2, R174 ;  /* 0x0000000298027825 */ /* 0x042fe200078e02ae */
[----:B------:R0:W-:Y:S03]  /*135a0*/  STL.64 [R1+0x950], R8 ;  /* 0x0009500801007387 */ /* 0x0001e60000100a00 */
[C---:B--2---:R-:W-:Y:S01]  /*135b0*/  IMAD.WIDE R18, R152.reuse, 0x2, R172 ;  /* 0x0000000298127825 */ /* 0x044fe200078e02ac */
        /* <DEDUP_REMOVED lines=31> */
[----:B------:R-:W-:Y:S01]  /*137b0*/  STL.64 [R1+0xbd0], R18 ;  /* 0x000bd01201007387 */ /* 0x000fe20000100a00 */
[----:B0-----:R-:W-:-:S04]  /*137c0*/  IMAD.WIDE R8, R169, 0x2, R172 ;  /* 0x00000002a9087825 */ /* 0x001fc800078e02ac */
[----:B-1----:R-:W-:Y:S01]  /*137d0*/  IMAD.WIDE R2, R169, 0x2, R170 ;  /* 0x00000002a9027825 */ /* 0x002fe200078e02aa */
[----:B------:R0:W-:Y:S04]  /*137e0*/  STL.64 [R1+0xbc8], R8 ;  /* 0x000bc80801007387 */ /* 0x0001e80000100a00 */
[----:B------:R1:W-:Y:S01]  /*137f0*/  STL.64 [R1+0xbc0], R2 ;  /* 0x000bc00201007387 */ /* 0x0003e20000100a00 */
[----:B0-----:R-:W-:Y:S01]  /*13800*/  IMAD.U32 R8, RZ, RZ, UR10 ;  /* 0x0000000aff087e24 */ /* 0x001fe2000f8e00ff */
[----:B------:R-:W-:Y:S01]  /*13810*/  MOV R9, UR11 ;  /* 0x0000000b00097c02 */ /* 0x000fe20008000f00 */
[----:B------:R-:W-:Y:S01]  /*13820*/  UIADD3.64 UR10, UR4, 0xa00, URZ ;  /* 0x00000a00040a7897 */ /* 0x000fe2000fffe03f */
[----:B-1----:R-:W-:Y:S02]  /*13830*/  MOV R2, UR18 ;  /* 0x0000001200027c02 */ /* 0x002fe40008000f00 */
[----:B------:R-:W-:Y:S01]  /*13840*/  MOV R3, UR19 ;  /* 0x0000001300037c02 */ /* 0x000fe20008000f00 */
[----:B------:R-:W-:-:S04]  /*13850*/  UIADD3.64 UR18, UR4, 0x980, URZ ;  /* 0x0000098004127897 */ /* 0x000fc8000fffe03f */
[----:B------:R0:W-:Y:S04]  /*13860*/  STL.64 [R1+0xb98], R2 ;  /* 0x000b980201007387 */ /* 0x0001e80000100a00 */
[----:B------:R1:W-:Y:S01]  /*13870*/  STL.64 [R1+0xb90], R8 ;  /* 0x000b900801007387 */ /* 0x0003e20000100a00 */
[----:B0-----:R-:W-:Y:S02]  /*13880*/  MOV R2, UR14 ;  /* 0x0000000e00027c02 */ /* 0x001fe40008000f00 */
[----:B------:R-:W-:Y:S01]  /*13890*/  MOV R3, UR15 ;  /* 0x0000000f00037c02 */ /* 0x000fe20008000f00 */
[----:B------:R-:W-:Y:S01]  /*138a0*/  UIADD3.64 UR14, UR4, 0xa80, URZ ;  /* 0x00000a80040e7897 */ /* 0x000fe2000fffe03f */
[----:B-1----:R-:W-:Y:S01]  /*138b0*/  IMAD.U32 R8, RZ, RZ, UR18 ;  /* 0x00000012ff087e24 */ /* 0x002fe2000f8e00ff */
[----:B------:R-:W-:Y:S01]  /*138c0*/  MOV R9, UR19 ;  /* 0x0000001300097c02 */ /* 0x000fe20008000f00 */
[----:B------:R-:W-:Y:S01]  /*138d0*/  UIADD3.64 UR18, UR4, 0xb00, URZ ;  /* 0x00000b0004127897 */ /* 0x000fe2000fffe03f */
[----:B------:R0:W-:Y:S04]  /*138e0*/  STL.64 [R1+0xb88], R2 ;  /* 0x000b880201007387 */ /* 0x0001e80000100a00 */
[----:B------:R1:W-:Y:S01]  /*138f0*/  STL.64 [R1+0xb80], R8 ;  /* 0x000b800801007387 */ /* 0x0003e20000100a00 */
[----:B0-----:R-:W-:-:S02]  /*13900*/  MOV R2, UR10 ;  /* 0x0000000a00027c02 */ /* 0x001fc40008000f00 */
        /* <DEDUP_REMOVED lines=101> */
[----:B------:R0:W-:Y:S02]  /*13f60*/  STL.64 [R1+0xab8], R2 ;  /* 0x000ab80201007387 */ /* 0x0001e40000100a00 */
[----:B------:R-:W-:Y:S01]  /*13f70*/  IMAD.U32 R208, RZ, RZ, UR10 ;  /* 0x0000000affd07e24 */ /* 0x000fe2000f8e00ff */
[----:B------:R-:W-:Y:S01]  /*13f80*/  MOV R209, UR11 ;  /* 0x0000000b00d17c02 */ /* 0x000fe20008000f00 */
[----:B------:R-:W-:Y:S01]  /*13f90*/  UIADD3.64 UR10, UR6, 0x80, URZ ;  /* 0x00000080060a7897 */ /* 0x000fe2000fffe03f */
[----:B------:R-:W-:Y:S01]  /*13fa0*/  MOV R206, UR14 ;  /* 0x0000000e00ce7c02 */ /* 0x000fe20008000f00 */
[----:B------:R1:W-:Y:S01]  /*13fb0*/  STL.64 [R1+0xab0], R8 ;  /* 0x000ab00801007387 */ /* 0x0003e20000100a00 */
[----:B------:R-:W-:Y:S01]  /*13fc0*/  MOV R207, UR15 ;  /* 0x0000000f00cf7c02 */ /* 0x000fe20008000f00 */
[----:B------:R-:W-:-:S02]  /*13fd0*/  UIADD3.64 UR14, UR6, 0x82, URZ ;  /* 0x00000082060e7897 */ /* 0x000fc4000fffe03f */
[----:B------:R-:W-:Y:S02]  /*13fe0*/  MOV R202, UR10 ;  /* 0x0000000a00ca7c02 */ /* 0x000fe40008000f00 */
[----:B0-----:R-:W-:Y:S02]  /*13ff0*/  MOV R2, UR18 ;  /* 0x0000001200027c02 */ /* 0x001fe40008000f00 */
[----:B------:R-:W-:Y:S01]  /*14000*/  MOV R3, UR19 ;  /* 0x0000001300037c02 */ /* 0x000fe20008000f00 */
[----:B------:R-:W-:Y:S01]  /*14010*/  UIADD3.64 UR18, UR6, 0x7e, URZ ;  /* 0x0000007e06127897 */ /* 0x000fe2000fffe03f */
[----:B------:R-:W-:Y:S01]  /*14020*/  IMAD.U32 R200, RZ, RZ, UR14 ;  /* 0x0000000effc87e24 */ /* 0x000fe2000f8e00ff */
[----:B------:R-:W-:Y:S01]  /*14030*/  MOV R201, UR15 ;  /* 0x0000000f00c97c02 */ /* 0x000fe20008000f00 */
[----:B------:R-:W-:Y:S01]  /*14040*/  UIADD3.64 UR14, UR6, 0x100, URZ ;  /* 0x00000100060e7897 */ /* 0x000fe2000fffe03f */
[----:B------:R0:W-:Y:S01]  /*14050*/  STL.64 [R1+0xaa8], R2 ;  /* 0x000aa80201007387 */ /* 0x0001e20000100a00 */
[----:B------:R-:W-:Y:S01]  /*14060*/  MOV R203, UR11 ;  /* 0x0000000b00cb7c02 */ /* 0x000fe20008000f00 */
[----:B------:R-:W-:Y:S01]  /*14070*/  IMAD.U32 R204, RZ, RZ, UR18 ;  /* 0x00000012ffcc7e24 */ /* 0x000fe2000f8e00ff */
[----:B------:R-:W-:Y:S01]  /*14080*/  MOV R205, UR19 ;  /* 0x0000001300cd7c02 */ /* 0x000fe20008000f00 */
[----:B------:R-:W-:Y:S01]  /*14090*/  UIADD3.64 UR18, UR6, 0x84, URZ ;  /* 0x0000008406127897 */ /* 0x000fe2000fffe03f */
[----:B------:R-:W-:Y:S01]  /*140a0*/  MOV R194, UR14 ;  /* 0x0000000e00c27c02 */ /* 0x000fe20008000f00 */
[----:B------:R-:W-:Y:S01]  /*140b0*/  UIADD3.64 UR10, UR6, 0xfe, URZ ;  /* 0x000000fe060a7897 */ /* 0x000fe2000fffe03f */
[----:B------:R-:W-:Y:S01]  /*140c0*/  MOV R195, UR15 ;  /* 0x0000000f00c37c02 */ /* 0x000fe20008000f00 */
[----:B------:R-:W-:-:S02]  /*140d0*/  UIADD3.64 UR14, UR6, 0x17e, URZ ;  /* 0x0000017e060e7897 */ /* 0x000fc4000fffe03f */
[----:B------:R-:W-:Y:S02]  /*140e0*/  MOV R198, UR18 ;  /* 0x0000001200c67c02 */ /* 0x000fe40008000f00 */
[----:B------:R-:W-:Y:S01]  /*140f0*/  MOV R199, UR19 ;  /* 0x0000001300c77c02 */ /* 0x000fe20008000f00 */
[----:B------:R-:W-:Y:S01]  /*14100*/  UIADD3.64 UR18, UR6, 0x102, URZ ;  /* 0x0000010206127897 */ /* 0x000fe2000fffe03f */
[----:B------:R-:W-:Y:S01]  /*14110*/  IMAD.U32 R190, RZ, RZ, UR14 ;  /* 0x0000000effbe7e24 */ /* 0x000fe2000f8e00ff */
[----:B------:R-:W-:Y:S01]  /*14120*/  MOV R191, UR15 ;  /* 0x0000000f00bf7c02 */ /* 0x000fe20008000f00 */
[----:B------:R-:W-:Y:S01]  /*14130*/  UIADD3.64 UR14, UR6, 0x184, URZ ;  /* 0x00000184060e7897 */ /* 0x000fe2000fffe03f */
[----:B------:R-:W-:Y:S01]  /*14140*/  IMAD.U32 R196, RZ, RZ, UR10 ;  /* 0x0000000affc47e24 */ /* 0x000fe2000f8e00ff */
        /* <DEDUP_REMOVED lines=11> */
[----:B-1----:R-:W-:Y:S02]  /*14200*/  MOV R8, UR14 ;  /* 0x0000000e00087c02 */ /* 0x002fe40008000f00 */
[----:B------:R-:W-:Y:S01]  /*14210*/  MOV R9, UR15 ;  /* 0x0000000f00097c02 */ /* 0x000fe20008000f00 */
[----:B------:R-:W-:Y:S01]  /*14220*/  UIADD3.64 UR14, UR6, 0x280, URZ ;  /* 0x00000280060e7897 */ /* 0x000fe2000fffe03f */
[----:B------:R-:W-:Y:S02]  /*14230*/  MOV R178, UR10 ;  /* 0x0000000a00b27c02 */ /* 0x000fe40008000f00 */
[----:B------:R-:W-:Y:S01]  /*14240*/  MOV R182, UR18 ;  /* 0x0000001200b67c02 */ /* 0x000fe20008000f00 */
[----:B------:R1:W-:Y:S01]  /*14250*/  STL.64 [R1+0xba8], R8 ;  /* 0x000ba80801007387 */ /* 0x0003e20000100a00 */
[----:B------:R-:W-:Y:S01]  /*14260*/  MOV R183, UR19 ;  /* 0x0000001300b77c02 */ /* 0x000fe20008000f00 */
[----:B------:R-:W-:Y:S01]  /*14270*/  UIADD3.64 UR18, UR6, 0x204, URZ ;  /* 0x0000020406127897 */ /* 0x000fe2000fffe03f */
[----:B------:R-:W-:Y:S01]  /*14280*/  MOV R179, UR11 ;  /* 0x0000000b00b37c02 */ /* 0x000fe20008000f00 */
[----:B------:R-:W-:-:S04]  /*14290*/  UIADD3.64 UR10, UR6, 0x182, URZ ;  /* 0x00000182060a7897 */ /* 0x000fc8000fffe03f */
[----:B0-----:R-:W-:Y:S01]  /*142a0*/  MOV R2, UR18 ;  /* 0x0000001200027c02 */ /* 0x001fe20008000f00 */
[----:B------:R-:W-:Y:S01]  /*142b0*/  IMAD.U32 R3, RZ, RZ, UR19 ;  /* 0x00000013ff037e24 */ /* 0x000fe2000f8e00ff */
[----:B------:R-:W-:Y:S01]  /*142c0*/  MOV R186, UR10 ;  /* 0x0000000a00ba7c02 */ /* 0x000fe20008000f00 */
[----:B------:R-:W-:Y:S01]  /*142d0*/  IMAD.U32 R187, RZ, RZ, UR11 ;  /* 0x0000000bffbb7e24 */ /* 0x000fe2000f8e00ff */
[----:B------:R-:W-:Y:S02]  /*142e0*/  UIADD3.64 UR10, UR6, 0x200, URZ ;  /* 0x00000200060a7897 */ /* 0x000fe4000fffe03f */
[----:B------:R1:W-:Y:S01]  /*142f0*/  STL.64 [R1+0xba0], R2 ;  /* 0x000ba00201007387 */ /* 0x0003e20000100a00 */
[----:B------:R-:W-:-:S03]  /*14300*/  UIADD3.64 UR18, UR6, 0x282, URZ ;  /* 0x0000028206127897 */ /* 0x000fc6000fffe03f */
[----:B------:R-:W-:Y:S01]  /*14310*/  IMAD.U32 R180, RZ, RZ, UR10 ;  /* 0x0000000affb47e24 */ /* 0x000fe2000f8e00ff */
[----:B------:R-:W-:Y:S01]  /*14320*/  MOV R181, UR11 ;  /* 0x0000000b00b57c02 */ /* 0x000fe20008000f00 */
[----:B------:R-:W-:-:S12]  /*14330*/  UIADD3.64 UR10, UR6, 0x27e, URZ ;  /* 0x0000027e060a7897 */ /* 0x000fd8000fffe03f */
.L_x_1:
[----:B-1----:R-:W2:Y:S04]  /*14340*/  LDL.64 R8, [R1+0xbd8] ;  /* 0x000bd80001087983 */ /* 0x002ea80000100a00 */
[----:B------:R-:W3:Y:S04]  /*14350*/  LDL.64 R166, [R1+0xbd0] ;  /* 0x000bd00001a67983 */ /* 0x000ee80000100a00 */
[----:B------:R-:W4:Y:S04]  /*14360*/  LDL.64 R164, [R1+0xbc8] ;  /* 0x000bc80001a47983 */ /* 0x000f280000100a00 */
[----:B------:R-:W3:Y:S04]  /*14370*/  LDL.64 R162, [R1+0xbc0] ;  /* 0x000bc00001a27983 */ /* 0x000ee80000100a00 */
[----:B------:R-:W3:Y:S04]  /*14380*/  LDL.64 R160, [R1+0xa90] ;  /* 0x000a900001a07983 */ /* 0x000ee80000100a00 */
[----:B------:R-:W3:Y:S04]  /*14390*/  LDL.64 R158, [R1+0xa88] ;  /* 0x000a8800019e7983 */ /* 0x000ee80000100a00 */
[----:B------:R-:W3:Y:S04]  /*143a0*/  LDL.64 R156, [R1+0xa80] ;  /* 0x000a8000019c7983 */ /* 0x000ee80000100a00 */
[----:B------:R-:W3:Y:S04]  /*143b0*/  LDL.64 R154, [R1+0xa78] ;  /* 0x000a7800019a7983 */ /* 0x000ee80000100a00 */
[----:B------:R-:W3:Y:S01]  /*143c0*/  LDL.64 R152, [R1+0xa70] ;  /* 0x000a700001987983 */ /* 0x000ee20000100a00 */
[----:B-----5:R-:W-:-:S03]  /*143d0*/  IMAD.WIDE R22, R6, 0x2, R174 ;  /* 0x0000000206167825 */ /* 0x020fc600078e02ae */
[----:B------:R0:W-:Y:S01]  /*143e0*/  STL [R1+0x11c8], R231 ;  /* 0x0011c8e701007387 */ /* 0x0001e20000100800 */
[----:B------:R-:W-:-:S03]  /*143f0*/  IMAD.WIDE R2, R6, 0x2, R176 ;  /* 0x0000000206027825 */ /* 0x000fc600078e02b0 */
[----:B------:R1:W-:Y:S01]  /*14400*/  STL [R1+0x11c4], R169 ;  /* 0x0011c4a901007387 */ /* 0x0003e20000100800 */
[----:B------:R-:W-:-:S03]  /*14410*/  IMAD.WIDE R20, R6, 0x2, R172 ;  /* 0x0000000206147825 */ /* 0x000fc600078e02ac */
[----:B-----5:R1:W-:Y:S01]  /*14420*/  STL [R1+0x11c0], R252 ;  /* 0x0011c0fc01007387 */ /* 0x0203e20000100800 */
[----:B------:R-:W-:Y:S01]  /*14430*/  IMAD.WIDE R18, R6, 0x2, R170 ;  /* 0x0000000206127825 */ /* 0x000fe200078e02aa */
[----:B------:R-:W-:Y:S01]  /*14440*/  UMOV UR57, 0x40000040 ;  /* 0x4000004000397882 */ /* 0x000fe20000000000 */
[----:B0-----:R-:W-:Y:S01]  /*14450*/  MOV R231, UR52 ;  /* 0x0000003400e77c02 */ /* 0x001fe20008000f00 */
[----:B------:R0:W-:Y:S01]  /*14460*/  STL.64 [R1+0xfb8], R150 ;  /* 0x000fb89601007387 */ /* 0x0001e20000100a00 */
[----:B-1----:R-:W-:-:S03]  /*14470*/  MOV R169, UR53 ;  /* 0x0000003500a97c02 */ /* 0x002fc60008000f00 */
[----:B------:R1:W-:Y:S01]  /*14480*/  STL.64 [R1+0xfb0], R148 ;  /* 0x000fb09401007387 */ /* 0x0003e20000100a00 */
[----:B------:R-:W-:-:S03]  /*14490*/  MOV R252, UR54 ;  /* 0x0000003600fc7c02 */ /* 0x000fc60008000f00 */
[----:B------:R1:W-:Y:S04]  /*144a0*/  STL.64 [R1+0xfa8], R146 ;  /* 0x000fa89201007387 */ /* 0x0003e80000100a00 */
[----:B------:R1:W-:Y:S01]  /*144b0*/  STL.64 [R1+0xfa0], R144 ;  /* 0x000fa09001007387 */ /* 0x0003e20000100a00 */
[----:B0-----:R-:W-:Y:S02]  /*144c0*/  MOV R150, UR48 ;  /* 0x0000003000967c02 */ /* 0x001fe40008000f00 */
[----:B------:R-:W-:Y:S01]  /*144d0*/  MOV R151, UR55 ;  /* 0x0000003700977c02 */ /* 0x000fe20008000f00 */
[----:B------:R0:W-:Y:S01]  /*144e0*/  STL.64 [R1+0xf98], R142 ;  /* 0x000f988e01007387 */ /* 0x0001e20000100a00 */
[----:B-1----:R-:W-:Y:S02]  /*144f0*/  MOV R148, UR50 ;  /* 0x0000003200947c02 */ /* 0x002fe40008000f00 */
[----:B------:R-:W-:Y:S01]  /*14500*/  MOV R149, UR49 ;  /* 0x0000003100957c02 */ /* 0x000fe20008000f00 */
[----:B------:R1:W-:Y:S01]  /*14510*/  STL.64 [R1+0xf90], R140 ;  /* 0x000f908c01007387 */ /* 0x0003e20000100a00 */
[----:B------:R-:W-:-:S02]  /*14520*/  MOV R146, UR44 ;  /* 0x0000002c00927c02 */ /* 0x000fc40008000f00 */
[----:B------:R-:W-:Y:S01]  /*14530*/  MOV R147, UR51 ;  /* 0x0000003300937c02 */ /* 0x000fe20008000f00 */
[----:B------:R1:W-:Y:S01]  /*14540*/  STL.64 [R1+0xf88], R138 ;  /* 0x000f888a01007387 */ /* 0x0003e20000100a00 */
[----:B------:R-:W-:Y:S02]  /*14550*/  MOV R144, UR46 ;  /* 0x0000002e00907c02 */ /* 0x000fe40008000f00 */
[----:B------:R-:W-:Y:S01]  /*14560*/  MOV R145, UR45 ;  /* 0x0000002d00917c02 */ /* 0x000fe20008000f00 */
[----:B------:R1:W-:Y:S01]  /*14570*/  STL.64 [R1+0xf80], R136 ;  /* 0x000f808801007387 */ /* 0x0003e20000100a00 */
[----:B0-----:R-:W-:Y:S02]  /*14580*/  MOV R142, UR40 ;  /* 0x00000028008e7c02 */ /* 0x001fe40008000f00 */
[----:B------:R-:W-:Y:S01]  /*14590*/  MOV R143, UR47 ;  /* 0x0000002f008f7c02 */ /* 0x000fe20008000f00 */
[----:B------:R0:W-:Y:S01]  /*145a0*/  STL.64 [R1+0xf78], R134 ;  /* 0x000f788601007387 */ /* 0x0001e20000100a00 */
[----:B-1----:R-:W-:-:S02]  /*145b0*/  MOV R140, UR42 ;  /* 0x0000002a008c7c02 */ /* 0x002fc40008000f00 */
[----:B------:R-:W-:Y:S01]  /*145c0*/  R2UR UR42, R204 ;  /* 0x00000000cc2a72ca */ /* 0x000fe200000e0000 */
[----:B------:R1:W-:Y:S01]  /*145d0*/  STL.64 [R1+0xf70], R132 ;  /* 0x000f708401007387 */ /* 0x0003e20000100a00 */
[----:B------:R-:W-:Y:S02]  /*145e0*/  MOV R139, UR43 ;  /* 0x0000002b008b7c02 */ /* 0x000fe40008000f00 */
[----:B------:R-:W-:Y:S01]  /*145f0*/  R2UR UR43, R205 ;  /* 0x00000000cd2b72ca */ /* 0x000fe200000e0000 */
[----:B------:R1:W-:Y:S01]  /*14600*/  STL.64 [R1+0xf68], R130 ;  /* 0x000f688201007387 */ /* 0x0003e20000100a00 */
[----:B------:R-:W-:Y:S02]  /*14610*/  MOV R141, UR41 ;  /* 0x00000029008d7c02 */ /* 0x000fe40008000f00 */
[----:B------:R-:W-:Y:S01]  /*14620*/  MOV R136, UR38 ;  /* 0x0000002600887c02 */ /* 0x000fe20008000f00 */
[----:B------:R-:W-:Y:S01]  /*14630*/  STL.64 [R1+0xf60], R128 ;  /* 0x000f608001007387 */ /* 0x000fe20000100a00 */
[----:B0-----:R-:W-:-:S02]  /*14640*/  MOV R134, UR32 ;  /* 0x0000002000867c02 */ /* 0x001fc40008000f00 */
[----:B------:R-:W-:Y:S01]  /*14650*/  MOV R135, UR39 ;  /* 0x0000002700877c02 */ /* 0x000fe20008000f00 */
[----:B------:R-:W-:Y:S01]  /*14660*/  STL.64 [R1+0xf58], R126 ;  /* 0x000f587e01007387 */ /* 0x000fe20000100a00 */
[----:B-1----:R-:W-:Y:S02]  /*14670*/  MOV R132, UR34 ;  /* 0x0000002200847c02 */ /* 0x002fe40008000f00 */
[----:B------:R-:W-:Y:S01]  /*14680*/  MOV R133, UR33 ;  /* 0x0000002100857c02 */ /* 0x000fe20008000f00 */
[----:B------:R-:W-:Y:S01]  /*14690*/  STL.64 [R1+0xf50], R124 ;  /* 0x000f507c01007387 */ /* 0x000fe20000100a00 */
[----:B------:R-:W-:Y:S02]  /*146a0*/  MOV R130, UR28 ;  /* 0x0000001c00827c02 */ /* 0x000fe40008000f00 */
[----:B------:R-:W-:Y:S01]  /*146b0*/  MOV R131, UR35 ;  /* 0x0000002300837c02 */ /* 0x000fe20008000f00 */
[----:B------:R0:W-:Y:S04]  /*146c0*/  STL.64 [R1+0xf48], R122 ;  /* 0x000f487a01007387 */ /* 0x0001e80000100a00 */
[----:B------:R4:W3:Y:S04]  /*146d0*/  LDG.E.U16 R251, desc[UR60][R22.64] ;  /* 0x0000003c16fb7981 */ /* 0x0008e8000c1e1500 */
[----:B------:R3:W3:Y:S04]  /*146e0*/  LDG.E.U16 R250, desc[UR60][R20.64] ;  /* 0x0000003c14fa7981 */ /* 0x0006e8000c1e1500 */
[----:B------:R1:W3:Y:S01]  /*146f0*/  LDG.E.U16 R249, desc[UR60][R18.64] ;  /* 0x0000003c12f97981 */ /* 0x0002e2000c1e1500 */
[----:B--2---:R-:W-:-:S03]  /*14700*/  IMAD.WIDE R8, R6, 0x2, R8 ;  /* 0x0000000206087825 */ /* 0x004fc600078e0208 */
[----:B------:R2:W-:Y:S01]  /*14710*/  STL.64 [R1+0xf40], R120 ;  /* 0x000f407801007387 */ /* 0x0005e20000100a00 */
[----:B------:R-:W-:Y:S01]  /*14720*/  UIADD3.64 UR40, UR4, 0x180, URZ ;  /* 0x0000018004287897 */ /* 0x000fe2000fffe03f */
[----:B0-----:R-:W-:Y:S02]  /*14730*/  MOV R122, UR20 ;  /* 0x00000014007a7c02 */ /* 0x001fe40008000f00 */
[----:B------:R0:W-:Y:S01]  /*14740*/  STL.64 [R1+0xf38], R118 ;  /* 0x000f387601007387 */ /* 0x0001e20000100a00 */
[----:B------:R-:W-:Y:S02]  /*14750*/  MOV R123, UR27 ;  /* 0x0000001b007b7c02 */ /* 0x000fe40008000f00 */
[----:B------:R-:W-:Y:S01]  /*14760*/  MOV R124, UR26 ;  /* 0x0000001a007c7c02 */ /* 0x000fe20008000f00 */
[----:B------:R1:W-:Y:S01]  /*14770*/  STL.64 [R1+0xf30], R116 ;  /* 0x000f307401007387 */ /* 0x0003e20000100a00 */
[----:B------:R-:W-:Y:S02]  /*14780*/  MOV R125, UR25 ;  /* 0x00000019007d7c02 */ /* 0x000fe40008000f00 */
[----:B------:R-:W-:Y:S01]  /*14790*/  MOV R126, UR24 ;  /* 0x00000018007e7c02 */ /* 0x000fe20008000f00 */
[----:B------:R1:W-:Y:S01]  /*147a0*/  STL.64 [R1+0xf28], R114 ;  /* 0x000f287201007387 */ /* 0x0003e20000100a00 */
[----:B----4-:R-:W-:Y:S01]  /*147b0*/  IMAD.WIDE R22, R6, 0x2, R164 ;  /* 0x0000000206167825 */ /* 0x010fe200078e02a4 */
[----:B--2---:R-:W-:-:S02]  /*147c0*/  MOV R120, UR22 ;  /* 0x0000001600787c02 */ /* 0x004fc40008000f00 */
[----:B------:R2:W-:Y:S01]  /*147d0*/  STL.64 [R1+0xf20], R112 ;  /* 0x000f207001007387 */ /* 0x0005e20000100a00 */
[C---:B---3--:R-:W-:Y:S01]  /*147e0*/  IMAD.WIDE R20, R6.reuse, 0x2, R162 ;  /* 0x0000000206147825 */ /* 0x048fe200078e02a2 */
[----:B0-----:R-:W-:Y:S02]  /*147f0*/  MOV R118, UR16 ;  /* 0x0000001000767c02 */ /* 0x001fe40008000f00 */
[----:B------:R0:W-:Y:S01]  /*14800*/  STL.64 [R1+0xf18], R110 ;  /* 0x000f186e01007387 */ /* 0x0001e20000100a00 */
[----:B-1----:R-:W-:Y:S01]  /*14810*/  IMAD.WIDE R18, R6, 0x2, R160 ;  /* 0x0000000206127825 */ /* 0x002fe200078e02a0 */
[----:B------:R-:W-:Y:S02]  /*14820*/  MOV R116, UR18 ;  /* 0x0000001200747c02 */ /* 0x000fe40008000f00 */
[----:B------:R1:W-:Y:S01]  /*14830*/  STL.64 [R1+0xf10], R108 ;  /* 0x000f106c01007387 */ /* 0x0003e20000100a00 */
[----:B------:R-:W-:Y:S02]  /*14840*/  MOV R114, UR12 ;  /* 0x0000000c00727c02 */ /* 0x000fe40008000f00 */
[----:B------:R-:W-:Y:S01]  /*14850*/  MOV R115, UR19 ;  /* 0x0000001300737c02 */ /* 0x000fe20008000f00 */
[----:B------:R3:W-:Y:S01]  /*14860*/  STL.64 [R1+0xf08], R106 ;  /* 0x000f086a01007387 */ /* 0x0007e20000100a00 */
[----:B--2---:R-:W-:-:S02]  /*14870*/  MOV R112, UR14 ;  /* 0x0000000e00707c02 */ /* 0x004fc40008000f00 */
[----:B------:R-:W-:Y:S01]  /*14880*/  R2UR UR14, R208 ;  /* 0x00000000d00e72ca */ /* 0x000fe200000e0000 */
[----:B------:R-:W-:Y:S01]  /*14890*/  STL.64 [R1+0xf00], R104 ;  /* 0x000f006801007387 */ /* 0x000fe20000100a00 */
[----:B0-----:R-:W-:Y:S02]  /*148a0*/  MOV R111, UR15 ;  /* 0x0000000f006f7c02 */ /* 0x001fe40008000f00 */
[----:B------:R-:W-:Y:S01]  /*148b0*/  R2UR UR15, R209 ;  /* 0x00000000d10f72ca */ /* 0x000fe200000e0000 */
[----:B------:R-:W-:Y:S01]  /*148c0*/  STL.64 [R1+0xef8], R102 ;  /* 0x000ef86601007387 */ /* 0x000fe20000100a00 */
[----:B------:R-:W-:Y:S02]  /*148d0*/  MOV R113, UR13 ;  /* 0x0000000d00717c02 */ /* 0x000fe40008000f00 */
[----:B-1----:R-:W-:Y:S01]  /*148e0*/  MOV R108, UR10 ;  /* 0x0000000a006c7c02 */ /* 0x002fe20008000f00 */
[----:B------:R-:W-:Y:S01]  /*148f0*/  STL.64 [R1+0xef0], R100 ;  /* 0x000ef06401007387 */ /* 0x000fe20000100a00 */
[----:B------:R-:W-:-:S02]  /*14900*/  MOV R109, UR9 ;  /* 0x00000009006d7c02 */ /* 0x000fc40008000f00 */
[----:B------:R-:W-:Y:S01]  /*14910*/  MOV R110, UR8 ;  /* 0x00000008006e7c02 */ /* 0x000fe20008000f00 */
[----:B------:R-:W-:Y:S01]  /*14920*/  STL.64 [R1+0xee8], R98 ;  /* 0x000ee86201007387 */ /* 0x000fe20000100a00 */
[----:B------:R-:W-:Y:S02]  /*14930*/  MOV R117, UR17 ;  /* 0x0000001100757c02 */ /* 0x000fe40008000f00 */
[----:B------:R-:W-:Y:S01]  /*14940*/  MOV R119, UR23 ;  /* 0x0000001700777c02 */ /* 0x000fe20008000f00 */
[----:B------:R-:W-:Y:S01]  /*14950*/  STL.64 [R1+0xee0], R96 ;  /* 0x000ee06001007387 */ /* 0x000fe20000100a00 */
[----:B------:R-:W-:Y:S02]  /*14960*/  MOV R121, UR21 ;  /* 0x0000001500797c02 */ /* 0x000fe40008000f00 */
[----:B------:R-:W-:Y:S01]  /*14970*/  MOV R127, UR31 ;  /* 0x0000001f007f7c02 */ /* 0x000fe20008000f00 */
[----:B------:R-:W-:Y:S01]  /*14980*/  STL.64 [R1+0xed8], R94 ;  /* 0x000ed85e01007387 */ /* 0x000fe20000100a00 */
[----:B------:R-:W-:-:S02]  /*14990*/  MOV R128, UR30 ;  /* 0x0000001e00807c02 */ /* 0x000fc40008000f00 */
[----:B------:R-:W-:Y:S01]  /*149a0*/  MOV R129, UR29 ;  /* 0x0000001d00817c02 */ /* 0x000fe20008000f00 */
[----:B------:R-:W-:Y:S01]  /*149b0*/  STL.64 [R1+0xed0], R92 ;  /* 0x000ed05c01007387 */ /* 0x000fe20000100a00 */
[----:B------:R-:W-:Y:S02]  /*149c0*/  MOV R137, UR37 ;  /* 0x0000002500897c02 */ /* 0x000fe40008000f00 */
[----:B------:R-:W-:Y:S01]  /*149d0*/  MOV R138, UR36 ;  /* 0x00000024008a7c02 */ /* 0x000fe20008000f00 */
[----:B------:R-:W-:Y:S04]  /*149e0*/  STL.64 [R1+0xec8], R90 ;  /* 0x000ec85a01007387 */ /* 0x000fe80000100a00 */
[----:B------:R0:W2:Y:S04]  /*149f0*/  LDG.E.U16 R246, desc[UR60][R22.64] ;  /* 0x0000003c16f67981 */ /* 0x0000a8000c1e1500 */
[----:B---3--:R1:W3:Y:S04]  /*14a00*/  LDG.E.U16 R106, desc[UR60][R2.64] ;  /* 0x0000003c026a7981 */ /* 0x0082e8000c1e1500 */
[----:B------:R4:W2:Y:S04]  /*14a10*/  LDG.E.U16 R245, desc[UR60][R20.64] ;  /* 0x0000003c14f57981 */ /* 0x0008a8000c1e1500 */
[----:B------:R-:W2:Y:S04]  /*14a20*/  LDG.E.U16 R248, desc[UR60][R8.64] ;  /* 0x0000003c08f87981 */ /* 0x000ea8000c1e1500 */
[----:B------:R-:W2:Y:S01]  /*14a30*/  LDG.E.U16 R244, desc[UR60][R18.64] ;  /* 0x0000003c12f47981 */ /* 0x000ea2000c1e1500 */
[----:B------:R-:W-:Y:S01]  /*14a40*/  UIADD3.64 UR12, UR4, 0x80, URZ ;  /* 0x00000080040c7897 */ /* 0x000fe2000fffe03f */
[----:B------:R-:W-:-:S02]  /*14a50*/  MOV R107, UR11 ;  /* 0x0000000b006b7c02 */ /* 0x000fc40008000f00 */
[----:B------:R-:W-:Y:S01]  /*14a60*/  STL.64 [R1+0xec0], R88 ;  /* 0x000ec05801007387 */ /* 0x000fe20000100a00 */
[----:B0-----:R-:W-:Y:S01]  /*14a70*/  IMAD.WIDE R22, R6, 0x2, R154 ;  /* 0x0000000206167825 */ /* 0x001fe200078e029a */
[----:B------:R-:W-:Y:S02]  /*14a80*/  R2UR UR10, R206 ;  /* 0x00000000ce0a72ca */ /* 0x000fe400000e0000 */
[----:B------:R-:W-:Y:S01]  /*14a90*/  STL.64 [R1+0xeb8], R86 ;  /* 0x000eb85601007387 */ /* 0x000fe20000100a00 */
[C---:B-1----:R-:W-:Y:S01]  /*14aa0*/  IMAD.WIDE R2, R6.reuse, 0x2, R166 ;  /* 0x0000000206027825 */ /* 0x042fe200078e02a6 */
[----:B------:R-:W-:Y:S02]  /*14ab0*/  R2UR UR11, R207 ;  /* 0x00000000cf0b72ca */ /* 0x000fe400000e0000 */
[----:B------:R-:W-:Y:S04]  /*14ac0*/  STL.64 [R1+0xeb0], R84 ;  /* 0x000eb05401007387 */ /* 0x000fe80000100a00 */
        /* <DEDUP_REMOVED lines=29> */
[----:B------:R0:W-:Y:S04]  /*14ca0*/  STL.64 [R1+0xdc0], R24 ;  /* 0x000dc01801007387 */ /* 0x0001e80000100a00 */
[----:B------:R-:W-:Y:S04]  /*14cb0*/  STL [R1+0x11d0], R176 ;  /* 0x0011d0b001007387 */ /* 0x000fe80000100800 */
[----:B------:R-:W-:Y:S04]  /*14cc0*/  STL [R1+0x11cc], R177 ;  /* 0x0011ccb101007387 */ /* 0x000fe80000100800 */
[----:B------:R-:W-:Y:S04]  /*14cd0*/  STL [R1+0x11d8], R174 ;  /* 0x0011d8ae01007387 */ /* 0x000fe80000100800 */
[----:B------:R-:W-:Y:S04]  /*14ce0*/  STL [R1+0x11d4], R175 ;  /* 0x0011d4af01007387 */ /* 0x000fe80000100800 */
[----:B------:R-:W-:Y:S04]  /*14cf0*/  STL [R1+0x11e0], R172 ;  /* 0x0011e0ac01007387 */ /* 0x000fe80000100800 */
[----:B------:R-:W-:Y:S04]  /*14d00*/  STL [R1+0x11dc], R173 ;  /* 0x0011dcad01007387 */ /* 0x000fe80000100800 */
[----:B------:R-:W-:Y:S04]  /*14d10*/  STL [R1+0x11e8], R170 ;  /* 0x0011e8aa01007387 */ /* 0x000fe80000100800 */
[----:B------:R-:W-:Y:S04]  /*14d20*/  STL [R1+0x11e4], R171 ;  /* 0x0011e4ab01007387 */ /* 0x000fe80000100800 */
[----:B0-----:R-:W3:Y:S04]  /*14d30*/  LDL.64 R24, [R1+0xa50] ;  /* 0x000a500001187983 */ /* 0x001ee80000100a00 */
[----:B------:R-:W2:Y:S04]  /*14d40*/  LDL.64 R32, [R1+0xa58] ;  /* 0x000a580001207983 */ /* 0x000ea80000100a00 */
        /* <DEDUP_REMOVED lines=11> */
[----:B------:R-:W2:Y:S04]  /*14e00*/  LDG.E.U16 R241, desc[UR60][R22.64] ;  /* 0x0000003c16f17981 */ /* 0x000ea8000c1e1500 */
[----:B------:R0:W2:Y:S01]  /*14e10*/  LDG.E.U16 R247, desc[UR60][R2.64] ;  /* 0x0000003c02f77981 */ /* 0x0000a2000c1e1500 */
[----:B----4-:R-:W-:-:S05]  /*14e20*/  IMAD.WIDE R20, R6, 0x2, R152 ;  /* 0x0000000206147825 */ /* 0x010fca00078e0298 */
[----:B------:R-:W4:Y:S01]  /*14e30*/  LDG.E.U16 R240, desc[UR60][R20.64] ;  /* 0x0000003c14f07981 */ /* 0x000f22000c1e1500 */
[----:B0-----:R-:W-:-:S05]  /*14e40*/  IMAD.WIDE R2, R6, 0x2, R156 ;  /* 0x0000000206027825 */ /* 0x001fca00078e029c */
[----:B------:R2:W4:Y:S01]  /*14e50*/  LDG.E.U16 R242, desc[UR60][R2.64] ;  /* 0x0000003c02f27981 */ /* 0x000522000c1e1500 */
[----:B---3--:R-:W-:-:S03]  /*14e60*/  IMAD.WIDE R22, R6, 0x2, R24 ;  /* 0x0000000206167825 */ /* 0x008fc600078e0218 */
[----:B------:R-:W3:Y:S01]  /*14e70*/  LDL.64 R24, [R1+0x9f8] ;  /* 0x0009f80001187983 */ /* 0x000ee20000100a00 */
[----:B--2---:R-:W-:-:S03]  /*14e80*/  IMAD.WIDE R2, R6, 0x2, R32 ;  /* 0x0000000206027825 */ /* 0x004fc600078e0220 */
[----:B------:R-:W2:Y:S01]  /*14e90*/  LDL.64 R32, [R1+0xa00] ;  /* 0x000a000001207983 */ /* 0x000ea20000100a00 */
[----:B------:R-:W-:-:S03]  /*14ea0*/  IMAD.WIDE R20, R6, 0x2, R30 ;  /* 0x0000000206147825 */ /* 0x000fc600078e021e */
[----:B------:R-:W4:Y:S04]  /*14eb0*/  LDL.64 R30, [R1+0x9f0] ;  /* 0x0009f000011e7983 */ /* 0x000f280000100a00 */
[----:B------:R0:W4:Y:S01]  /*14ec0*/  LDG.E.U16 R237, desc[UR60][R2.64] ;  /* 0x0000003c02ed7981 */ /* 0x000122000c1e1500 */
[----:B------:R-:W-:-:S03]  /*14ed0*/  IMAD.WIDE R8, R6, 0x2, R158 ;  /* 0x0000000206087825 */ /* 0x000fc600078e029e */
[----:B------:R-:W4:Y:S01]  /*14ee0*/  LDG.E.U16 R236, desc[UR60][R22.64] ;  /* 0x0000003c16ec7981 */ /* 0x000f22000c1e1500 */
[----:B------:R-:W-:-:S03]  /*14ef0*/  IMAD.WIDE R18, R6, 0x2, R48 ;  /* 0x0000000206127825 */ /* 0x000fc600078e0230 */
[----:B------:R1:W4:Y:S01]  /*14f00*/  LDG.E.U16 R243, desc[UR60][R8.64] ;  /* 0x0000003c08f37981 */ /* 0x000322000c1e1500 */
[----:B0-----:R-:W-:-:S03]  /*14f10*/  IMAD.WIDE R2, R6, 0x2, R28 ;  /* 0x0000000206027825 */ /* 0x001fc600078e021c */
[----:B------:R-:W4:Y:S04]  /*14f20*/  LDL.64 R28, [R1+0x9e0] ;  /* 0x0009e000011c7983 */ /* 0x000f280000100a00 */
[----:B------:R0:W4:Y:S01]  /*14f30*/  LDG.E.U16 R239, desc[UR60][R18.64] ;  /* 0x0000003c12ef7981 */ /* 0x000122000c1e1500 */
[----:B-1----:R-:W-:-:S03]  /*14f40*/  IMAD.WIDE R8, R6, 0x2, R46 ;  /* 0x0000000206087825 */ /* 0x002fc600078e022e */
[----:B------:R-:W4:Y:S04]  /*14f50*/  LDL.64 R46, [R1+0x9e8] ;  /* 0x0009e800012e7983 */ /* 0x000f280000100a00 */
[----:B------:R1:W4:Y:S01]  /*14f60*/  LDG.E.U16 R238, desc[UR60][R8.64] ;  /* 0x0000003c08ee7981 */ /* 0x000322000c1e1500 */
[----:B0-----:R-:W-:-:S03]  /*14f70*/  IMAD.WIDE R18, R6, 0x2, R44 ;  /* 0x0000000206127825 */ /* 0x001fc600078e022c */
[----:B------:R-:W4:Y:S01]  /*14f80*/  LDL.64 R44, [R1+0x9d8] ;  /* 0x0009d800012c7983 */ /* 0x000f220000100a00 */
[----:B------:R-:W-:-:S03]  /*14f90*/  IMAD.WIDE R22, R6, 0x2, R40 ;  /* 0x0000000206167825 */ /* 0x000fc600078e0228 */
[----:B------:R-:W4:Y:S01]  /*14fa0*/  LDL.64 R40, [R1+0x9c8] ;  /* 0x0009c80001287983 */ /* 0x000f220000100a00 */
[----:B-1----:R-:W-:-:S03]  /*14fb0*/  IMAD.WIDE R8, R6, 0x2, R42 ;  /* 0x0000000206087825 */ /* 0x002fc600078e022a */
[----:B------:R-:W4:Y:S04]  /*14fc0*/  LDL.64 R42, [R1+0x9d0] ;  /* 0x0009d000012a7983 */ /* 0x000f280000100a00 */
[----:B------:R0:W4:Y:S04]  /*14fd0*/  LDG.E.U16 R235, desc[UR60][R20.64] ;  /* 0x0000003c14eb7981 */ /* 0x000128000c1e1500 */
[----:B------:R1:W4:Y:S04]  /*14fe0*/  LDG.E.U16 R234, desc[UR60][R18.64] ;  /* 0x0000003c12ea7981 */ /* 0x000328000c1e1500 */
[----:B------:R1:W4:Y:S01]  /*14ff0*/  LDG.E.U16 R233, desc[UR60][R8.64] ;  /* 0x0000003c08e97981 */ /* 0x000322000c1e1500 */
[----:B0-----:R-:W-:-:S03]  /*15000*/  IMAD.WIDE R20, R6, 0x2, R38 ;  /* 0x0000000206147825 */ /* 0x001fc600078e0226 */
[----:B------:R-:W4:Y:S01]  /*15010*/  LDL.64 R38, [R1+0x9c0] ;  /* 0x0009c00001267983 */ /* 0x000f220000100a00 */
[----:B-1----:R-:W-:-:S03]  /*15020*/  IMAD.WIDE R18, R6, 0x2, R36 ;  /* 0x0000000206127825 */ /* 0x002fc600078e0224 */
[----:B------:R-:W4:Y:S01]  /*15030*/  LDL.64 R36, [R1+0x9b8] ;  /* 0x0009b80001247983 */ /* 0x000f220000100a00 */
[----:B------:R-:W-:-:S03]  /*15040*/  IMAD.WIDE R8, R6, 0x2, R34 ;  /* 0x0000000206087825 */ /* 0x000fc600078e0222 */
[----:B------:R-:W4:Y:S04]  /*15050*/  LDL.64 R34, [R1+0x9b0] ;  /* 0x0009b00001227983 */ /* 0x000f280000100a00 */
[----:B------:R0:W4:Y:S04]  /*15060*/  LDG.E.U16 R232, desc[UR60][R2.64] ;  /* 0x0000003c02e87981 */ /* 0x000128000c1e1500 */
[----:B------:R3:W4:Y:S04]  /*15070*/  LDG.E.U16 R221, desc[UR60][R8.64] ;  /* 0x0000003c08dd7981 */ /* 0x000728000c1e1500 */
[----:B------:R2:W4:Y:S01]  /*15080*/  LDG.E.U16 R223, desc[UR60][R18.64] ;  /* 0x0000003c12df7981 */ /* 0x000522000c1e1500 */
[----:B0-----:R-:W-:-:S03]  /*15090*/  IMAD.WIDE R2, R6, 0x2, R26 ;  /* 0x0000000206027825 */ /* 0x001fc600078e021a */
[----:B------:R-:W4:Y:S04]  /*150a0*/  LDL.64 R26, [R1+0x9a8] ;  /* 0x0009a800011a7983 */ /* 0x000f280000100a00 */
[----:B------:R4:W4:Y:S04]  /*150b0*/  LDG.E.U16 R220, desc[UR60][R2.64] ;  /* 0x0000003c02dc7981 */ /* 0x000928000c1e1500 */
[----:B------:R-:W4:Y:S04]  /*150c0*/  LDG.E.U16 R225, desc[UR60][R22.64] ;  /* 0x0000003c16e17981 */ /* 0x000f28000c1e1500 */
[----:B------:R-:W4:Y:S04]  /*150d0*/  LDG.E.U16 R224, desc[UR60][R20.64] ;  /* 0x0000003c14e07981 */ /* 0x000f28000c1e1500 */
[----:B------:R-:W4:Y:S04]  /*150e0*/  LDL.64 R22, [R1+0x980] ;  /* 0x0009800001167983 */ /* 0x000f280000100a00 */
[----:B------:R-:W4:Y:S01]  /*150f0*/  LDL.64 R20, [R1+0x978] ;  /* 0x0009780001147983 */ /* 0x000f220000100a00 */
[----:B---3--:R-:W-:-:S03]  /*15100*/  IMAD.WIDE R8, R6, 0x2, R24 ;  /* 0x0000000206087825 */ /* 0x008fc600078e0218 */
[----:B------:R-:W3:Y:S01]  /*15110*/  LDL.64 R24, [R1+0x9a0] ;  /* 0x0009a00001187983 */ /* 0x000ee20000100a00 */
[----:B--2---:R-:W-:-:S03]  /*15120*/  IMAD.WIDE R18, R6, 0x2, R32 ;  /* 0x0000000206127825 */ /* 0x004fc600078e0220 */
[----:B------:R-:W2:Y:S01]  /*15130*/  LDL.64 R32, [R1+0x998] ;  /* 0x0009980001207983 */ /* 0x000ea20000100a00 */
[----:B----4-:R-:W-:-:S03]  /*15140*/  IMAD.WIDE R2, R6, 0x2, R30 ;  /* 0x0000000206027825 */ /* 0x010fc600078e021e */
[----:B------:R-:W4:Y:S04]  /*15150*/  LDL.64 R30, [R1+0x990] ;  /* 0x00099000011e7983 */ /* 0x000f280000100a00 */
[----:B------:R0:W4:Y:S04]  /*15160*/  LDG.E.U16 R217, desc[UR60][R2.64] ;  /* 0x0000003c02d97981 */ /* 0x000128000c1e1500 */
[----:B------:R-:W4:Y:S04]  /*15170*/  LDG.E.U16 R219, desc[UR60][R18.64] ;  /* 0x0000003c12db7981 */ /* 0x000f28000c1e1500 */
[----:B------:R-:W4:Y:S01]  /*15180*/  LDG.E.U16 R218, desc[UR60][R8.64] ;  /* 0x0000003c08da7981 */ /* 0x000f22000c1e1500 */
[----:B0-----:R-:W-:-:S03]  /*15190*/  IMAD.WIDE R2, R6, 0x2, R28 ;  /* 0x0000000206027825 */ /* 0x001fc600078e021c */
[----:B------:R-:W4:Y:S04]  /*151a0*/  LDL.64 R28, [R1+0x988] ;  /* 0x00098800011c7983 */ /* 0x000f280000100a00 */
[----:B------:R0:W4:Y:S04]  /*151b0*/  LDG.E.U16 R215, desc[UR60][R2.64] ;  /* 0x0000003c02d77981 */ /* 0x000128000c1e1500 */
[----:B------:R-:W4:Y:S01]  /*151c0*/  LDL.64 R18, [R1+0x970] ;  /* 0x0009700001127983 */ /* 0x000f220000100a00 */
[----:B0-----:R-:W-:-:S03]  /*151d0*/  IMAD.WIDE R2, R6, 0x2, R44 ;  /* 0x0000000206027825 */ /* 0x001fc600078e022c */
[----:B------:R-:W4:Y:S04]  /*151e0*/  LDL.64 R44, [R1+0x948] ;  /* 0x00094800012c7983 */ /* 0x000f280000100a00 */
[----:B------:R0:W4:Y:S01]  /*151f0*/  LDG.E.U16 R214, desc[UR60][R2.64] ;  /* 0x0000003c02d67981 */ /* 0x000122000c1e1500 */
[----:B------:R-:W-:-:S03]  /*15200*/  IMAD.WIDE R8, R6, 0x2, R46 ;  /* 0x0000000206087825 */ /* 0x000fc600078e022e */
[----:B------:R-:W4:Y:S04]  /*15210*/  LDL.64 R46, [R1+0x950] ;  /* 0x00095000012e7983 */ /* 0x000f280000100a00 */
[----:B------:R-:W4:Y:S01]  /*15220*/  LDG.E.U16 R216, desc[UR60][R8.64] ;  /* 0x0000003c08d87981 */ /* 0x000f22000c1e1500 */
[----:B0-----:R-:W-:-:S03]  /*15230*/  IMAD.WIDE R2, R6, 0x2, R42 ;  /* 0x0000000206027825 */ /* 0x001fc600078e022a */
[----:B------:R-:W4:Y:S04]  /*15240*/  LDL.64 R42, [R1+0x940] ;  /* 0x00094000012a7983 */ /* 0x000f280000100a00 */
[----:B------:R0:W4:Y:S04]  /*15250*/  LDG.E.U16 R213, desc[UR60][R2.64] ;  /* 0x0000003c02d57981 */ /* 0x000128000c1e1500 */
[----:B------:R-:W4:Y:S01]  /*15260*/  LDL.64 R8, [R1+0x968] ;  /* 0x0009680001087983 */ /* 0x000f220000100a00 */
[----:B0-----:R-:W-:-:S03]  /*15270*/  IMAD.WIDE R2, R6, 0x2, R40 ;  /* 0x0000000206027825 */ /* 0x001fc600078e0228 */
[----:B------:R-:W4:Y:S04]  /*15280*/  LDL.64 R40, [R1+0x938] ;  /* 0x0009380001287983 */ /* 0x000f280000100a00 */
[----:B------:R0:W4:Y:S02]  /*15290*/  LDG.E.U16 R212, desc[UR60][R2.64] ;  /* 0x0000003c02d47981 */ /* 0x000124000c1e1500 */
[C---:B0-----:R-:W-:Y:S02]  /*152a0*/  IMAD.WIDE R2, R6.reuse, 0x2, R38 ;  /* 0x0000000206027825 */ /* 0x041fe400078e0226 */
[----:B------:R-:W4:Y:S04]  /*152b0*/  LDL.64 R38, [R1+0x930] ;  /* 0x0009300001267983 */ /* 0x000f280000100a00 */
[----:B------:R0:W4:Y:S02]  /*152c0*/  LDG.E.U16 R211, desc[UR60][R2.64] ;  /* 0x0000003c02d37981 */ /* 0x000124000c1e1500 */
[----:B0-----:R-:W-:-:S02]  /*152d0*/  IMAD.WIDE R2, R6, 0x2, R36 ;  /* 0x0000000206027825 */ /* 0x001fc400078e0224 */
        /* <DEDUP_REMOVED lines=8> */
[C---:B---3--:R-:W-:Y:S02]  /*15360*/  IMAD.WIDE R2, R6.reuse, 0x2, R24 ;  /* 0x0000000206027825 */ /* 0x048fe400078e0218 */
[----:B------:R-:W3:Y:S04]  /*15370*/  LDL.64 R24, [R1+0x958] ;  /* 0x0009580001187983 */ /* 0x000ee80000100a00 */
[----:B------:R2:W3:Y:S02]  /*15380*/  LDG.E.U16 R166, desc[UR60][R2.64] ;  /* 0x0000003c02a67981 */ /* 0x0004e4000c1e1500 */
[----:B--2---:R-:W-:-:S02]  /*15390*/  IMAD.WIDE R2, R6, 0x2, R32 ;  /* 0x0000000206027825 */ /* 0x004fc400078e0220 */
[----:B------:R-:W2:Y:S04]  /*153a0*/  LDL.64 R32, [R1+0x900] ;  /* 0x0009000001207983 */ /* 0x000ea80000100a00 */
[----:B------:R4:W2:Y:S02]  /*153b0*/  LDG.E.U16 R165, desc[UR60][R2.64] ;  /* 0x0000003c02a57981 */ /* 0x0008a4000c1e1500 */
[C---:B----4-:R-:W-:Y:S02]  /*153c0*/  IMAD.WIDE R2, R6.reuse, 0x2, R30 ;  /* 0x0000000206027825 */ /* 0x050fe400078e021e */
[----:B------:R-:W4:Y:S04]  /*153d0*/  LDL.64 R30, [R1+0x8f0] ;  /* 0x0008f000011e7983 */ /* 0x000f280000100a00 */
[----:B------:R0:W4:Y:S02]  /*153e0*/  LDG.E.U16 R164, desc[UR60][R2.64] ;  /* 0x0000003c02a47981 */ /* 0x000124000c1e1500 */
[----:B0-----:R-:W-:-:S02]  /*153f0*/  IMAD.WIDE R2, R6, 0x2, R28 ;  /* 0x0000000206027825 */ /* 0x001fc400078e021c */
[----:B------:R-:W4:Y:S04]  /*15400*/  LDL.64 R28, [R1+0x8e8] ;  /* 0x0008e800011c7983 */ /* 0x000f280000100a00 */
[----:B------:R0:W4:Y:S02]  /*15410*/  LDG.E.U16 R163, desc[UR60][R2.64] ;  /* 0x0000003c02a37981 */ /* 0x000124000c1e1500 */
[C---:B0-----:R-:W-:Y:S02]  /*15420*/  IMAD.WIDE R2, R6.reuse, 0x2, R22 ;  /* 0x0000000206027825 */ /* 0x041fe400078e0216 */
[----:B------:R-:W2:Y:S04]  /*15430*/  LDL.64 R22, [R1+0x928] ;  /* 0x0009280001167983 */ /* 0x000ea80000100a00 */
        /* <DEDUP_REMOVED lines=13> */
[----:B---3--:R-:W-:-:S02]  /*15510*/  IMAD.WIDE R2, R6, 0x2, R24 ;  /* 0x0000000206027825 */ /* 0x008fc400078e0218 */
[----:B------:R-:W3:Y:S04]  /*15520*/  LDL.64 R24, [R1+0x8d8] ;  /* 0x0008d80001187983 */ /* 0x000ee80000100a00 */
[----:B------:R0:W3:Y:S02]  /*15530*/  LDG.E.U16 R157, desc[UR60][R2.64] ;  /* 0x0000003c029d7981 */ /* 0x0000e4000c1e1500 */
[----:B0-----:R-:W-:-:S05]  /*15540*/  IMAD.WIDE R2, R6, 0x2, R46 ;  /* 0x0000000206027825 */ /* 0x001fca00078e022e */
        /* <DEDUP_REMOVED lines=9> */
[----:B--2---:R-:W-:-:S05]  /*155e0*/  IMAD.WIDE R2, R6, 0x2, R22 ;  /* 0x0000000206027825 */ /* 0x004fca00078e0216 */
[----:B------:R0:W2:Y:S02]  /*155f0*/  LDG.E.U16 R23, desc[UR60][R2.64] ;  /* 0x0000003c02177981 */ /* 0x0000a4000c1e1500 */
[----:B0-----:R-:W-:-:S05]  /*15600*/  IMAD.WIDE R2, R6, 0x2, R36 ;  /* 0x0000000206027825 */ /* 0x001fca00078e0224 */
[----:B------:R4:W2:Y:S02]  /*15610*/  LDG.E.U16 R22, desc[UR60][R2.64] ;  /* 0x0000003c02167981 */ /* 0x0008a4000c1e1500 */
[----:B----4-:R-:W-:-:S05]  /*15620*/  IMAD.WIDE R2, R6, 0x2, R20 ;  /* 0x0000000206027825 */ /* 0x010fca00078e0214 */
[----:B------:R0:W4:Y:S02]  /*15630*/  LDG.E.U16 R21, desc[UR60][R2.64] ;  /* 0x0000003c02157981 */ /* 0x000124000c1e1500 */
[----:B0-----:R-:W-:-:S05]  /*15640*/  IMAD.WIDE R2, R6, 0x2, R34 ;  /* 0x0000000206027825 */ /* 0x001fca00078e0222 */
        /* <DEDUP_REMOVED lines=13> */
[----:B---3--:R-:W-:-:S06]  /*15720*/  IMAD.WIDE R2, R6, 0x2, R24 ;  /* 0x0000000206027825 */ /* 0x008fcc00078e0218 */
[----:B------:R0:W3:Y:S01]  /*15730*/  LDG.E.U16 R2, desc[UR60][R2.64] ;  /* 0x0000003c02027981 */ /* 0x0000e2000c1e1500 */
[----:B------:R-:W-:Y:S06]  /*15740*/  BAR.SYNC.DEFER_BLOCKING 0x0 ;  /* 0x0000000000007b1d */ /* 0x000fec0000010000 */
[----:B------:R1:W-:Y:S01]  /*15750*/  STL [R1+0x11ec], R6 ;  /* 0x0011ec0601007387 */ /* 0x0003e20000100800 */
[----:B0-----:R-:W-:Y:S01]  /*15760*/  MOV R3, 0x400 ;  /* 0x0000040000037802 */ /* 0x001fe20000000f00 */
[----:B------:R-:W-:Y:S01]  /*15770*/  UIADD3.64 UR8, UR4, 0x100, URZ ;  /* 0x0000010004087897 */ /* 0x000fe2000fffe03f */
[----:B------:R-:W-:-:S02]  /*15780*/  R2UR UR18, R192 ;  /* 0x00000000c01272ca */ /* 0x000fc400000e0000 */
[----:B------:R-:W-:Y:S01]  /*15790*/  R2UR UR19, R193 ;  /* 0x00000000c11372ca */ /* 0x000fe200000e0000 */
[----:B------:R-:W-:Y:S01]  /*157a0*/  UIADD3.64 UR16, UR4, 0x480, URZ ;  /* 0x0000048004107897 */ /* 0x000fe2000fffe03f */
[----:B------:R-:W-:Y:S02]  /*157b0*/  R2UR UR22, R178 ;  /* 0x00000000b21672ca */ /* 0x000fe400000e0000 */
[----:B------:R-:W-:Y:S01]  /*157c0*/  R2UR UR23, R179 ;  /* 0x00000000b31772ca */ /* 0x000fe200000e0000 */
[----:B-1----:R-:W0:Y:S01]  /*157d0*/  S2R R6, SR_CgaCtaId ;  /* 0x0000000000067919 */ /* 0x002e220000008800 */
[----:B------:R-:W-:Y:S01]  /*157e0*/  UIADD3.64 UR20, UR4, 0x500, URZ ;  /* 0x0000050004147897 */ /* 0x000fe2000fffe03f */
[----:B------:R-:W-:Y:S02]  /*157f0*/  R2UR UR26, R190 ;  /* 0x00000000be1a72ca */ /* 0x000fe400000e0000 */
[----:B------:R-:W-:Y:S01]  /*15800*/  R2UR UR27, R191 ;  /* 0x00000000bf1b72ca */ /* 0x000fe200000e0000 */
[----:B------:R-:W-:Y:S01]  /*15810*/  UIADD3.64 UR24, UR4, 0x580, URZ ;  /* 0x0000058004187897 */ /* 0x000fe2000fffe03f */
        /* <DEDUP_REMOVED lines=45> */
[----:B--2---:R-:W-:Y:S04]  /*15af0*/  STS.U16 [R12+0x21680], R23 ;  /* 0x021680170c007388 */ /* 0x004fe80000000400 */
        /* <DEDUP_REMOVED lines=14> */
[----:B------:R4:W-:Y:S04]  /*15be0*/  STS.U16 [R10+0x20780], R8 ;  /* 0x020780080a007388 */ /* 0x0009e80000000400 */
[----:B------:R4:W-:Y:S04]  /*15bf0*/  STS.U16 [R10+0x21780], R4 ;  /* 0x021780040a007388 */ /* 0x0009e80000000400 */
[----:B------:R-:W-:Y:S04]  /*15c00*/  STS.U16 [R10+0x22780], R0 ;  /* 0x022780000a007388 */ /* 0x000fe80000000400 */
[----:B------:R-:W4:Y:S04]  /*15c10*/  LDL.64 R24, [R1+0xba8] ;  /* 0x000ba80001187983 */ /* 0x000f280000100a00 */
[----:B---3--:R3:W-:Y:S01]  /*15c20*/  STS.U16 [R10+0x23780], R2 ;  /* 0x023780020a007388 */ /* 0x0087e20000000400 */
[----:B------:R0:W-:Y:S06]  /*15c30*/  MEMBAR.ALL.CTA ;  /* 0x0000000000007992 */ /* 0x0001ec0000008000 */
[----:B0-----:R-:W0:Y:S01]  /*15c40*/  FENCE.VIEW.ASYNC.S ;  /* 0x00000000000073c6 */ /* 0x001e220000000000 */
[----:B------:R-:W-:-:S04]  /*15c50*/  LEA R3, R6, R3, 0x18 ;  /* 0x0000000306037211 */ /* 0x000fc800078ec0ff */
[----:B------:R-:W-:-:S04]  /*15c60*/  SHF.R.U32.HI R3, RZ, 0x4, R3 ;  /* 0x00000004ff037819 */ /* 0x000fc80000011603 */
[----:B------:R-:W-:Y:S01]  /*15c70*/  SGXT.U32 R3, R3, 0xe ;  /* 0x0000000e0303781a */ /* 0x000fe20000000000 */
[----:B0-----:R-:W-:Y:S03]  /*15c80*/  BAR.SYNC.DEFER_BLOCKING 0x0 ;  /* 0x0000000000007b1d */ /* 0x001fe60000010000 */
[----:B------:R-:W-:-:S03]  /*15c90*/  R2UR UR56, R3 ;  /* 0x00000000033872ca */ /* 0x000fc600000e0000 */
[----:B-1----:R-:W-:-:S10]  /*15ca0*/  WARPGROUP.ARRIVE ;  /* 0x00000000000079c5 */ /* 0x002fd40000000000 */
[----:B------:R-:W-:Y:S03]  /*15cb0*/  HGMMA.64x16x16.F32 R160, gdesc[UR56].tnspA, RZ, !UPT, gsb0 ;  /* 0x2020000038a079f0 */ /* 0x000fe6000c0008ff */
[----:B------:R-:W-:Y:S02]  /*15cc0*/  WARPGROUP.DEPBAR.LE gsb0, 0x0 ;  /* 0x00008000000079c5 */ /* 0x000fe40000010000 */
[----:B------:R-:W-:-:S06]  /*15cd0*/  WARPGROUP.ARRIVE ;  /* 0x00000000000079c5 */ /* 0x000fcc0000000000 */
[----:B------:R-:W-:Y:S03]  /*15ce0*/  HGMMA.64x16x16.F32 R160, gdesc[UR4].tnspA, R160, gsb0 ;  /* 0x2020000004a079f0 */ /* 0x000fe600080008a0 */
[----:B------:R-:W-:Y:S02]  /*15cf0*/  WARPGROUP.DEPBAR.LE gsb0, 0x0 ;  /* 0x00008000000079c5 */ /* 0x000fe40000010000 */
[----:B------:R-:W-:-:S06]  /*15d00*/  WARPGROUP.ARRIVE ;  /* 0x00000000000079c5 */ /* 0x000fcc0000000000 */
[----:B------:R-:W-:Y:S03]  /*15d10*/  HGMMA.64x16x16.F32 R160, gdesc[UR12].tnspA, R160, gsb0 ;  /* 0x202000000ca079f0 */ /* 0x000fe600080008a0 */
[----:B------:R-:W-:Y:S02]  /*15d20*/  WARPGROUP.DEPBAR.LE gsb0, 0x0 ;  /* 0x00008000000079c5 */ /* 0x000fe40000010000 */
[----:B------:R-:W-:-:S06]  /*15d30*/  WARPGROUP.ARRIVE ;  /* 0x00000000000079c5 */ /* 0x000fcc0000000000 */
[----:B------:R-:W-:Y:S01]  /*15d40*/  HGMMA.64x16x16.F32 R160, gdesc[UR8].tnspA, R160, gsb0 ;  /* 0x2020000008a079f0 */ /* 0x000fe200080008a0 */
[----:B------:R-:W-:Y:S02]  /*15d50*/  R2UR UR14, R194 ;  /* 0x00000000c20e72ca */ /* 0x000fe400000e0000 */
[----:B------:R-:W-:Y:S01]  /*15d60*/  R2UR UR15, R195 ;  /* 0x00000000c30f72ca */ /* 0x000fe200000e0000 */
[----:B------:R-:W-:Y:S02]  /*15d70*/  WARPGROUP.DEPBAR.LE gsb0, 0x0 ;  /* 0x00008000000079c5 */ /* 0x000fe40000010000 */
[----:B------:R-:W-:-:S06]  /*15d80*/  WARPGROUP.ARRIVE ;  /* 0x00000000000079c5 */ /* 0x000fcc0000000000 */
[----:B------:R-:W-:Y:S04]  /*15d90*/  HGMMA.64x16x16.F32 R160, gdesc[UR40].tnspA, R160, gsb0 ;  /* 0x2020000028a079f0 */ /* 0x000fe800080008a0 */
[----:B--2---:R-:W-:Y:S02]  /*15da0*/  MOV R9, UR15 ;  /* 0x0000000f00097c02 */ /* 0x004fe40008000f00 */
[----:B----4-:R-:W-:Y:S02]  /*15db0*/  MOV R8, UR14 ;  /* 0x0000000e00087c02 */ /* 0x010fe40008000f00 */
[----:B------:R-:W-:Y:S02]  /*15dc0*/  R2UR UR14, R202 ;  /* 0x00000000ca0e72ca */ /* 0x000fe400000e0000 */
[----:B------:R-:W-:Y:S01]  /*15dd0*/  R2UR UR15, R203 ;  /* 0x00000000cb0f72ca */ /* 0x000fe200000e0000 */
[----:B------:R-:W-:Y:S01]  /*15de0*/  UIADD3.64 UR12, UR4, 0x200, URZ ;  /* 0x00000200040c7897 */ /* 0x000fe2000fffe03f */
[----:B------:R-:W-:-:S02]  /*15df0*/  R2UR UR10, R196 ;  /* 0x00000000c40a72ca */ /* 0x000fc400000e0000 */
[----:B------:R-:W-:Y:S01]  /*15e00*/  R2UR UR11, R197 ;  /* 0x00000000c50b72ca */ /* 0x000fe200000e0000 */
[----:B------:R-:W-:Y:S02]  /*15e10*/  WARPGROUP.DEPBAR.LE gsb0, 0x0 ;  /* 0x00008000000079c5 */ /* 0x000fe40000010000 */
[----:B------:R-:W-:-:S06]  /*15e20*/  WARPGROUP.ARRIVE ;  /* 0x00000000000079c5 */ /* 0x000fcc0000000000 */
[----:B------:R-:W-:Y:S04]  /*15e30*/  HGMMA.64x16x16.F32 R160, gdesc[UR12].tnspA, R160, gsb0 ;  /* 0x202000000ca079f0 */ /* 0x000fe800080008a0 */
[----:B------:R-:W-:Y:S02]  /*15e40*/  MOV R4, UR11 ;  /* 0x0000000b00047c02 */ /* 0x000fe40008000f00 */
[----:B------:R-:W-:Y:S02]  /*15e50*/  MOV R3, UR10 ;  /* 0x0000000a00037c02 */ /* 0x000fe40008000f00 */
[----:B------:R-:W-:Y:S02]  /*15e60*/  R2UR UR10, R200 ;  /* 0x00000000c80a72ca */ /* 0x000fe400000e0000 */
[----:B------:R-:W-:Y:S01]  /*15e70*/  R2UR UR11, R201 ;  /* 0x00000000c90b72ca */ /* 0x000fe200000e0000 */
[----:B------:R-:W-:Y:S01]  /*15e80*/  UIADD3.64 UR8, UR4, 0x280, URZ ;  /* 0x0000028004087897 */ /* 0x000fe2000fffe03f */
[----:B------:R-:W-:-:S02]  /*15e90*/  WARPGROUP.DEPBAR.LE gsb0, 0x0 ;  /* 0x00008000000079c5 */ /* 0x000fc40000010000 */
[----:B------:R-:W-:-:S09]  /*15ea0*/  WARPGROUP.ARRIVE ;  /* 0x00000000000079c5 */ /* 0x000fd20000000000 */
[----:B------:R-:W-:Y:S01]  /*15eb0*/  HGMMA.64x16x16.F32 R160, gdesc[UR8].tnspA, R160, gsb0 ;  /* 0x2020000008a079f0 */ /* 0x000fe200080008a0 */
[----:B---3--:R-:W-:Y:S02]  /*15ec0*/  MOV R2, UR59 ;  /* 0x0000003b00027c02 */ /* 0x008fe40008000f00 */
[----:B------:R-:W-:Y:S02]  /*15ed0*/  MOV R0, UR58 ;  /* 0x0000003a00007c02 */ /* 0x000fe40008000f00 */
[----:B------:R-:W-:Y:S02]  /*15ee0*/  R2UR UR58, R198 ;  /* 0x00000000c63a72ca */ /* 0x000fe400000e0000 */
[----:B------:R-:W-:Y:S01]  /*15ef0*/  R2UR UR59, R199 ;  /* 0x00000000c73b72ca */ /* 0x000fe200000e0000 */
[----:B------:R-:W-:Y:S01]  /*15f00*/  UIADD3.64 UR56, UR4, 0x300, URZ ;  /* 0x0000030004387897 */ /* 0x000fe2000fffe03f */
[----:B------:R-:W-:Y:S02]  /*15f10*/  WARPGROUP.DEPBAR.LE gsb0, 0x0 ;  /* 0x00008000000079c5 */ /* 0x000fe40000010000 */
[----:B------:R-:W-:-:S09]  /*15f20*/  WARPGROUP.ARRIVE ;  /* 0x00000000000079c5 */ /* 0x000fd20000000000 */
[----:B------:R-:W-:Y:S01]  /*15f30*/  HGMMA.64x16x16.F32 R160, gdesc[UR56].tnspA, R160, gsb0 ;  /* 0x2020000038a079f0 */ /* 0x000fe200080008a0 */
        /* <DEDUP_REMOVED lines=11> */
[----:B------:R-:W-:Y:S03]  /*15ff0*/  HGMMA.64x16x16.F32 R160, gdesc[UR12].tnspA, R160, gsb0 ;  /* 0x202000000ca079f0 */ /* 0x000fe600080008a0 */
        /* <DEDUP_REMOVED lines=11> */
[----:B------:R-:W-:Y:S01]  /*160b0*/  UIADD3.64 UR28, UR4, 0x600, URZ ;  /* 0x00000600041c7897 */ /* 0x000fe2000fffe03f */
[----:B------:R-:W-:Y:S04]  /*160c0*/  STL [R1+0x11f0], R17 ;  /* 0x0011f01101007387 */ /* 0x000fe80000100800 */
[----:B------:R-:W-:Y:S01]  /*160d0*/  STL [R1+0x11f4], R16 ;  /* 0x0011f41001007387 */ /* 0x000fe20000100800 */
[----:B------:R-:W-:-:S02]  /*160e0*/  WARPGROUP.DEPBAR.LE gsb0, 0x0 ;  /* 0x00008000000079c5 */ /* 0x000fc40000010000 */
[----:B------:R-:W-:-:S06]  /*160f0*/  WARPGROUP.ARRIVE ;  /* 0x00000000000079c5 */ /* 0x000fcc0000000000 */
[----:B------:R-:W-:Y:S01]  /*16100*/  HGMMA.64x16x16.F32 R160, gdesc[UR28].tnspA, R160, gsb0 ;  /* 0x202000001ca079f0 */ /* 0x000fe200080008a0 */
[----:B------:R-:W-:Y:S04]  /*16110*/  STL [R1+0x11f8], R15 ;  /* 0x0011f80f01007387 */ /* 0x000fe80000100800 */
[----:B------:R-:W-:Y:S04]  /*16120*/  STL [R1+0x11fc], R14 ;  /* 0x0011fc0e01007387 */ /* 0x000fe80000100800 */
[----:B------:R-:W-:Y:S04]  /*16130*/  STL [R1+0x1200], R13 ;  /* 0x0012000d01007387 */ /* 0x000fe80000100800 */
[----:B------:R-:W-:Y:S04]  /*16140*/  STL [R1+0x1204], R12 ;  /* 0x0012040c01007387 */ /* 0x000fe80000100800 */
[----:B------:R-:W-:Y:S04]  /*16150*/  STL [R1+0x1208], R11 ;  /* 0x0012080b01007387 */ /* 0x000fe80000100800 */
[----:B------:R0:W-:Y:S01]  /*16160*/  STL [R1+0x120c], R10 ;  /* 0x00120c0a01007387 */ /* 0x0001e20000100800 */
[----:B------:R-:W-:-:S02]  /*16170*/  R2UR UR34, R186 ;  /* 0x00000000ba2272ca */ /* 0x000fc400000e0000 */
[----:B------:R-:W-:Y:S01]  /*16180*/  R2UR UR35, R187 ;  /* 0x00000000bb2372ca */ /* 0x000fe200000e0000 */
[----:B------:R-:W-:Y:S01]  /*16190*/  UIADD3.64 UR32, UR4, 0x680, URZ ;  /* 0x0000068004207897 */ /* 0x000fe2000fffe03f */
[----:B------:R-:W-:Y:S02]  /*161a0*/  R2UR UR38, R184 ;  /* 0x00000000b82672ca */ /* 0x000fe400000e0000 */
[----:B------:R-:W-:Y:S01]  /*161b0*/  R2UR UR39, R185 ;  /* 0x00000000b92772ca */ /* 0x000fe200000e0000 */
[----:B------:R-:W-:Y:S01]  /*161c0*/  UIADD3.64 UR36, UR4, 0x700, URZ ;  /* 0x0000070004247897 */ /* 0x000fe2000fffe03f */
[----:B------:R-:W-:Y:S01]  /*161d0*/  R2UR UR42, R182 ;  /* 0x00000000b62a72ca */ /* 0x000fe200000e0000 */
[----:B0-----:R-:W2:Y:S01]  /*161e0*/  LDL.64 R10, [R1+0xba0] ;  /* 0x000ba000010a7983 */ /* 0x001ea20000100a00 */
[----:B------:R-:W-:Y:S01]  /*161f0*/  R2UR UR43, R183 ;  /* 0x00000000b72b72ca */ /* 0x000fe200000e0000 */
[----:B------:R-:W-:Y:S01]  /*16200*/  UIADD3.64 UR40, UR4, 0xf80, URZ ;  /* 0x00000f8004287897 */ /* 0x000fe2000fffe03f */
[----:B------:R-:W-:Y:S01]  /*16210*/  R2UR UR46, R180 ;  /* 0x00000000b42e72ca */ /* 0x000fe200000e0000 */
[----:B------:R-:W-:Y:S01]  /*16220*/  UIADD3.64 UR44, UR4, 0x1000, URZ ;  /* 0x00001000042c7897 */ /* 0x000fe2000fffe03f */
[----:B------:R-:W-:Y:S01]  /*16230*/  R2UR UR47, R181 ;  /* 0x00000000b52f72ca */ /* 0x000fe200000e0000 */
[----:B------:R-:W-:Y:S01]  /*16240*/  UIADD3.64 UR48, UR4, 0x1080, URZ ;  /* 0x0000108004307897 */ /* 0x000fe2000fffe03f */
[----:B------:R-:W-:Y:S01]  /*16250*/  R2UR UR50, R24 ;  /* 0x00000000183272ca */ /* 0x000fe200000e0000 */
[----:B------:R-:W-:Y:S01]  /*16260*/  UIADD3.64 UR52, UR4, 0x1100, URZ ;  /* 0x0000110004347897 */ /* 0x000fe2000fffe03f */
[----:B------:R-:W-:Y:S01]  /*16270*/  R2UR UR51, R25 ;  /* 0x00000000193372ca */ /* 0x000fe200000e0000 */
[----:B------:R-:W3:Y:S01]  /*16280*/  LDL.64 R26, [R1+0xb90] ;  /* 0x000b9000011a7983 */ /* 0x000ee20000100a00 */
[----:B------:R-:W-:-:S02]  /*16290*/  R2UR UR11, R107 ;  /* 0x000000006b0b72ca */ /* 0x000fc400000e0000 */
[----:B------:R-:W-:Y:S01]  /*162a0*/  R2UR UR10, R108 ;  /* 0x000000006c0a72ca */ /* 0x000fe200000e0000 */
[----:B------:R-:W4:Y:S01]  /*162b0*/  LDL.64 R8, [R1+0xb88] ;  /* 0x000b880001087983 */ /* 0x000f220000100a00 */
[----:B------:R-:W-:Y:S02]  /*162c0*/  R2UR UR9, R109 ;  /* 0x000000006d0972ca */ /* 0x000fe400000e0000 */
[----:B------:R-:W-:Y:S01]  /*162d0*/  R2UR UR8, R110 ;  /* 0x000000006e0872ca */ /* 0x000fe200000e0000 */
[----:B------:R-:W4:Y:S01]  /*162e0*/  LDL.64 R28, [R1+0xb78] ;  /* 0x000b7800011c7983 */ /* 0x000f220000100a00 */
[----:B------:R-:W-:Y:S02]  /*162f0*/  WARPGROUP.DEPBAR.LE gsb0, 0x0 ;  /* 0x00008000000079c5 */ /* 0x000fe40000010000 */
[----:B------:R-:W-:Y:S01]  /*16300*/  WARPGROUP.ARRIVE ;  /* 0x00000000000079c5 */ /* 0x000fe20000000000 */
[----:B------:R-:W-:Y:S01]  /*16310*/  R2UR UR15, R111 ;  /* 0x000000006f0f72ca */ /* 0x000fe200000e0000 */
[----:B------:R-:W4:Y:S04]  /*16320*/  LDL.64 R14, [R1+0xb70] ;  /* 0x000b7000010e7983 */ /* 0x000f280000100a00 */
[----:B------:R-:W-:Y:S01]  /*16330*/  HGMMA.64x16x16.F32 R160, gdesc[UR32].tnspA, R160, gsb0 ;  /* 0x2020000020a079f0 */ /* 0x000fe200080008a0 */
[----:B------:R-:W-:Y:S01]  /*16340*/  R2UR UR14, R112 ;  /* 0x00000000700e72ca */ /* 0x000fe200000e0000 */
[----:B------:R-:W4:Y:S01]  /*16350*/  LDL.64 R12, [R1+0xb68] ;  /* 0x000b6800010c7983 */ /* 0x000f220000100a00 */
[----:B------:R-:W-:-:S02]  /*16360*/  R2UR UR13, R113 ;  /* 0x00000000710d72ca */ /* 0x000fc400000e0000 */
[----:B------:R-:W-:Y:S01]  /*16370*/  R2UR UR12, R114 ;  /* 0x00000000720c72ca */ /* 0x000fe200000e0000 */
[----:B------:R-:W4:Y:S01]  /*16380*/  LDL.64 R24, [R1+0xb60] ;  /* 0x000b600001187983 */ /* 0x000f220000100a00 */
[----:B------:R-:W-:Y:S02]  /*16390*/  R2UR UR19, R115 ;  /* 0x00000000731372ca */ /* 0x000fe400000e0000 */
[----:B------:R-:W-:Y:S01]  /*163a0*/  R2UR UR18, R116 ;  /* 0x00000000741272ca */ /* 0x000fe200000e0000 */
[----:B------:R-:W4:Y:S01]  /*163b0*/  LDL.64 R16, [R1+0xb58] ;  /* 0x000b580001107983 */ /* 0x000f220000100a00 */
        /* <DEDUP_REMOVED lines=12> */
[----:B--2---:R-:W-:Y:S02]  /*16480*/  R2UR UR54, R10 ;  /* 0x000000000a3672ca */ /* 0x004fe400000e0000 */
[----:B------:R-:W-:Y:S02]  /*16490*/  R2UR UR55, R11 ;  /* 0x000000000b3772ca */ /* 0x000fe400000e0000 */
[----:B------:R-:W-:Y:S01]  /*164a0*/  R2UR UR17, R117 ;  /* 0x00000000751172ca */ /* 0x000fe200000e0000 */
[----:B------:R-:W2:Y:S01]  /*164b0*/  LDL.64 R10, [R1+0xb80] ;  /* 0x000b8000010a7983 */ /* 0x000ea20000100a00 */
[----:B------:R-:W-:Y:S02]  /*164c0*/  WARPGROUP.DEPBAR.LE gsb0, 0x0 ;  /* 0x00008000000079c5 */ /* 0x000fe40000010000 */
[----:B------:R-:W-:-:S07]  /*164d0*/  WARPGROUP.ARRIVE ;  /* 0x00000000000079c5 */ /* 0x000fce0000000000 */
        /* <DEDUP_REMOVED lines=8> */
[----:B------:R-:W-:Y:S02]  /*16560*/  WARPGROUP.DEPBAR.LE gsb0, 0x0 ;  /* 0x00008000000079c5 */ /* 0x000fe40000010000 */
[----:B------:R-:W-:-:S09]  /*16570*/  WARPGROUP.ARRIVE ;  /* 0x00000000000079c5 */ /* 0x000fd20000000000 */
[----:B------:R-:W-:Y:S01]  /*16580*/  HGMMA.64x16x16.F32 R160, gdesc[UR16].tnspA, R160, gsb0 ;  /* 0x2020000010a079f0 */ /* 0x000fe200080008a0 */
[----:B------:R-:W-:Y:S02]  /*16590*/  R2UR UR23, R119 ;  /* 0x00000000771772ca */ /* 0x000fe400000e0000 */
[----:B------:R-:W-:Y:S02]  /*165a0*/  R2UR UR22, R120 ;  /* 0x00000000781672ca */ /* 0x000fe400000e0000 */
[----:B------:R-:W-:Y:S02]  /*165b0*/  R2UR UR21, R121 ;  /* 0x00000000791572ca */ /* 0x000fe400000e0000 */
[----:B------:R-:W-:Y:S01]  /*165c0*/  R2UR UR20, R122 ;  /* 0x000000007a1472ca */ /* 0x000fe200000e0000 */
[----:B------:R-:W-:Y:S02]  /*165d0*/  WARPGROUP.DEPBAR.LE gsb0, 0x0 ;  /* 0x00008000000079c5 */ /* 0x000fe40000010000 */
[----:B------:R-:W-:-:S10]  /*165e0*/  WARPGROUP.ARRIVE ;  /* 0x00000000000079c5 */ /* 0x000fd40000000000 */
        /* <DEDUP_REMOVED lines=30> */
[----:B------:R-:W3:Y:S01]  /*167d0*/  LDL.64 R2, [R1+0xb98] ;  /* 0x000b980001027983 */ /* 0x000ee20000100a00 */
[----:B------:R-:W-:Y:S02]  /*167e0*/  R2UR UR43, R139 ;  /* 0x000000008b2b72ca */ /* 0x000fe400000e0000 */
[----:B------:R-:W-:Y:S02]  /*167f0*/  R2UR UR42, R140 ;  /* 0x000000008c2a72ca */ /* 0x000fe400000e0000 */
[----:B------:R-:W-:Y:S02]  /*16800*/  R2UR UR41, R141 ;  /* 0x000000008d2972ca */ /* 0x000fe400000e0000 */
[----:B------:R-:W-:Y:S01]  /*16810*/  R2UR UR40, R142 ;  /* 0x000000008e2872ca */ /* 0x000fe200000e0000 */
[----:B------:R-:W-:-:S02]  /*16820*/  WARPGROUP.DEPBAR.LE gsb0, 0x0 ;  /* 0x00008000000079c5 */ /* 0x000fc40000010000 */
        /* <DEDUP_REMOVED lines=9> */
[----:B------:R-:W-:Y:S01]  /*168c0*/  MOV R230, UR61 ;  /* 0x0000003d00e67c02 */ /* 0x000fe20008000f00 */
[----:B------:R-:W-:Y:S01]  /*168d0*/  UMOV UR61, UR51 ;  /* 0x00000033003d7c82 */ /* 0x000fe20008000000 */
[----:B------:R-:W-:Y:S01]  /*168e0*/  MOV R229, UR60 ;  /* 0x0000003c00e57c02 */ /* 0x000fe20008000f00 */
[----:B------:R-:W-:Y:S01]  /*168f0*/  UMOV UR60, UR50 ;  /* 0x00000032003c7c82 */ /* 0x000fe20008000000 */
[----:B------:R-:W-:Y:S02]  /*16900*/  R2UR UR51, R147 ;  /* 0x00000000933372ca */ /* 0x000fe400000e0000 */
[----:B------:R-:W-:Y:S02]  /*16910*/  R2UR UR50, R148 ;  /* 0x00000000943272ca */ /* 0x000fe400000e0000 */
[----:B------:R-:W-:Y:S02]  /*16920*/  R2UR UR49, R149 ;  /* 0x00000000953172ca */ /* 0x000fe400000e0000 */
[----:B------:R-:W-:Y:S01]  /*16930*/  R2UR UR48, R150 ;  /* 0x00000000963072ca */ /* 0x000fe200000e0000 */
[----:B------:R-:W-:-:S02]  /*16940*/  WARPGROUP.DEPBAR.LE gsb0, 0x0 ;  /* 0x00008000000079c5 */ /* 0x000fc40000010000 */
[----:B------:R-:W-:-:S10]  /*16950*/  WARPGROUP.ARRIVE ;  /* 0x00000000000079c5 */ /* 0x000fd40000000000 */
[----:B------:R-:W-:Y:S01]  /*16960*/  HGMMA.64x16x16.F32 R160, gdesc[UR48].tnspA, R160, gsb0 ;  /* 0x2020000030a079f0 */ /* 0x000fe200080008a0 */
[----:B------:R-:W-:Y:S01]  /*16970*/  UMOV UR56, UR54 ;  /* 0x0000003600387c82 */ /* 0x000fe20008000000 */
        /* <DEDUP_REMOVED lines=9> */
[----:B------:R-:W-:Y:S02]  /*16a10*/  MOV R223, UR25 ;  /* 0x0000001900df7c02 */ /* 0x000fe40008000f00 */
[----:B------:R-:W-:Y:S01]  /*16a20*/  MOV R221, UR24 ;  /* 0x0000001800dd7c02 */ /* 0x000fe20008000f00 */
[----:B------:R-:W-:Y:S01]  /*16a30*/  UIADD3.64 UR24, UR4, 0x780, URZ ;  /* 0x0000078004187897 */ /* 0x000fe2000fffe03f */
[----:B------:R-:W-:Y:S01]  /*16a40*/  MOV R225, UR27 ;  /* 0x0000001b00e17c02 */ /* 0x000fe20008000f00 */
[----:B------:R-:W-:Y:S01]  /*16a50*/  UMOV UR27, UR59 ;  /* 0x0000003b001b7c82 */ /* 0x000fe20008000000 */
[----:B------:R-:W-:-:S05]  /*16a60*/  MOV R224, UR26 ;  /* 0x0000001a00e07c02 */ /* 0x000fca0008000f00 */
[----:B------:R-:W-:Y:S01]  /*16a70*/  UMOV UR26, UR58 ;  /* 0x0000003a001a7c82 */ /* 0x000fe20008000000 */
[----:B------:R-:W-:Y:S02]  /*16a80*/  WARPGROUP.DEPBAR.LE gsb0, 0x0 ;  /* 0x00008000000079c5 */ /* 0x000fe40000010000 */
[----:B------:R-:W-:-:S06]  /*16a90*/  WARPGROUP.ARRIVE ;  /* 0x00000000000079c5 */ /* 0x000fcc0000000000 */
[----:B------:R-:W-:Y:S01]  /*16aa0*/  HGMMA.64x16x16.F32 R152, gdesc[UR24].tnspA, RZ, !UPT, gsb0 ;  /* 0x20200000189879f0 */ /* 0x000fe2000c0008ff */
[----:B------:R-:W-:Y:S02]  /*16ab0*/  MOV R210, UR37 ;  /* 0x0000002500d27c02 */ /* 0x000fe40008000f00 */
[----:B------:R-:W-:Y:S02]  /*16ac0*/  MOV R168, UR36 ;  /* 0x0000002400a87c02 */ /* 0x000fe40008000f00 */
[----:B---3--:R-:W-:Y:S02]  /*16ad0*/  R2UR UR36, R2 ;  /* 0x00000000022472ca */ /* 0x008fe400000e0000 */
[----:B------:R-:W-:Y:S02]  /*16ae0*/  R2UR UR37, R3 ;  /* 0x00000000032572ca */ /* 0x000fe400000e0000 */
[----:B------:R-:W-:Y:S01]  /*16af0*/  MOV R212, UR39 ;  /* 0x0000002700d47c02 */ /* 0x000fe20008000f00 */
[----:B------:R-:W-:Y:S01]  /*16b00*/  UMOV UR39, UR7 ;  /* 0x0000000700277c82 */ /* 0x000fe20008000000 */
[----:B------:R-:W-:Y:S01]  /*16b10*/  MOV R211, UR38 ;  /* 0x0000002600d37c02 */ /* 0x000fe20008000f00 */
[----:B------:R-:W-:Y:S01]  /*16b20*/  UMOV UR38, UR6 ;  /* 0x0000000600267c82 */ /* 0x000fe20008000000 */
[----:B------:R-:W-:-:S02]  /*16b30*/  WARPGROUP.DEPBAR.LE gsb0, 0x0 ;  /* 0x00008000000079c5 */ /* 0x000fc40000010000 */
[----:B------:R-:W-:-:S06]  /*16b40*/  WARPGROUP.ARRIVE ;  /* 0x00000000000079c5 */ /* 0x000fcc0000000000 */
[----:B------:R-:W-:Y:S01]  /*16b50*/  HGMMA.64x16x16.F32 R152, gdesc[UR36].tnspA, R152, gsb0 ;  /* 0x20200000249879f0 */ /* 0x000fe20008000898 */
[----:B------:R-:W-:Y:S02]  /*16b60*/  MOV R4, UR51 ;  /* 0x0000003300047c02 */ /* 0x000fe40008000f00 */
[----:B------:R-:W-:Y:S02]  /*16b70*/  MOV R3, UR50 ;  /* 0x0000003200037c02 */ /* 0x000fe40008000f00 */
[----:B------:R-:W-:Y:S02]  /*16b80*/  MOV R2, UR49 ;  /* 0x0000003100027c02 */ /* 0x000fe40008000f00 */
[----:B------:R-:W-:Y:S02]  /*16b90*/  MOV R0, UR48 ;  /* 0x0000003000007c02 */ /* 0x000fe40008000f00 */
[----:B------:R-:W-:Y:S02]  /*16ba0*/  R2UR UR48, R26 ;  /* 0x000000001a3072ca */ /* 0x000fe400000e0000 */
[----:B------:R-:W-:-:S02]  /*16bb0*/  R2UR UR49, R27 ;  /* 0x000000001b3172ca */ /* 0x000fc400000e0000 */
[----:B------:R-:W-:Y:S02]  /*16bc0*/  R2UR UR50, R208 ;  /* 0x00000000d03272ca */ /* 0x000fe400000e0000 */
[----:B------:R-:W-:Y:S01]  /*16bd0*/  R2UR UR51, R209 ;  /* 0x00000000d13372ca */ /* 0x000fe200000e0000 */
[----:B------:R-:W-:Y:S02]  /*16be0*/  WARPGROUP.DEPBAR.LE gsb0, 0x0 ;  /* 0x00008000000079c5 */ /* 0x000fe40000010000 */
[----:B------:R-:W-:-:S10]  /*16bf0*/  WARPGROUP.ARRIVE ;  /* 0x00000000000079c5 */ /* 0x000fd40000000000 */
[----:B------:R-:W-:Y:S01]  /*16c00*/  HGMMA.64x16x16.F32 R152, gdesc[UR48].tnspA, R152, gsb0 ;  /* 0x20200000309879f0 */ /* 0x000fe20008000898 */
[----:B------:R-:W-:Y:S02]  /*16c10*/  MOV R216, UR35 ;  /* 0x0000002300d87c02 */ /* 0x000fe40008000f00 */
[----:B------:R-:W-:Y:S02]  /*16c20*/  MOV R215, UR34 ;  /* 0x0000002200d77c02 */ /* 0x000fe40008000f00 */
[----:B------:R-:W-:Y:S02]  /*16c30*/  MOV R214, UR33 ;  /* 0x0000002100d67c02 */ /* 0x000fe40008000f00 */
[----:B------:R-:W-:Y:S02]  /*16c40*/  MOV R213, UR32 ;  /* 0x0000002000d57c02 */ /* 0x000fe40008000f00 */
[----:B----4-:R-:W-:Y:S02]  /*16c50*/  R2UR UR32, R8 ;  /* 0x00000000082072ca */ /* 0x010fe400000e0000 */
        /* <DEDUP_REMOVED lines=10> */
[----:B--2---:R-:W-:Y:S02]  /*16d00*/  R2UR UR44, R10 ;  /* 0x000000000a2c72ca */ /* 0x004fe400000e0000 */
[----:B------:R-:W-:-:S02]  /*16d10*/  R2UR UR45, R11 ;  /* 0x000000000b2d72ca */ /* 0x000fc400000e0000 */
[----:B------:R-:W-:Y:S01]  /*16d20*/  R2UR UR46, R204 ;  /* 0x00000000cc2e72ca */ /* 0x000fe200000e0000 */
[----:B------:R-:W2:Y:S01]  /*16d30*/  LDL.64 R10, [R1+0xb50] ;  /* 0x000b5000010a7983 */ /* 0x000ea20000100a00 */
        /* <DEDUP_REMOVED lines=11> */
[----:B------:R-:W-:Y:S02]  /*16df0*/  MOV R218, UR29 ;  /* 0x0000001d00da7c02 */ /* 0x000fe40008000f00 */
[----:B------:R-:W-:Y:S02]  /*16e00*/  MOV R217, UR28 ;  /* 0x0000001c00d97c02 */ /* 0x000fe40008000f00 */
[----:B------:R-:W-:Y:S02]  /*16e10*/  R2UR UR28, R14 ;  /* 0x000000000e1c72ca */ /* 0x000fe400000e0000 */
[----:B------:R-:W-:Y:S02]  /*16e20*/  R2UR UR29, R15 ;  /* 0x000000000f1d72ca */ /* 0x000fe400000e0000 */
[----:B------:R-:W3:Y:S01]  /*16e30*/  LDL.64 R14, [R1+0xb48] ;  /* 0x000b4800010e7983 */ /* 0x000ee20000100a00 */
[----:B------:R-:W-:-:S02]  /*16e40*/  MOV R220, UR31 ;  /* 0x0000001f00dc7c02 */ /* 0x000fc40008000f00 */
[----:B------:R-:W-:Y:S02]  /*16e50*/  MOV R219, UR30 ;  /* 0x0000001e00db7c02 */ /* 0x000fe40008000f00 */
        /* <DEDUP_REMOVED lines=9> */
[----:B------:R-:W4:Y:S01]  /*16ef0*/  LDL.64 R12, [R1+0xb40] ;  /* 0x000b4000010c7983 */ /* 0x000f220000100a00 */
[----:B------:R-:W-:-:S02]  /*16f00*/  MOV R23, UR43 ;  /* 0x0000002b00177c02 */ /* 0x000fc40008000f00 */
[----:B------:R-:W-:Y:S02]  /*16f10*/  MOV R22, UR42 ;  /* 0x0000002a00167c02 */ /* 0x000fe40008000f00 */
[----:B------:R-:W-:Y:S02]  /*16f20*/  R2UR UR42, R198 ;  /* 0x00000000c62a72ca */ /* 0x000fe400000e0000 */
[----:B------:R-:W-:Y:S01]  /*16f30*/  R2UR UR43, R199 ;  /* 0x00000000c72b72ca */ /* 0x000fe200000e0000 */
[----:B------:R-:W-:Y:S02]  /*16f40*/  WARPGROUP.DEPBAR.LE gsb0, 0x0 ;  /* 0x00008000000079c5 */ /* 0x000fe40000010000 */
[----:B------:R-:W-:-:S10]  /*16f50*/  WARPGROUP.ARRIVE ;  /* 0x00000000000079c5 */ /* 0x000fd40000000000 */
[----:B------:R-:W-:Y:S01]  /*16f60*/  HGMMA.64x16x16.F32 R152, gdesc[UR40].tnspA, R152, gsb0 ;  /* 0x20200000289879f0 */ /* 0x000fe20008000898 */
[----:B------:R-:W-:Y:S04]  /*16f70*/  STL [R1+0x1214], R208 ;  /* 0x001214d001007387 */ /* 0x000fe80000100800 */
[----:B------:R-:W-:Y:S04]  /*16f80*/  STL [R1+0x1210], R209 ;  /* 0x001210d101007387 */ /* 0x000fe80000100800 */
[----:B------:R-:W-:Y:S04]  /*16f90*/  STL [R1+0x121c], R206 ;  /* 0x00121cce01007387 */ /* 0x000fe80000100800 */
[----:B------:R-:W-:Y:S04]  /*16fa0*/  STL [R1+0x1218], R207 ;  /* 0x001218cf01007387 */ /* 0x000fe80000100800 */
[----:B------:R-:W4:Y:S01]  /*16fb0*/  LDL.64 R34, [R1+0xb38] ;  /* 0x000b380001227983 */ /* 0x000f220000100a00 */
[----:B------:R-:W-:-:S02]  /*16fc0*/  R2UR UR36, R24 ;  /* 0x00000000182472ca */ /* 0x000fc400000e0000 */
[----:B------:R-:W-:Y:S01]  /*16fd0*/  R2UR UR37, R25 ;  /* 0x00000000192572ca */ /* 0x000fe200000e0000 */
[----:B------:R-:W4:Y:S01]  /*16fe0*/  LDL.64 R32, [R1+0xb30] ;  /* 0x000b300001207983 */ /* 0x000f220000100a00 */
        /* <DEDUP_REMOVED lines=9> */
[----:B------:R-:W-:Y:S01]  /*17080*/  STL [R1+0x1224], R204 ;  /* 0x001224cc01007387 */ /* 0x000fe20000100800 */
[----:B------:R-:W-:Y:S02]  /*17090*/  MOV R29, UR5 ;  /* 0x00000005001d7c02 */ /* 0x000fe40008000f00 */
[----:B------:R-:W-:Y:S01]  /*170a0*/  MOV R28, UR4 ;  /* 0x00000004001c7c02 */ /* 0x000fe20008000f00 */
[----:B------:R-:W-:-:S02]  /*170b0*/  WARPGROUP.DEPBAR.LE gsb0, 0x0 ;  /* 0x00008000000079c5 */ /* 0x000fc40000010000 */
[----:B------:R-:W-:-:S06]  /*170c0*/  WARPGROUP.ARRIVE ;  /* 0x00000000000079c5 */ /* 0x000fcc0000000000 */
[----:B------:R-:W-:Y:S01]  /*170d0*/  HGMMA.64x16x16.F32 R152, gdesc[UR32].tnspA, R152, gsb0 ;  /* 0x20200000209879f0 */ /* 0x000fe20008000898 */
[----:B------:R-:W-:Y:S01]  /*170e0*/  STL [R1+0x1220], R205 ;  /* 0x001220cd01007387 */ /* 0x000fe20000100800 */
[----:B--2---:R-:W-:Y:S02]  /*170f0*/  R2UR UR4, R10 ;  /* 0x000000000a0472ca */ /* 0x004fe400000e0000 */
[----:B------:R-:W-:Y:S02]  /*17100*/  R2UR UR5, R11 ;  /* 0x000000000b0572ca */ /* 0x000fe400000e0000 */
[----:B------:R-:W2:Y:S01]  /*17110*/  LDL.64 R10, [R1+0xb28] ;  /* 0x000b2800010a7983 */ /* 0x000ea20000100a00 */
[----:B------:R-:W-:Y:S02]  /*17120*/  MOV R31, UR7 ;  /* 0x00000007001f7c02 */ /* 0x000fe40008000f00 */
[----:B------:R-:W-:Y:S02]  /*17130*/  MOV R30, UR6 ;  /* 0x00000006001e7c02 */ /* 0x000fe40008000f00 */
[----:B------:R-:W-:-:S02]  /*17140*/  R2UR UR6, R192 ;  /* 0x00000000c00672ca */ /* 0x000fc400000e0000 */
[----:B------:R-:W-:Y:S01]  /*17150*/  R2UR UR7, R193 ;  /* 0x00000000c10772ca */ /* 0x000fe200000e0000 */
[----:B------:R-:W-:Y:S02]  /*17160*/  WARPGROUP.DEPBAR.LE gsb0, 0x0 ;  /* 0x00008000000079c5 */ /* 0x000fe40000010000 */
[----:B------:R-:W-:-:S10]  /*17170*/  WARPGROUP.ARRIVE ;  /* 0x00000000000079c5 */ /* 0x000fd40000000000 */
[----:B------:R-:W-:Y:S01]  /*17180*/  HGMMA.64x16x16.F32 R152, gdesc[UR4].tnspA, R152, gsb0 ;  /* 0x20200000049879f0 */ /* 0x000fe20008000898 */
[----:B------:R-:W-:Y:S04]  /*17190*/  STL [R1+0x122c], R202 ;  /* 0x00122cca01007387 */ /* 0x000fe80000100800 */
[----:B------:R-:W-:Y:S04]  /*171a0*/  STL [R1+0x1228], R203 ;  /* 0x001228cb01007387 */ /* 0x000fe80000100800 */
[----:B------:R-:W2:Y:S01]  /*171b0*/  LDL.64 R24, [R1+0xb20] ;  /* 0x000b200001187983 */ /* 0x000ea20000100a00 */
[----:B---3--:R-:W-:-:S02]  /*171c0*/  R2UR UR24, R14 ;  /* 0x000000000e1872ca */ /* 0x008fc400000e0000 */
[----:B------:R-:W-:Y:S02]  /*171d0*/  R2UR UR25, R15 ;  /* 0x000000000f1972ca */ /* 0x000fe400000e0000 */
[----:B------:R-:W-:Y:S02]  /*171e0*/  R2UR UR26, R178 ;  /* 0x00000000b21a72ca */ /* 0x000fe400000e0000 */
[----:B------:R-:W-:Y:S01]  /*171f0*/  R2UR UR27, R179 ;  /* 0x00000000b31b72ca */ /* 0x000fe200000e0000 */
[----:B------:R-:W-:Y:S02]  /*17200*/  WARPGROUP.DEPBAR.LE gsb0, 0x0 ;  /* 0x00008000000079c5 */ /* 0x000fe40000010000 */
[----:B------:R-:W-:-:S10]  /*17210*/  WARPGROUP.ARRIVE ;  /* 0x00000000000079c5 */ /* 0x000fd40000000000 */
[----:B------:R-:W-:Y:S01]  /*17220*/  HGMMA.64x16x16.F32 R152, gdesc[UR24].tnspA, R152, gsb0 ;  /* 0x20200000189879f0 */ /* 0x000fe20008000898 */
[----:B------:R-:W-:Y:S04]  /*17230*/  STL [R1+0x1234], R200 ;  /* 0x001234c801007387 */ /* 0x000fe80000100800 */
[----:B------:R-:W-:Y:S04]  /*17240*/  STL [R1+0x1230], R201 ;  /* 0x001230c901007387 */ /* 0x000fe80000100800 */
[----:B------:R-:W3:Y:S01]  /*17250*/  LDL.64 R16, [R1+0xb18] ;  /* 0x000b180001107983 */ /* 0x000ee20000100a00 */
[----:B----4-:R-:W-:-:S02]  /*17260*/  R2UR UR28, R12 ;  /* 0x000000000c1c72ca */ /* 0x010fc400000e0000 */
[----:B------:R-:W-:Y:S01]  /*17270*/  R2UR UR29, R13 ;  /* 0x000000000d1d72ca */ /* 0x000fe200000e0000 */
[----:B------:R-:W4:Y:S01]  /*17280*/  LDL.64 R14, [R1+0xb10] ;  /* 0x000b1000010e7983 */ /* 0x000f220000100a00 */
[----:B------:R-:W-:Y:S02]  /*17290*/  R2UR UR30, R190 ;  /* 0x00000000be1e72ca */ /* 0x000fe400000e0000 */
[----:B------:R-:W-:Y:S01]  /*172a0*/  R2UR UR31, R191 ;  /* 0x00000000bf1f72ca */ /* 0x000fe200000e0000 */
[----:B------:R-:W4:Y:S01]  /*172b0*/  LDL.64 R12, [R1+0xb08] ;  /* 0x000b0800010c7983 */ /* 0x000f220000100a00 */
        /* <DEDUP_REMOVED lines=15> */
[----:B------:R-:W-:Y:S02]  /*173b0*/  WARPGROUP.DEPBAR.LE gsb0, 0x0 ;  /* 0x00008000000079c5 */ /* 0x000fe40000010000 */
[----:B------:R-:W-:-:S09]  /*173c0*/  WARPGROUP.ARRIVE ;  /* 0x00000000000079c5 */ /* 0x000fd20000000000 */
[----:B------:R-:W-:Y:S01]  /*173d0*/  HGMMA.64x16x16.F32 R152, gdesc[UR36].tnspA, R152, gsb0 ;  /* 0x20200000249879f0 */ /* 0x000fe20008000898 */
[----:B------:R-:W-:Y:S04]  /*173e0*/  STL [R1+0x1238], R199 ;  /* 0x001238c701007387 */ /* 0x000fe80000100800 */
[----:B------:R-:W-:Y:S01]  /*173f0*/  STL [R1+0x1244], R196 ;  /* 0x001244c401007387 */ /* 0x000fe20000100800 */
[----:B--2---:R-:W-:-:S03]  /*17400*/  R2UR UR40, R10 ;  /* 0x000000000a2872ca */ /* 0x004fc600000e0000 */
[----:B------:R-:W-:Y:S01]  /*17410*/  STL [R1+0x1240], R197 ;  /* 0x001240c501007387 */ /* 0x000fe20000100800 */
[----:B------:R-:W-:-:S03]  /*17420*/  R2UR UR41, R11 ;  /* 0x000000000b2972ca */ /* 0x000fc600000e0000 */
[----:B------:R-:W-:Y:S04]  /*17430*/  STL [R1+0x124c], R194 ;  /* 0x00124cc201007387 */ /* 0x000fe80000100800 */
[----:B------:R-:W-:Y:S04]  /*17440*/  STL [R1+0x1248], R195 ;  /* 0x001248c301007387 */ /* 0x000fe80000100800 */
[----:B------:R-:W2:Y:S01]  /*17450*/  LDL.64 R10, [R1+0xb00] ;  /* 0x000b0000010a7983 */ /* 0x000ea20000100a00 */
[----:B------:R-:W-:Y:S02]  /*17460*/  R2UR UR42, R184 ;  /* 0x00000000b82a72ca */ /* 0x000fe400000e0000 */
[----:B------:R-:W-:Y:S01]  /*17470*/  R2UR UR43, R185 ;  /* 0x00000000b92b72ca */ /* 0x000fe200000e0000 */
[----:B------:R-:W-:-:S02]  /*17480*/  WARPGROUP.DEPBAR.LE gsb0, 0x0 ;  /* 0x00008000000079c5 */ /* 0x000fc40000010000 */
[----:B------:R-:W-:-:S10]  /*17490*/  WARPGROUP.ARRIVE ;  /* 0x00000000000079c5 */ /* 0x000fd40000000000 */
[----:B------:R-:W-:Y:S01]  /*174a0*/  HGMMA.64x16x16.F32 R152, gdesc[UR40].tnspA, R152, gsb0 ;  /* 0x20200000289879f0 */ /* 0x000fe20008000898 */
[----:B------:R-:W-:Y:S04]  /*174b0*/  STL [R1+0x1254], R192 ;  /* 0x001254c001007387 */ /* 0x000fe80000100800 */
[----:B------:R-:W-:Y:S04]  /*174c0*/  STL [R1+0x1250], R193 ;  /* 0x001250c101007387 */ /* 0x000fe80000100800 */
[----:B------:R-:W-:Y:S04]  /*174d0*/  STL [R1+0x125c], R178 ;  /* 0x00125cb201007387 */ /* 0x000fe80000100800 */
[----:B------:R-:W-:Y:S04]  /*174e0*/  STL [R1+0x1258], R179 ;  /* 0x001258b301007387 */ /* 0x000fe80000100800 */
[----:B------:R-:W-:Y:S04]  /*174f0*/  STL [R1+0x1264], R190 ;  /* 0x001264be01007387 */ /* 0x000fe80000100800 */
[----:B------:R-:W-:Y:S04]  /*17500*/  STL [R1+0x1260], R191 ;  /* 0x001260bf01007387 */ /* 0x000fe80000100800 */
[----:B------:R-:W2:Y:S01]  /*17510*/  LDL.64 R42, [R1+0xaf8] ;  /* 0x000af800012a7983 */ /* 0x000ea20000100a00 */
[----:B------:R-:W-:-:S02]  /*17520*/  R2UR UR32, R24 ;  /* 0x00000000182072ca */ /* 0x000fc400000e0000 */
[----:B------:R-:W-:Y:S01]  /*17530*/  R2UR UR33, R25 ;  /* 0x00000000192172ca */ /* 0x000fe200000e0000 */
[----:B------:R-:W2:Y:S01]  /*17540*/  LDL.64 R40, [R1+0xaf0] ;  /* 0x000af00001287983 */ /* 0x000ea20000100a00 */
[----:B------:R-:W-:Y:S02]  /*17550*/  R2UR UR34, R182 ;  /* 0x00000000b62272ca */ /* 0x000fe400000e0000 */
[----:B------:R-:W-:Y:S01]  /*17560*/  R2UR UR35, R183 ;  /* 0x00000000b72372ca */ /* 0x000fe200000e0000 */
[----:B------:R-:W-:Y:S02]  /*17570*/  WARPGROUP.DEPBAR.LE gsb0, 0x0 ;  /* 0x00008000000079c5 */ /* 0x000fe40000010000 */
[----:B------:R-:W-:-:S10]  /*17580*/  WARPGROUP.ARRIVE ;  /* 0x00000000000079c5 */ /* 0x000fd40000000000 */
[----:B------:R-:W-:Y:S01]  /*17590*/  HGMMA.64x16x16.F32 R152, gdesc[UR32].tnspA, R152, gsb0 ;  /* 0x20200000209879f0 */ /* 0x000fe20008000898 */
[----:B------:R-:W-:Y:S02]  /*175a0*/  R2UR UR6, R180 ;  /* 0x00000000b40672ca */ /* 0x000fe400000e0000 */
[----:B------:R-:W-:Y:S02]  /*175b0*/  R2UR UR7, R181 ;  /* 0x00000000b50772ca */ /* 0x000fe400000e0000 */
[----:B---3--:R-:W-:Y:S02]  /*175c0*/  R2UR UR4, R16 ;  /* 0x00000000100472ca */ /* 0x008fe400000e0000 */
        /* <DEDUP_REMOVED lines=8> */
[----:B------:R-:W3:Y:S01]  /*17650*/  LDL.64 R38, [R1+0xae8] ;  /* 0x000ae80001267983 */ /* 0x000ee20000100a00 */
[----:B----4-:R-:W-:-:S02]  /*17660*/  R2UR UR24, R14 ;  /* 0x000000000e1872ca */ /* 0x010fc400000e0000 */
[----:B------:R-:W-:Y:S01]  /*17670*/  R2UR UR25, R15 ;  /* 0x000000000f1972ca */ /* 0x000fe200000e0000 */
[----:B------:R-:W4:Y:S01]  /*17680*/  LDL.64 R16, [R1+0xac0] ;  /* 0x000ac00001107983 */ /* 0x000f220000100a00 */
[----:B------:R-:W-:Y:S01]  /*17690*/  UMOV UR26, UR60 ;  /* 0x0000003c001a7c82 */ /* 0x000fe20008000000 */
[----:B------:R-:W-:Y:S02]  /*176a0*/  UMOV UR27, UR61 ;  /* 0x0000003d001b7c82 */ /* 0x000fe40008000000 */
[----:B------:R-:W4:Y:S01]  /*176b0*/  LDL.64 R36, [R1+0xae0] ;  /* 0x000ae00001247983 */ /* 0x000f220000100a00 */
[----:B------:R-:W-:Y:S02]  /*176c0*/  R2UR UR28, R12 ;  /* 0x000000000c1c72ca */ /* 0x000fe400000e0000 */
[----:B------:R-:W-:Y:S01]  /*176d0*/  R2UR UR29, R13 ;  /* 0x000000000d1d72ca */ /* 0x000fe200000e0000 */
[----:B------:R-:W-:Y:S01]  /*176e0*/  UMOV UR30, UR56 ;  /* 0x00000038001e7c82 */ /* 0x000fe20008000000 */
[----:B------:R-:W-:Y:S01]  /*176f0*/  UMOV UR31, UR57 ;  /* 0x00000039001f7c82 */ /* 0x000fe20008000000 */
[----:B------:R-:W4:Y:S01]  /*17700*/  LDL.64 R34, [R1+0xad8] ;  /* 0x000ad80001227983 */ /* 0x000f220000100a00 */
[----:B------:R-:W-:Y:S01]  /*17710*/  UMOV UR38, UR10 ;  /* 0x0000000a00267c82 */ /* 0x000fe20008000000 */
[----:B------:R-:W-:-:S02]  /*17720*/  UMOV UR39, UR11 ;  /* 0x0000000b00277c82 */ /* 0x000fc40008000000 */
[----:B------:R-:W4:Y:S01]  /*17730*/  LDL.64 R32, [R1+0xad0] ;  /* 0x000ad00001207983 */ /* 0x000f220000100a00 */
[----:B------:R-:W-:Y:S01]  /*17740*/  UMOV UR46, UR14 ;  /* 0x0000000e002e7c82 */ /* 0x000fe20008000000 */
[----:B------:R-:W-:Y:S02]  /*17750*/  UMOV UR47, UR15 ;  /* 0x0000000f002f7c82 */ /* 0x000fe40008000000 */
[----:B------:R-:W4:Y:S01]  /*17760*/  LDL.64 R24, [R1+0xac8] ;  /* 0x000ac80001187983 */ /* 0x000f220000100a00 */
[----:B--2---:R-:W-:Y:S01]  /*17770*/  R2UR UR36, R10 ;  /* 0x000000000a2472ca */ /* 0x004fe200000e0000 */
[----:B------:R-:W-:Y:S02]  /*17780*/  WARPGROUP.DEPBAR.LE gsb0, 0x0 ;  /* 0x00008000000079c5 */ /* 0x000fe40000010000 */
[----:B------:R-:W-:Y:S01]  /*17790*/  WARPGROUP.ARRIVE ;  /* 0x00000000000079c5 */ /* 0x000fe20000000000 */
[----:B------:R-:W-:Y:S02]  /*177a0*/  R2UR UR37, R11 ;  /* 0x000000000b2572ca */ /* 0x000fe400000e0000 */
[----:B------:R-:W-:-:S03]  /*177b0*/  R2UR UR44, R42 ;  /* 0x000000002a2c72ca */ /* 0x000fc600000e0000 */
[----:B------:R-:W-:Y:S01]  /*177c0*/  HGMMA.64x16x16.F32 R152, gdesc[UR24].tnspA, R152, gsb0 ;  /* 0x20200000189879f0 */ /* 0x000fe20008000898 */
[----:B------:R-:W-:Y:S02]  /*177d0*/  R2UR UR45, R43 ;  /* 0x000000002b2d72ca */ /* 0x000fe400000e0000 */
[----:B------:R-:W-:Y:S02]  /*177e0*/  R2UR UR4, R40 ;  /* 0x00000000280472ca */ /* 0x000fe400000e0000 */
[----:B------:R-:W-:Y:S01]  /*177f0*/  R2UR UR5, R41 ;  /* 0x00000000290572ca */ /* 0x000fe200000e0000 */
[----:B------:R-:W-:Y:S01]  /*17800*/  UMOV UR6, UR18 ;  /* 0x0000001200067c82 */ /* 0x000fe20008000000 */
[----:B------:R-:W-:Y:S01]  /*17810*/  UMOV UR7, UR19 ;  /* 0x0000001300077c82 */ /* 0x000fe20008000000 */
[----:B------:R-:W2:Y:S04]  /*17820*/  LDL.64 R14, [R1+0xab8] ;  /* 0x000ab800010e7983 */ /* 0x000ea80000100a00 */
[----:B------:R-:W2:Y:S04]  /*17830*/  LDL.64 R12, [R1+0xab0] ;  /* 0x000ab000010c7983 */ /* 0x000ea80000100a00 */
[----:B------:R-:W2:Y:S01]  /*17840*/  LDL.64 R10, [R1+0xaa8] ;  /* 0x000aa800010a7983 */ /* 0x000ea20000100a00 */
[----:B------:R-:W-:-:S02]  /*17850*/  WARPGROUP.DEPBAR.LE gsb0, 0x0 ;  /* 0x00008000000079c5 */ /* 0x000fc40000010000 */
        /* <DEDUP_REMOVED lines=11> */
[----:B---3--:R-:W-:Y:S02]  /*17910*/  R2UR UR24, R38 ;  /* 0x00000000261872ca */ /* 0x008fe400000e0000 */
[----:B------:R-:W-:Y:S01]  /*17920*/  R2UR UR25, R39 ;  /* 0x00000000271972ca */ /* 0x000fe200000e0000 */
[----:B------:R-:W-:Y:S04]  /*17930*/  STL [R1+0x127c], R184 ;  /* 0x00127cb801007387 */ /* 0x000fe80000100800 */
[----:B------:R-:W-:Y:S01]  /*17940*/  STL [R1+0x1278], R185 ;  /* 0x001278b901007387 */ /* 0x000fe20000100800 */
[----:B----4-:R-:W-:-:S03]  /*17950*/  R2UR UR44, R16 ;  /* 0x00000000102c72ca */ /* 0x010fc600000e0000 */
[----:B------:R-:W-:Y:S01]  /*17960*/  STL [R1+0x1284], R182 ;  /* 0x001284b601007387 */ /* 0x000fe20000100800 */
[----:B------:R-:W-:-:S03]  /*17970*/  R2UR UR45, R17 ;  /* 0x00000000112d72ca */ /* 0x000fc600000e0000 */
[----:B------:R-:W-:Y:S01]  /*17980*/  STL [R1+0x1280], R183 ;  /* 0x001280b701007387 */ /* 0x000fe20000100800 */
[----:B------:R-:W-:-:S03]  /*17990*/  UMOV UR26, UR22 ;  /* 0x00000016001a7c82 */ /* 0x000fc60008000000 */
[----:B------:R-:W-:Y:S01]  /*179a0*/  STL [R1+0x128c], R180 ;  /* 0x00128cb401007387 */ /* 0x000fe20000100800 */
[----:B------:R-:W-:-:S03]  /*179b0*/  UMOV UR27, UR23 ;  /* 0x00000017001b7c82 */ /* 0x000fc60008000000 */
[----:B------:R-:W-:Y:S04]  /*179c0*/  STL [R1+0x1288], R181 ;  /* 0x001288b501007387 */ /* 0x000fe80000100800 */
[----:B------:R-:W3:Y:S04]  /*179d0*/  LDL.64 R16, [R1+0x8d0] ;  /* 0x0008d00001107983 */ /* 0x000ee80000100a00 */
[----:B------:R-:W4:Y:S01]  /*179e0*/  LDL.64 R42, [R1+0x8b8] ;  /* 0x0008b800012a7983 */ /* 0x000f220000100a00 */
[----:B------:R-:W-:Y:S02]  /*179f0*/  R2UR UR28, R36 ;  /* 0x00000000241c72ca */ /* 0x000fe400000e0000 */
[----:B------:R-:W-:Y:S01]  /*17a00*/  R2UR UR29, R37 ;  /* 0x00000000251d72ca */ /* 0x000fe200000e0000 */
[----:B------:R-:W3:Y:S01]  /*17a10*/  LDL.64 R38, [R1+0xaa0] ;  /* 0x000aa00001267983 */ /* 0x000ee20000100a00 */
[----:B------:R-:W-:-:S02]  /*17a20*/  R2UR UR32, R34 ;  /* 0x00000000222072ca */ /* 0x000fc400000e0000 */
[----:B------:R-:W-:Y:S01]  /*17a30*/  R2UR UR33, R35 ;  /* 0x00000000232172ca */ /* 0x000fe200000e0000 */
[----:B------:R-:W3:Y:S01]  /*17a40*/  LDL.64 R36, [R1+0x8b0] ;  /* 0x0008b00001247983 */ /* 0x000ee20000100a00 */
[----:B------:R-:W-:Y:S02]  /*17a50*/  R2UR UR36, R32 ;  /* 0x00000000202472ca */ /* 0x000fe400000e0000 */
[----:B------:R-:W-:Y:S01]  /*17a60*/  R2UR UR37, R33 ;  /* 0x00000000212572ca */ /* 0x000fe200000e0000 */
[----:B------:R-:W3:Y:S01]  /*17a70*/  LDL.64 R34, [R1+0x8a8] ;  /* 0x0008a80001227983 */ /* 0x000ee20000100a00 */
[----:B------:R-:W-:Y:S02]  /*17a80*/  R2UR UR40, R24 ;  /* 0x00000000182872ca */ /* 0x000fe400000e0000 */
[----:B------:R-:W-:Y:S01]  /*17a90*/  R2UR UR41, R25 ;  /* 0x00000000192972ca */ /* 0x000fe200000e0000 */
[----:B------:R-:W3:Y:S01]  /*17aa0*/  LDL.64 R48, [R1+0x8c0] ;  /* 0x0008c00001307983 */ /* 0x000ee20000100a00 */
[----:B------:R-:W-:-:S02]  /*17ab0*/  WARPGROUP.DEPBAR.LE gsb0, 0x0 ;  /* 0x00008000000079c5 */ /* 0x000fc40000010000 */
[----:B------:R-:W-:Y:S01]  /*17ac0*/  WARPGROUP.ARRIVE ;  /* 0x00000000000079c5 */ /* 0x000fe20000000000 */
[----:B------:R-:W3:Y:S04]  /*17ad0*/  LDL.64 R46, [R1+0x890] ;  /* 0x00089000012e7983 */ /* 0x000ee80000100a00 */
[----:B------:R-:W3:Y:S01]  /*17ae0*/  LDL.64 R32, [R1+0x888] ;  /* 0x0008880001207983 */ /* 0x000ee20000100a00 */
[----:B------:R-:W-:Y:S01]  /*17af0*/  HGMMA.64x16x16.F32 R152, gdesc[UR24].tnspA, R152, gsb0 ;  /* 0x20200000189879f0 */ /* 0x000fe20008000898 */
[----:B------:R-:W-:Y:S02]  /*17b00*/  R2UR UR27, R225 ;  /* 0x00000000e11b72ca */ /* 0x000fe400000e0000 */
[----:B------:R-:W-:Y:S01]  /*17b10*/  R2UR UR26, R224 ;  /* 0x00000000e01a72ca */ /* 0x000fe200000e0000 */
[----:B------:R-:W3:Y:S01]  /*17b20*/  LDL.64 R24, [R1+0x880] ;  /* 0x0008800001187983 */ /* 0x000ee20000100a00 */
[----:B--2---:R-:W-:-:S03]  /*17b30*/  R2UR UR48, R14 ;  /* 0x000000000e3072ca */ /* 0x004fc600000e0000 */
[----:B------:R-:W2:Y:S01]  /*17b40*/  LDL.64 R44, [R1+0x878] ;  /* 0x00087800012c7983 */ /* 0x000ea20000100a00 */
[----:B------:R-:W-:-:S03]  /*17b50*/  R2UR UR49, R15 ;  /* 0x000000000f3172ca */ /* 0x000fc600000e0000 */
[----:B------:R-:W2:Y:S02]  /*17b60*/  LDL.64 R14, [R1+0x8c8] ;  /* 0x0008c800010e7983 */ /* 0x000ea40000100a00 */
[----:B------:R-:W-:Y:S02]  /*17b70*/  UMOV UR31, UR27 ;  /* 0x0000001b001f7c82 */ /* 0x000fe40008000000 */
[----:B------:R-:W-:Y:S01]  /*17b80*/  UMOV UR30, UR26 ;  /* 0x0000001a001e7c82 */ /* 0x000fe20008000000 */
[----:B------:R-:W-:Y:S02]  /*17b90*/  R2UR UR56, R12 ;  /* 0x000000000c3872ca */ /* 0x000fe400000e0000 */
[----:B------:R-:W-:Y:S02]  /*17ba0*/  R2UR UR57, R13 ;  /* 0x000000000d3972ca */ /* 0x000fe400000e0000 */
[----:B------:R-:W-:Y:S01]  /*17bb0*/  R2UR UR4, R10 ;  /* 0x000000000a0472ca */ /* 0x000fe200000e0000 */
[----:B------:R-:W2:Y:S01]  /*17bc0*/  LDL.64 R12, [R1+0x8a0] ;  /* 0x0008a000010c7983 */ /* 0x000ea20000100a00 */
[----:B------:R-:W-:-:S03]  /*17bd0*/  R2UR UR5, R11 ;  /* 0x000000000b0572ca */ /* 0x000fc600000e0000 */
[----:B------:R-:W2:Y:S01]  /*17be0*/  LDL.64 R10, [R1+0x898] ;  /* 0x00089800010a7983 */ /* 0x000ea20000100a00 */
[----:B------:R-:W-:Y:S02]  /*17bf0*/  MOV R26, UR59 ;  /* 0x0000003b001a7c02 */ /* 0x000fe40008000f00 */
[----:B------:R-:W-:Y:S02]  /*17c00*/  MOV R27, UR58 ;  /* 0x0000003a001b7c02 */ /* 0x000fe40008000f00 */
[----:B------:R-:W-:Y:S02]  /*17c10*/  R2UR UR61, R230 ;  /* 0x00000000e63d72ca */ /* 0x000fe400000e0000 */
[----:B------:R-:W-:Y:S01]  /*17c20*/  R2UR UR60, R229 ;  /* 0x00000000e53c72ca */ /* 0x000fe200000e0000 */
[----:B------:R-:W-:Y:S01]  /*17c30*/  UMOV UR6, UR54 ;  /* 0x0000003600067c82 */ /* 0x000fe20008000000 */
[----:B------:R-:W-:Y:S01]  /*17c40*/  UMOV UR7, UR55 ;  /* 0x0000003700077c82 */ /* 0x000fe20008000000 */
[----:B------:R-:W2:Y:S04]  /*17c50*/  LDL.64 R60, [R1+0x860] ;  /* 0x00086000013c7983 */ /* 0x000ea80000100a00 */
[----:B------:R-:W2:Y:S04]  /*17c60*/  LDL.64 R52, [R1+0x848] ;  /* 0x0008480001347983 */ /* 0x000ea80000100a00 */
[----:B------:R-:W2:Y:S04]  /*17c70*/  LDL.64 R50, [R1+0x840] ;  /* 0x0008400001327983 */ /* 0x000ea80000100a00 */
[----:B------:R-:W2:Y:S01]  /*17c80*/  LDL.64 R58, [R1+0x830] ;  /* 0x00083000013a7983 */ /* 0x000ea20000100a00 */
[----:B------:R-:W-:-:S02]  /*17c90*/  WARPGROUP.DEPBAR.LE gsb0, 0x0 ;  /* 0x00008000000079c5 */ /* 0x000fc40000010000 */
[----:B------:R-:W-:Y:S01]  /*17ca0*/  WARPGROUP.ARRIVE ;  /* 0x00000000000079c5 */ /* 0x000fe20000000000 */
[----:B------:R-:W2:Y:S04]  /*17cb0*/  LDL.64 R56, [R1+0x818] ;  /* 0x0008180001387983 */ /* 0x000ea80000100a00 */
[----:B------:R-:W2:Y:S01]  /*17cc0*/  LDL.64 R54, [R1+0x808] ;  /* 0x0008080001367983 */ /* 0x000ea20000100a00 */
[----:B------:R-:W-:Y:S01]  /*17cd0*/  HGMMA.64x16x16.F32 R152, gdesc[UR28].tnspA, R152, gsb0 ;  /* 0x202000001c9879f0 */ /* 0x000fe20008000898 */
[----:B------:R-:W-:Y:S02]  /*17ce0*/  R2UR UR31, R220 ;  /* 0x00000000dc1f72ca */ /* 0x000fe400000e0000 */
[----:B------:R-:W-:Y:S01]  /*17cf0*/  R2UR UR30, R219 ;  /* 0x00000000db1e72ca */ /* 0x000fe200000e0000 */
[----:B------:R-:W2:Y:S04]  /*17d00*/  LDL.64 R62, [R1+0x7f0] ;  /* 0x0007f000013e7983 */ /* 0x000ea80000100a00 */
[----:B------:R-:W2:Y:S04]  /*17d10*/  LDL.64 R68, [R1+0x758] ;  /* 0x0007580001447983 */ /* 0x000ea80000100a00 */
[----:B------:R-:W2:Y:S02]  /*17d20*/  LDL.64 R64, [R1+0x738] ;  /* 0x0007380001407983 */ /* 0x000ea40000100a00 */
[----:B------:R-:W-:-:S02]  /*17d30*/  UMOV UR35, UR31 ;  /* 0x0000001f00237c82 */ /* 0x000fc40008000000 */
[----:B------:R-:W-:Y:S01]  /*17d40*/  UMOV UR34, UR30 ;  /* 0x0000001e00227c82 */ /* 0x000fe20008000000 */
[----:B------:R-:W2:Y:S01]  /*17d50*/  LDL.64 R66, [R1+0x740] ;  /* 0x0007400001427983 */ /* 0x000ea20000100a00 */
[----:B------:R-:W-:Y:S02]  /*17d60*/  WARPGROUP.DEPBAR.LE gsb0, 0x0 ;  /* 0x00008000000079c5 */ /* 0x000fe40000010000 */
[----:B------:R-:W-:-:S06]  /*17d70*/  WARPGROUP.ARRIVE ;  /* 0x00000000000079c5 */ /* 0x000fcc0000000000 */
[----:B------:R-:W-:Y:S01]  /*17d80*/  HGMMA.64x16x16.F32 R152, gdesc[UR32].tnspA, R152, gsb0 ;  /* 0x20200000209879f0 */ /* 0x000fe20008000898 */
[----:B------:R-:W-:Y:S02]  /*17d90*/  R2UR UR35, R216 ;  /* 0x00000000d82372ca */ /* 0x000fe400000e0000 */
[----:B------:R-:W-:-:S11]  /*17da0*/  R2UR UR34, R215 ;  /* 0x00000000d72272ca */ /* 0x000fd600000e0000 */
[----:B------:R-:W-:Y:S02]  /*17db0*/  UMOV UR39, UR35 ;  /* 0x0000002300277c82 */ /* 0x000fe40008000000 */
[----:B------:R-:W-:Y:S01]  /*17dc0*/  UMOV UR38, UR34 ;  /* 0x0000002200267c82 */ /* 0x000fe20008000000 */
        /* <DEDUP_REMOVED lines=11> */
[----:B------:R-:W-:Y:S02]  /*17e80*/  R2UR UR42, R22 ;  /* 0x00000000162a72ca */ /* 0x000fe400000e0000 */
[----:B------:R-:W-:-:S09]  /*17e90*/  R2UR UR41, R21 ;  /* 0x00000000152972ca */ /* 0x000fd200000e0000 */
[----:B------:R-:W-:Y:S02]  /*17ea0*/  UMOV UR47, UR43 ;  /* 0x0000002b002f7c82 */ /* 0x000fe40008000000 */
[----:B------:R-:W-:Y:S01]  /*17eb0*/  UMOV UR46, UR42 ;  /* 0x0000002a002e7c82 */ /* 0x000fe20008000000 */
[----:B------:R-:W-:Y:S01]  /*17ec0*/  R2UR UR40, R20 ;  /* 0x00000000142872ca */ /* 0x000fe200000e0000 */
[----:B----4-:R-:W-:Y:S02]  /*17ed0*/  IMAD.WIDE R20, R5, 0x2, R42 ;  /* 0x0000000205147825 */ /* 0x010fe400078e022a */
[----:B------:R-:W4:Y:S01]  /*17ee0*/  LDL.64 R42, [R1+0x858] ;  /* 0x00085800012a7983 */ /* 0x000f220000100a00 */
[----:B------:R-:W-:Y:S02]  /*17ef0*/  WARPGROUP.DEPBAR.LE gsb0, 0x0 ;  /* 0x00008000000079c5 */ /* 0x000fe40000010000 */
[----:B------:R-:W-:-:S06]  /*17f00*/  WARPGROUP.ARRIVE ;  /* 0x00000000000079c5 */ /* 0x000fcc0000000000 */
[----:B------:R-:W-:Y:S01]  /*17f10*/  HGMMA.64x16x16.F32 R152, gdesc[UR44].tnspA, R152, gsb0 ;  /* 0x202000002c9879f0 */ /* 0x000fe20008000898 */
[----:B------:R-:W-:Y:S02]  /*17f20*/  R2UR UR45, R9 ;  /* 0x00000000092d72ca */ /* 0x000fe400000e0000 */
[----:B------:R-:W-:Y:S01]  /*17f30*/  R2UR UR44, R8 ;  /* 0x00000000082c72ca */ /* 0x000fe200000e0000 */
[----:B---3--:R-:W-:Y:S02]  /*17f40*/  IMAD.WIDE R8, R5, 0x2, R16 ;  /* 0x0000000205087825 */ /* 0x008fe400078e0210 */
[----:B------:R-:W3:Y:S01]  /*17f50*/  LDL.64 R16, [R1+0x870] ;  /* 0x0008700001107983 */ /* 0x000ee20000100a00 */
[----:B------:R-:W-:Y:S02]  /*17f60*/  R2UR UR47, R19 ;  /* 0x00000000132f72ca */ /* 0x000fe400000e0000 */
[----:B------:R-:W-:Y:S01]  /*17f70*/  R2UR UR46, R18 ;  /* 0x00000000122e72ca */ /* 0x000fe200000e0000 */
[----:B------:R0:W4:Y:S10]  /*17f80*/  LDG.E.U16 R40, desc[UR60][R8.64] ;  /* 0x0000003c08287981 */ /* 0x000134000c1e1500 */
[----:B------:R-:W-:-:S02]  /*17f90*/  UMOV UR51, UR47 ;  /* 0x0000002f00337c82 */ /* 0x000fc40008000000 */
        /* <DEDUP_REMOVED lines=11> */
[----:B------:R-:W-:Y:S01]  /*18050*/  R2UR UR49, R2 ;  /* 0x00000000023172ca */ /* 0x000fe200000e0000 */
[C---:B--2---:R-:W-:Y:S02]  /*18060*/  IMAD.WIDE R2, R5.reuse, 0x2, R14 ;  /* 0x0000000205027825 */ /* 0x044fe400078e020e */
[----:B------:R-:W2:Y:S02]  /*18070*/  LDL.64 R14, [R1+0x868] ;  /* 0x00086800010e7983 */ /* 0x000ea40000100a00 */
[C---:B------:R-:W-:Y:S02]  /*18080*/  IMAD.WIDE R18, R5.reuse, 0x2, R36 ;  /* 0x0000000205127825 */ /* 0x040fe400078e0224 */
[----:B------:R1:W2:Y:S02]  /*18090*/  LDG.E.U16 R37, desc[UR60][R20.64] ;  /* 0x0000003c14257981 */ /* 0x0002a4000c1e1500 */
[----:B0-----:R-:W-:-:S02]  /*180a0*/  IMAD.WIDE R8, R5, 0x2, R34 ;  /* 0x0000000205087825 */ /* 0x001fc400078e0222 */
[----:B------:R0:W2:Y:S02]  /*180b0*/  LDG.E.U16 R36, desc[UR60][R18.64] ;  /* 0x0000003c12247981 */ /* 0x0000a4000c1e1500 */
[C---:B------:R-:W-:Y:S02]  /*180c0*/  IMAD.WIDE R22, R5.reuse, 0x2, R48 ;  /* 0x0000000205167825 */ /* 0x040fe400078e0230 */
[----:B------:R0:W2:Y:S02]  /*180d0*/  LDG.E.U16 R35, desc[UR60][R8.64] ;  /* 0x0000003c08237981 */ /* 0x0000a4000c1e1500 */
[C---:B-1----:R-:W-:Y:S02]  /*180e0*/  IMAD.WIDE R20, R5.reuse, 0x2, R10 ;  /* 0x0000000205147825 */ /* 0x042fe400078e020a */
[----:B------:R-:W2:Y:S02]  /*180f0*/  LDL.64 R10, [R1+0x838] ;  /* 0x00083800010a7983 */ /* 0x000ea40000100a00 */
[----:B0-----:R-:W-:-:S02]  /*18100*/  IMAD.WIDE R18, R5, 0x2, R46 ;  /* 0x0000000205127825 */ /* 0x001fc400078e022e */
[----:B------:R-:W2:Y:S02]  /*18110*/  LDL.64 R48, [R1+0x828] ;  /* 0x0008280001307983 */ /* 0x000ea40000100a00 */
[----:B------:R-:W-:Y:S02]  /*18120*/  IMAD.WIDE R8, R5, 0x2, R32 ;  /* 0x0000000205087825 */ /* 0x000fe400078e0220 */
[----:B------:R0:W2:Y:S04]  /*18130*/  LDG.E.U16 R32, desc[UR60][R18.64] ;  /* 0x0000003c12207981 */ /* 0x0000a8000c1e1500 */
[----:B------:R-:W2:Y:S04]  /*18140*/  LDL.64 R46, [R1+0x820] ;  /* 0x00082000012e7983 */ /* 0x000ea80000100a00 */
[----:B------:R-:W2:Y:S01]  /*18150*/  LDG.E.U16 R33, desc[UR60][R20.64] ;  /* 0x0000003c14217981 */ /* 0x000ea2000c1e1500 */
[----:B------:R-:W-:-:S02]  /*18160*/  WARPGROUP.DEPBAR.LE gsb0, 0x0 ;  /* 0x00008000000079c5 */ /* 0x000fc40000010000 */
[----:B------:R-:W-:Y:S01]  /*18170*/  WARPGROUP.ARRIVE ;  /* 0x00000000000079c5 */ /* 0x000fe20000000000 */
[----:B0-----:R-:W-:Y:S01]  /*18180*/  IMAD.WIDE R18, R5, 0x2, R44 ;  /* 0x0000000205127825 */ /* 0x001fe200078e022c */
[----:B------:R-:W2:Y:S04]  /*18190*/  LDL.64 R20, [R1+0x7e0] ;  /* 0x0007e00001147983 */ /* 0x000ea80000100a00 */
[----:B------:R-:W-:Y:S01]  /*181a0*/  HGMMA.64x16x16.F32 R152, gdesc[UR4].tnspA, R152, gsb0 ;  /* 0x20200000049879f0 */ /* 0x000fe20008000898 */
[----:B------:R-:W-:Y:S01]  /*181b0*/  R2UR UR7, R39 ;  /* 0x00000000270772ca */ /* 0x000fe200000e0000 */
[----:B------:R-:W2:Y:S04]  /*181c0*/  LDL.64 R44, [R1+0x810] ;  /* 0x00081000012c7983 */ /* 0x000ea80000100a00 */
[----:B------:R0:W2:Y:S02]  /*181d0*/  LDG.E.U16 R39, desc[UR60][R2.64] ;  /* 0x0000003c02277981 */ /* 0x0000a4000c1e1500 */
[----:B0-----:R-:W-:-:S02]  /*181e0*/  IMAD.WIDE R2, R5, 0x2, R12 ;  /* 0x0000000205027825 */ /* 0x001fc400078e020c */
[----:B------:R-:W2:Y:S04]  /*181f0*/  LDL.64 R12, [R1+0x850] ;  /* 0x00085000010c7983 */ /* 0x000ea80000100a00 */
[----:B------:R0:W2:Y:S02]  /*18200*/  LDG.E.U16 R34, desc[UR60][R2.64] ;  /* 0x0000003c02227981 */ /* 0x0000a4000c1e1500 */
[----:B0-----:R-:W-:Y:S02]  /*18210*/  IMAD.WIDE R2, R5, 0x2, R24 ;  /* 0x0000000205027825 */ /* 0x001fe400078e0218 */
[----:B------:R3:W2:Y:S01]  /*18220*/  LDG.E.U16 R25, desc[UR60][R8.64] ;  /* 0x0000003c08197981 */ /* 0x0006a2000c1e1500 */
[----:B------:R-:W-:-:S03]  /*18230*/  R2UR UR6, R38 ;  /* 0x00000000260672ca */ /* 0x000fc600000e0000 */
[----:B------:R-:W2:Y:S04]  /*18240*/  LDG.E.U16 R38, desc[UR60][R22.64] ;  /* 0x0000003c16267981 */ /* 0x000ea8000c1e1500 */
[----:B------:R-:W2:Y:S04]  /*18250*/  LDG.E.U16 R24, desc[UR60][R2.64] ;  /* 0x0000003c02187981 */ /* 0x000ea8000c1e1500 */
[----:B------:R-:W2:Y:S01]  /*18260*/  LDL.64 R22, [R1+0x7f8] ;  /* 0x0007f80001167983 */ /* 0x000ea20000100a00 */
[----:B---3--:R-:W-:-:S03]  /*18270*/  IMAD.WIDE R8, R5, 0x2, R16 ;  /* 0x0000000205087825 */ /* 0x008fc600078e0210 */
[----:B------:R-:W3:Y:S04]  /*18280*/  LDG.E.U16 R17, desc[UR60][R18.64] ;  /* 0x0000003c12117981 */ /* 0x000ee8000c1e1500 */
[----:B------:R4:W3:Y:S02]  /*18290*/  LDG.E.U16 R16, desc[UR60][R8.64] ;  /* 0x0000003c08107981 */ /* 0x0008e4000c1e1500 */
[C---:B----4-:R-:W-:Y:S02]  /*182a0*/  IMAD.WIDE R8, R5.reuse, 0x2, R42 ;  /* 0x0000000205087825 */ /* 0x050fe400078e022a */
[----:B------:R-:W4:Y:S02]  /*182b0*/  LDL.64 R42, [R1+0x800] ;  /* 0x00080000012a7983 */ /* 0x000f240000100a00 */
[----:B------:R-:W-:-:S02]  /*182c0*/  IMAD.WIDE R18, R5, 0x2, R60 ;  /* 0x0000000205127825 */ /* 0x000fc400078e023c */
[----:B------:R-:W3:Y:S02]  /*182d0*/  LDL.64 R60, [R1+0x7d0] ;  /* 0x0007d000013c7983 */ /* 0x000ee40000100a00 */
[C---:B--2---:R-:W-:Y:S02]  /*182e0*/  IMAD.WIDE R2, R5.reuse, 0x2, R14 ;  /* 0x0000000205027825 */ /* 0x044fe400078e020e */
[----:B------:R0:W2:Y:S04]  /*182f0*/  LDG.E.U16 R14, desc[UR60][R18.64] ;  /* 0x0000003c120e7981 */ /* 0x0000a8000c1e1500 */
[----:B------:R1:W2:Y:S01]  /*18300*/  LDG.E.U16 R15, desc[UR60][R2.64] ;  /* 0x0000003c020f7981 */ /* 0x0002a2000c1e1500 */
[----:B0-----:R-:W-:-:S03]  /*18310*/  IMAD.WIDE R18, R5, 0x2, R52 ;  /* 0x0000000205127825 */ /* 0x001fc600078e0234 */
[----:B------:R-:W3:Y:S01]  /*18320*/  LDL.64 R52, [R1+0x7e8] ;  /* 0x0007e80001347983 */ /* 0x000ee20000100a00 */
[----:B-1----:R-:W-:-:S03]  /*18330*/  IMAD.WIDE R2, R5, 0x2, R12 ;  /* 0x0000000205027825 */ /* 0x002fc600078e020c */
[----:B------:R0:W2:Y:S04]  /*18340*/  LDG.E.U16 R13, desc[UR60][R8.64] ;  /* 0x0000003c080d7981 */ /* 0x0000a8000c1e1500 */
[----:B------:R1:W2:Y:S01]  /*18350*/  LDG.E.U16 R12, desc[UR60][R2.64] ;  /* 0x0000003c020c7981 */ /* 0x0002a2000c1e1500 */
[----:B0-----:R-:W-:-:S03]  /*18360*/  IMAD.WIDE R8, R5, 0x2, R50 ;  /* 0x0000000205087825 */ /* 0x001fc600078e0232 */
[----:B------:R-:W2:Y:S01]  /*18370*/  LDL.64 R50, [R1+0x7d8] ;  /* 0x0007d80001327983 */ /* 0x000ea20000100a00 */
[----:B-1----:R-:W-:-:S03]  /*18380*/  IMAD.WIDE R2, R5, 0x2, R10 ;  /* 0x0000000205027825 */ /* 0x002fc600078e020a */
[----:B------:R0:W2:Y:S04]  /*18390*/  LDG.E.U16 R11, desc[UR60][R18.64] ;  /* 0x0000003c120b7981 */ /* 0x0000a8000c1e1500 */
[----:B------:R1:W2:Y:S04]  /*183a0*/  LDG.E.U16 R10, desc[UR60][R8.64] ;  /* 0x0000003c080a7981 */ /* 0x0002a8000c1e1500 */
[----:B------:R1:W2:Y:S01]  /*183b0*/  LDG.E.U16 R6, desc[UR60][R2.64] ;  /* 0x0000003c02067981 */ /* 0x0002a2000c1e1500 */
[----:B0-----:R-:W-:-:S03]  /*183c0*/  IMAD.WIDE R18, R5, 0x2, R58 ;  /* 0x0000000205127825 */ /* 0x001fc600078e023a */
[----:B------:R-:W2:Y:S01]  /*183d0*/  LDL.64 R58, [R1+0x7b0] ;  /* 0x0007b000013a7983 */ /* 0x000ea20000100a00 */
[----:B-1----:R-:W-:-:S03]  /*183e0*/  IMAD.WIDE R8, R5, 0x2, R48 ;  /* 0x0000000205087825 */ /* 0x002fc600078e0230 */
[----:B------:R-:W2:Y:S01]  /*183f0*/  LDL.64 R48, [R1+0x7c8] ;  /* 0x0007c80001307983 */ /* 0x000ea20000100a00 */
[----:B------:R-:W-:-:S03]  /*18400*/  IMAD.WIDE R2, R5, 0x2, R46 ;  /* 0x0000000205027825 */ /* 0x000fc600078e022e */
[----:B------:R0:W2:Y:S04]  /*18410*/  LDG.E.U16 R251, desc[UR60][R18.64] ;  /* 0x0000003c12fb7981 */ /* 0x0000a8000c1e1500 */
[----:B------:R1:W2:Y:S04]  /*18420*/  LDG.E.U16 R250, desc[UR60][R8.64] ;  /* 0x0000003c08fa7981 */ /* 0x0002a8000c1e1500 */
[----:B------:R-:W2:Y:S01]  /*18430*/  LDL.64 R46, [R1+0x7c0] ;  /* 0x0007c000012e7983 */ /* 0x000ea20000100a00 */
[----:B0-----:R-:W-:-:S03]  /*18440*/  IMAD.WIDE R18, R5, 0x2, R56 ;  /* 0x0000000205127825 */ /* 0x001fc600078e0238 */
[----:B------:R-:W2:Y:S01]  /*18450*/  LDL.64 R56, [R1+0x7a8] ;  /* 0x0007a80001387983 */ /* 0x000ea20000100a00 */
[----:B-1----:R-:W-:-:S03]  /*18460*/  IMAD.WIDE R8, R5, 0x2, R44 ;  /* 0x0000000205087825 */ /* 0x002fc600078e022c */
[----:B------:R-:W2:Y:S04]  /*18470*/  LDL.64 R44, [R1+0x7b8] ;  /* 0x0007b800012c7983 */ /* 0x000ea80000100a00 */
[----:B------:R4:W2:Y:S04]  /*18480*/  LDG.E.U16 R248, desc[UR60][R18.64] ;  /* 0x0000003c12f87981 */ /* 0x0008a8000c1e1500 */
[----:B------:R0:W2:Y:S04]  /*18490*/  LDG.E.U16 R249, desc[UR60][R2.64] ;  /* 0x0000003c02f97981 */ /* 0x0000a8000c1e1500 */
[----:B------:R1:W2:Y:S01]  /*184a0*/  LDG.E.U16 R247, desc[UR60][R8.64] ;  /* 0x0000003c08f77981 */ /* 0x0002a2000c1e1500 */
[----:B----4-:R-:W-:-:S03]  /*184b0*/  IMAD.WIDE R18, R5, 0x2, R42 ;  /* 0x0000000205127825 */ /* 0x010fc600078e022a */
[----:B------:R-:W4:Y:S01]  /*184c0*/  LDL.64 R42, [R1+0x798] ;  /* 0x00079800012a7983 */ /* 0x000f220000100a00 */
[----:B0-----:R-:W-:-:S03]  /*184d0*/  IMAD.WIDE R2, R5, 0x2, R54 ;  /* 0x0000000205027825 */ /* 0x001fc600078e0236 */
[----:B------:R-:W4:Y:S01]  /*184e0*/  LDL.64 R54, [R1+0x7a0] ;  /* 0x0007a00001367983 */ /* 0x000f220000100a00 */
[----:B-1----:R-:W-:-:S03]  /*184f0*/  IMAD.WIDE R8, R5, 0x2, R22 ;  /* 0x0000000205087825 */ /* 0x002fc600078e0216 */
[----:B------:R-:W4:Y:S01]  /*18500*/  LDL.64 R22, [R1+0x790] ;  /* 0x0007900001167983 */ /* 0x000f220000100a00 */
[----:B------:R-:W-:-:S03]  /*18510*/  R2UR UR48, R0 ;  /* 0x00000000003072ca */ /* 0x000fc600000e0000 */
[----:B------:R0:W4:Y:S04]  /*18520*/  LDG.E.U16 R0, desc[UR60][R8.64] ;  /* 0x0000003c08007981 */ /* 0x000128000c1e1500 */
[----:B------:R1:W4:Y:S04]  /*18530*/  LDG.E.U16 R244, desc[UR60][R2.64] ;  /* 0x0000003c02f47981 */ /* 0x000328000c1e1500 */
[----:B------:R3:W4:Y:S01]  /*18540*/  LDG.E.U16 R241, desc[UR60][R18.64] ;  /* 0x0000003c12f17981 */ /* 0x000722000c1e1500 */
[----:B0-----:R-:W-:-:S03]  /*18550*/  IMAD.WIDE R8, R5, 0x2, R20 ;  /* 0x0000000205087825 */ /* 0x001fc600078e0214 */
[----:B------:R-:W4:Y:S01]  /*18560*/  LDL.64 R20, [R1+0x788] ;  /* 0x0007880001147983 */ /* 0x000f220000100a00 */
[----:B-1----:R-:W-:-:S03]  /*18570*/  IMAD.WIDE R2, R5, 0x2, R62 ;  /* 0x0000000205027825 */ /* 0x002fc600078e023e */
[----:B------:R-:W4:Y:S04]  /*18580*/  LDG.E.U16 R238, desc[UR60][R8.64] ;  /* 0x0000003c08ee7981 */ /* 0x000f28000c1e1500 */
[----:B------:R-:W4:Y:S04]  /*18590*/  LDG.E.U16 R245, desc[UR60][R2.64] ;  /* 0x0000003c02f57981 */ /* 0x000f28000c1e1500 */
[----:B------:R-:W4:Y:S01]  /*185a0*/  LDL.64 R62, [R1+0x728] ;  /* 0x00072800013e7983 */ /* 0x000f220000100a00 */
[----:B---3--:R-:W-:-:S03]  /*185b0*/  IMAD.WIDE R18, R5, 0x2, R52 ;  /* 0x0000000205127825 */ /* 0x008fc600078e0234 */
[----:B------:R-:W3:Y:S04]  /*185c0*/  LDL.64 R52, [R1+0x780] ;  /* 0x0007800001347983 */ /* 0x000ee80000100a00 */
[----:B------:R0:W3:Y:S02]  /*185d0*/  LDG.E.U16 R242, desc[UR60][R18.64] ;  /* 0x0000003c12f27981 */ /* 0x0000e4000c1e1500 */
[C---:B0-----:R-:W-:Y:S02]  /*185e0*/  IMAD.WIDE R18, R5.reuse, 0x2, R60 ;  /* 0x0000000205127825 */ /* 0x041fe400078e023c */
[----:B------:R-:W3:Y:S04]  /*185f0*/  LDL.64 R60, [R1+0x720] ;  /* 0x00072000013c7983 */ /* 0x000ee80000100a00 */
[----:B------:R-:W3:Y:S01]  /*18600*/  LDG.E.U16 R246, desc[UR60][R18.64] ;  /* 0x0000003c12f67981 */ /* 0x000ee2000c1e1500 */
[----:B--2---:R-:W-:-:S03]  /*18610*/  IMAD.WIDE R2, R5, 0x2, R50 ;  /* 0x0000000205027825 */ /* 0x004fc600078e0232 */
[----:B------:R-:W2:Y:S04]  /*18620*/  LDL.64 R50, [R1+0x778] ;  /* 0x0007780001327983 */ /* 0x000ea80000100a00 */
[----:B------:R0:W2:Y:S01]  /*18630*/  LDG.E.U16 R4, desc[UR60][R2.64] ;  /* 0x0000003c02047981 */ /* 0x0000a2000c1e1500 */
[----:B------:R-:W-:-:S03]  /*18640*/  IMAD.WIDE R8, R5, 0x2, R48 ;  /* 0x0000000205087825 */ /* 0x000fc600078e0230 */
[----:B------:R-:W2:Y:S04]  /*18650*/  LDL.64 R48, [R1+0x770] ;  /* 0x0007700001307983 */ /* 0x000ea80000100a00 */
[----:B------:R1:W2:Y:S01]  /*18660*/  LDG.E.U16 R243, desc[UR60][R8.64] ;  /* 0x0000003c08f37981 */ /* 0x0002a2000c1e1500 */
[----:B0-----:R-:W-:-:S03]  /*18670*/  IMAD.WIDE R2, R5, 0x2, R46 ;  /* 0x0000000205027825 */ /* 0x001fc600078e022e */
[----:B------:R-:W2:Y:S01]  /*18680*/  LDL.64 R46, [R1+0x768] ;  /* 0x00076800012e7983 */ /* 0x000ea20000100a00 */
[----:B-1----:R-:W-:-:S03]  /*18690*/  IMAD.WIDE R8, R5, 0x2, R58 ;  /* 0x0000000205087825 */ /* 0x002fc600078e023a */
[----:B------:R0:W2:Y:S01]  /*186a0*/  LDG.E.U16 R240, desc[UR60][R2.64] ;  /* 0x0000003c02f07981 */ /* 0x0000a2000c1e1500 */
[----:B------:R-:W-:-:S03]  /*186b0*/  IMAD.WIDE R18, R5, 0x2, R44 ;  /* 0x0000000205127825 */ /* 0x000fc600078e022c */
[----:B------:R-:W2:Y:S04]  /*186c0*/  LDL.64 R44, [R1+0x760] ;  /* 0x00076000012c7983 */ /* 0x000ea80000100a00 */
[----:B------:R4:W2:Y:S01]  /*186d0*/  LDG.E.U16 R237, desc[UR60][R8.64] ;  /* 0x0000003c08ed7981 */ /* 0x0008a2000c1e1500 */
[----:B0-----:R-:W-:-:S03]  /*186e0*/  IMAD.WIDE R2, R5, 0x2, R56 ;  /* 0x0000000205027825 */ /* 0x001fc600078e0238 */
[----:B------:R0:W2:Y:S04]  /*186f0*/  LDG.E.U16 R239, desc[UR60][R18.64] ;  /* 0x0000003c12ef7981 */ /* 0x0000a8000c1e1500 */
[----:B------:R1:W2:Y:S01]  /*18700*/  LDG.E.U16 R236, desc[UR60][R2.64] ;  /* 0x0000003c02ec7981 */ /* 0x0002a2000c1e1500 */
[----:B------:R-:W-:-:S03]  /*18710*/  R2UR UR25, R223 ;  /* 0x00000000df1972ca */ /* 0x000fc600000e0000 */
[----:B------:R-:W2:Y:S04]  /*18720*/  LDL.64 R56, [R1+0x710] ;  /* 0x0007100001387983 */ /* 0x000ea80000100a00 */
[----:B------:R-:W2:Y:S01]  /*18730*/  LDL.64 R58, [R1+0x718] ;  /* 0x00071800013a7983 */ /* 0x000ea20000100a00 */
[----:B----4-:R-:W-:-:S03]  /*18740*/  IMAD.WIDE R8, R5, 0x2, R42 ;  /* 0x0000000205087825 */ /* 0x010fc600078e022a */
[----:B------:R-:W4:Y:S01]  /*18750*/  LDL.64 R42, [R1+0x750] ;  /* 0x00075000012a7983 */ /* 0x000f220000100a00 */
[----:B0-----:R-:W-:-:S03]  /*18760*/  IMAD.WIDE R18, R5, 0x2, R54 ;  /* 0x0000000205127825 */ /* 0x001fc600078e0236 */
[----:B------:R-:W4:Y:S01]  /*18770*/  LDL.64 R54, [R1+0x708] ;  /* 0x0007080001367983 */ /* 0x000f220000100a00 */
[----:B-1----:R-:W-:-:S03]  /*18780*/  IMAD.WIDE R2, R5, 0x2, R22 ;  /* 0x0000000205027825 */ /* 0x002fc600078e0216 */
[----:B------:R-:W4:Y:S04]  /*18790*/  LDL.64 R22, [R1+0x748] ;  /* 0x0007480001167983 */ /* 0x000f280000100a00 */
[----:B------:R0:W4:Y:S04]  /*187a0*/  LDG.E.U16 R234, desc[UR60][R18.64] ;  /* 0x0000003c12ea7981 */ /* 0x000128000c1e1500 */
[----:B------:R3:W4:Y:S04]  /*187b0*/  LDG.E.U16 R232, desc[UR60][R8.64] ;  /* 0x0000003c08e87981 */ /* 0x000728000c1e1500 */
[----:B------:R2:W4:Y:S01]  /*187c0*/  LDG.E.U16 R225, desc[UR60][R2.64] ;  /* 0x0000003c02e17981 */ /* 0x000522000c1e1500 */
[----:B0-----:R-:W-:-:S03]  /*187d0*/  IMAD.WIDE R18, R5, 0x2, R20 ;  /* 0x0000000205127825 */ /* 0x001fc600078e0214 */
[----:B------:R-:W4:Y:S04]  /*187e0*/  LDL.64 R20, [R1+0x730] ;  /* 0x0007300001147983 */ /* 0x000f280000100a00 */
[----:B------:R0:W4:Y:S01]  /*187f0*/  LDG.E.U16 R223, desc[UR60][R18.64] ;  /* 0x0000003c12df7981 */ /* 0x000122000c1e1500 */
[----:B---3--:R-:W-:-:S03]  /*18800*/  IMAD.WIDE R8, R5, 0x2, R52 ;  /* 0x0000000205087825 */ /* 0x008fc600078e0234 */
[----:B------:R-:W3:Y:S04]  /*18810*/  LDL.64 R52, [R1+0x700] ;  /* 0x0007000001347983 */ /* 0x000ee80000100a00 */
[----:B------:R1:W3:Y:S01]  /*18820*/  LDG.E.U16 R219, desc[UR60][R8.64] ;  /* 0x0000003c08db7981 */ /* 0x0002e2000c1e1500 */
[----:B--2---:R-:W-:-:S03]  /*18830*/  IMAD.WIDE R2, R5, 0x2, R50 ;  /* 0x0000000205027825 */ /* 0x004fc600078e0232 */
[----:B------:R-:W2:Y:S04]  /*18840*/  LDL.64 R50, [R1+0x6f8] ;  /* 0x0006f80001327983 */ /* 0x000ea80000100a00 */
[----:B------:R1:W2:Y:S01]  /*18850*/  LDG.E.U16 R216, desc[UR60][R2.64] ;  /* 0x0000003c02d87981 */ /* 0x0002a2000c1e1500 */
[----:B0-----:R-:W-:-:S03]  /*18860*/  IMAD.WIDE R18, R5, 0x2, R48 ;  /* 0x0000000205127825 */ /* 0x001fc600078e0230 */
[----:B------:R-:W2:Y:S01]  /*18870*/  LDL.64 R48, [R1+0x6f0] ;  /* 0x0006f00001307983 */ /* 0x000ea20000100a00 */
[----:B-1----:R-:W-:-:S03]  /*18880*/  IMAD.WIDE R8, R5, 0x2, R46 ;  /* 0x0000000205087825 */ /* 0x002fc600078e022e */
[----:B------:R-:W2:Y:S04]  /*18890*/  LDL.64 R46, [R1+0x6e8] ;  /* 0x0006e800012e7983 */ /* 0x000ea80000100a00 */
[----:B------:R4:W2:Y:S01]  /*188a0*/  LDG.E.U16 R212, desc[UR60][R8.64] ;  /* 0x0000003c08d47981 */ /* 0x0008a2000c1e1500 */
[----:B------:R-:W-:-:S03]  /*188b0*/  IMAD.WIDE R2, R5, 0x2, R44 ;  /* 0x0000000205027825 */ /* 0x000fc600078e022c */
[----:B------:R-:W2:Y:S04]  /*188c0*/  LDL.64 R44, [R1+0x6e0] ;  /* 0x0006e000012c7983 */ /* 0x000ea80000100a00 */
[----:B------:R0:W2:Y:S01]  /*188d0*/  LDG.E.U16 R211, desc[UR60][R2.64] ;  /* 0x0000003c02d37981 */ /* 0x0000a2000c1e1500 */
[----:B----4-:R-:W-:-:S03]  /*188e0*/  IMAD.WIDE R8, R5, 0x2, R42 ;  /* 0x0000000205087825 */ /* 0x010fc600078e022a */
[----:B------:R-:W4:Y:S01]  /*188f0*/  LDL.64 R42, [R1+0x6d8] ;  /* 0x0006d800012a7983 */ /* 0x000f220000100a00 */
[----:B0-----:R-:W-:-:S05]  /*18900*/  IMAD.WIDE R2, R5, 0x2, R22 ;  /* 0x0000000205027825 */ /* 0x001fca00078e0216 */
[----:B------:R0:W4:Y:S02]  /*18910*/  LDG.E.U16 R23, desc[UR60][R2.64] ;  /* 0x0000003c02177981 */ /* 0x000124000c1e1500 */
[----:B0-----:R-:W-:-:S05]  /*18920*/  IMAD.WIDE R2, R5, 0x2, R20 ;  /* 0x0000000205027825 */ /* 0x001fca00078e0214 */
[----:B------:R0:W4:Y:S02]  /*18930*/  LDG.E.U16 R20, desc[UR60][R2.64] ;  /* 0x0000003c02147981 */ /* 0x000124000c1e1500 */
[----:B0-----:R-:W-:-:S05]  /*18940*/  IMAD.WIDE R2, R5, 0x2, R62 ;  /* 0x0000000205027825 */ /* 0x001fca00078e023e */
[----:B------:R0:W4:Y:S01]  /*18950*/  LDG.E.U16 R220, desc[UR60][R2.64] ;  /* 0x0000003c02dc7981 */ /* 0x000122000c1e1500 */
[----:B------:R-:W-:Y:S02]  /*18960*/  R2UR UR33, R214 ;  /* 0x00000000d62172ca */ /* 0x000fe400000e0000 */
[----:B------:R-:W-:Y:S01]  /*18970*/  R2UR UR36, R168 ;  /* 0x00000000a82472ca */ /* 0x000fe200000e0000 */
[----:B------:R1:W4:Y:S04]  /*18980*/  LDG.E.U16 R214, desc[UR60][R18.64] ;  /* 0x0000003c12d67981 */ /* 0x000328000c1e1500 */
[----:B------:R1:W4:Y:S01]  /*18990*/  LDG.E.U16 R168, desc[UR60][R8.64] ;  /* 0x0000003c08a87981 */ /* 0x000322000c1e1500 */
[----:B0-----:R-:W-:-:S04]  /*189a0*/  IMAD.WIDE R2, R5, 0x2, R60 ;  /* 0x0000000205027825 */ /* 0x001fc800078e023c */
[C---:B-1----:R-:W-:Y:S01]  /*189b0*/  IMAD.WIDE R18, R5.reuse, 0x2, R68 ;  /* 0x0000000205127825 */ /* 0x042fe200078e0244 */
[----:B------:R0:W4:Y:S03]  /*189c0*/  LDG.E.U16 R230, desc[UR60][R2.64] ;  /* 0x0000003c02e67981 */ /* 0x000126000c1e1500 */
[C---:B------:R-:W-:Y:S01]  /*189d0*/  IMAD.WIDE R8, R5.reuse, 0x2, R64 ;  /* 0x0000000205087825 */ /* 0x040fe200078e0240 */
[----:B------:R-:W-:Y:S02]  /*189e0*/  R2UR UR37, R210 ;  /* 0x00000000d22572ca */ /* 0x000fe400000e0000 */
[----:B------:R1:W4:Y:S01]  /*189f0*/  LDG.E.U16 R210, desc[UR60][R18.64] ;  /* 0x0000003c12d27981 */ /* 0x000322000c1e1500 */
[----:B0-----:R-:W-:-:S03]  /*18a00*/  IMAD.WIDE R2, R5, 0x2, R54 ;  /* 0x0000000205027825 */ /* 0x001fc600078e0236 */
[----:B------:R0:W4:Y:S04]  /*18a10*/  LDG.E.U16 R21, desc[UR60][R8.64] ;  /* 0x0000003c08157981 */ /* 0x000128000c1e1500 */
[----:B------:R-:W4:Y:S01]  /*18a20*/  LDG.E.U16 R229, desc[UR60][R2.64] ;  /* 0x0000003c02e57981 */ /* 0x000f22000c1e1500 */
[----:B-1----:R-:W-:Y:S01]  /*18a30*/  IMAD.WIDE R18, R5, 0x2, R66 ;  /* 0x0000000205127825 */ /* 0x002fe200078e0242 */
[----:B------:R-:W-:-:S03]  /*18a40*/  R2UR UR29, R218 ;  /* 0x00000000da1d72ca */ /* 0x000fc600000e0000 */
[----:B0-----:R-:W-:Y:S01]  /*18a50*/  IMAD.WIDE R8, R5, 0x2, R56 ;  /* 0x0000000205087825 */ /* 0x001fe200078e0238 */
[----:B------:R0:W4:Y:S04]  /*18a60*/  LDG.E.U16 R22, desc[UR60][R18.64] ;  /* 0x0000003c12167981 */ /* 0x000128000c1e1500 */
[----:B------:R-:W4:Y:S01]  /*18a70*/  LDG.E.U16 R233, desc[UR60][R8.64] ;  /* 0x0000003c08e97981 */ /* 0x000f22000c1e1500 */
[----:B------:R-:W-:Y:S01]  /*18a80*/  R2UR UR24, R221 ;  /* 0x00000000dd1872ca */ /* 0x000fe200000e0000 */
[----:B0-----:R-:W-:Y:S01]  /*18a90*/  IMAD.WIDE R18, R5, 0x2, R58 ;  /* 0x0000000205127825 */ /* 0x001fe200078e023a */
[----:B------:R-:W-:-:S04]  /*18aa0*/  R2UR UR32, R213 ;  /* 0x00000000d52072ca */ /* 0x000fc800000e0000 */
[----:B------:R3:W4:Y:S01]  /*18ab0*/  LDG.E.U16 R235, desc[UR60][R18.64] ;  /* 0x0000003c12eb7981 */ /* 0x000722000c1e1500 */
[----:B------:R-:W-:Y:S01]  /*18ac0*/  R2UR UR28, R217 ;  /* 0x00000000d91c72ca */ /* 0x000fe200000e0000 */
[----:B---3--:R-:W-:-:S05]  /*18ad0*/  IMAD.WIDE R18, R5, 0x2, R52 ;  /* 0x0000000205127825 */ /* 0x008fca00078e0234 */
[----:B------:R-:W3:Y:S01]  /*18ae0*/  LDG.E.U16 R224, desc[UR60][R18.64] ;  /* 0x0000003c12e07981 */ /* 0x000ee2000c1e1500 */
[----:B------:R-:W-:-:S03]  /*18af0*/  WARPGROUP.DEPBAR.LE gsb0, 0x0 ;  /* 0x00008000000079c5 */ /* 0x000fc60000010000 */
[----:B------:R0:W-:Y:S01]  /*18b00*/  STL [R1+0x1290], R5 ;  /* 0x0012900501007387 */ /* 0x0001e20000100800 */
[----:B--2---:R-:W-:-:S05]  /*18b10*/  IMAD.WIDE R8, R5, 0x2, R50 ;  /* 0x0000000205087825 */ /* 0x004fca00078e0232 */
[----:B------:R1:W2:Y:S01]  /*18b20*/  LDG.E.U16 R221, desc[UR60][R8.64] ;  /* 0x0000003c08dd7981 */ /* 0x0002a2000c1e1500 */
[----:B------:R-:W-:-:S05]  /*18b30*/  IMAD.WIDE R2, R5, 0x2, R48 ;  /* 0x0000000205027825 */ /* 0x000fca00078e0230 */
[----:B------:R0:W2:Y:S01]  /*18b40*/  LDG.E.U16 R218, desc[UR60][R2.64] ;  /* 0x0000003c02da7981 */ /* 0x0000a2000c1e1500 */
[----:B-1----:R-:W-:-:S05]  /*18b50*/  IMAD.WIDE R8, R5, 0x2, R46 ;  /* 0x0000000205087825 */ /* 0x002fca00078e022e */
[----:B------:R-:W2:Y:S01]  /*18b60*/  LDG.E.U16 R215, desc[UR60][R8.64] ;  /* 0x0000003c08d77981 */ /* 0x000ea2000c1e1500 */
[----:B0-----:R-:W-:-:S05]  /*18b70*/  IMAD.WIDE R2, R5, 0x2, R44 ;  /* 0x0000000205027825 */ /* 0x001fca00078e022c */
[----:B------:R4:W2:Y:S02]  /*18b80*/  LDG.E.U16 R213, desc[UR60][R2.64] ;  /* 0x0000003c02d57981 */ /* 0x0008a4000c1e1500 */
[----:B----4-:R-:W-:Y:S02]  /*18b90*/  IMAD.WIDE R2, R5, 0x2, R42 ;  /* 0x0000000205027825 */ /* 0x010fe400078e022a */
[----:B------:R-:W0:Y:S03]  /*18ba0*/  LDC R5, c[0x0][0x238] ;  /* 0x00008e00ff057b82 */ /* 0x000e260000000800 */
[----:B------:R0:W4:Y:S05]  /*18bb0*/  LDG.E.U16 R217, desc[UR60][R2.64] ;  /* 0x0000003c02d97981 */ /* 0x00012a000c1e1500 */
[----:B------:R-:W-:Y:S01]  /*18bc0*/  BAR.SYNC.DEFER_BLOCKING 0x0 ;  /* 0x0000000000007b1d */ /* 0x000fe20000010000 */
[----:B0-----:R-:W-:-:S05]  /*18bd0*/  FMUL R2, R160, R5 ;  /* 0x00000005a0027220 */ /* 0x001fca0000400000 */
[----:B------:R0:W-:Y:S02]  /*18be0*/  STS.U16 [R7+0x21b00], R0 ;  /* 0x021b000007007388 */ /* 0x0001e40000000400 */
[----:B0-----:R-:W-:-:S05]  /*18bf0*/  FMUL R0, R161, R5 ;  /* 0x00000005a1007220 */ /* 0x001fca0000400000 */
[----:B------:R-:W-:Y:S01]  /*18c00*/  FMNMX R0, R2, R0, !PT ;  /* 0x0000000002007209 */ /* 0x000fe20007800000 */
[----:B------:R-:W-:-:S05]  /*18c10*/  FMUL R2, R164, R5 ;  /* 0x00000005a4027220 */ /* 0x000fca0000400000 */
[----:B------:R-:W-:Y:S01]  /*18c20*/  FMNMX R0, R2, R0, !PT ;  /* 0x0000000002007209 */ /* 0x000fe20007800000 */
[----:B------:R-:W-:Y:S01]  /*18c30*/  FMUL R2, R165, R5 ;  /* 0x00000005a5027220 */ /* 0x000fe20000400000 */
[----:B------:R-:W-:Y:S04]  /*18c40*/  STS.U16 [R7+0x21f00], R4 ;  /* 0x021f000407007388 */ /* 0x000fe80000000400 */
[----:B------:R-:W-:-:S05]  /*18c50*/  FMNMX R0, R2, R0, !PT ;  /* 0x0000000002007209 */ /* 0x000fca0007800000 */
[----:B------:R-:W0:Y:S01]  /*18c60*/  SHFL.BFLY PT, R4, R0, 0x2, 0x1f ;  /* 0x0c401f0000047f89 */ /* 0x000e2200000e0000 */
[-C--:B------:R-:W-:Y:S01]  /*18c70*/  FMUL R3, R162, R5.reuse ;  /* 0x00000005a2037220 */ /* 0x080fe20000400000 */
[----:B------:R-:W-:-:S05]  /*18c80*/  FMUL R2, R163, R5 ;  /* 0x00000005a3027220 */ /* 0x000fca0000400000 */
[----:B------:R-:W-:Y:S01]  /*18c90*/  FMNMX R2, R3, R2, !PT ;  /* 0x0000000203027209 */ /* 0x000fe20007800000 */
[----:B------:R-:W-:-:S05]  /*18ca0*/  FMUL R3, R166, R5 ;  /* 0x00000005a6037220 */ /* 0x000fca0000400000 */
[----:B------:R-:W-:Y:S01]  /*18cb0*/  FMNMX R2, R3, R2, !PT ;  /* 0x0000000203027209 */ /* 0x000fe20007800000 */
[----:B------:R-:W-:-:S05]  /*18cc0*/  FMUL R3, R167, R5 ;  /* 0x00000005a7037220 */ /* 0x000fca0000400000 */
[----:B------:R-:W-:Y:S02]  /*18cd0*/  FMNMX R2, R3, R2, !PT ;  /* 0x0000000203027209 */ /* 0x000fe40007800000 */
[----:B0-----:R-:W-:-:S03]  /*18ce0*/  FMNMX R0, R0, R4, !PT ;  /* 0x0000000400007209 */ /* 0x001fc60007800000 */
[----:B------:R-:W0:Y:S04]  /*18cf0*/  SHFL.BFLY PT, R3, R2, 0x2, 0x1f ;  /* 0x0c401f0002037f89 */ /* 0x000e2800000e0000 */
[----:B------:R-:W1:Y:S01]  /*18d00*/  SHFL.BFLY PT, R4, R0, 0x1, 0x1f ;  /* 0x0c201f0000047f89 */ /* 0x000e6200000e0000 */
[----:B------:R-:W-:Y:S01]  /*18d10*/  FMUL R8, R152, R5 ;  /* 0x0000000598087220 */ /* 0x000fe20000400000 */
[----:B0-----:R-:W-:Y:S01]  /*18d20*/  FMNMX R3, R2, R3, !PT ;  /* 0x0000000302037209 */ /* 0x001fe20007800000 */
[-C--:B------:R-:W-:Y:S01]  /*18d30*/  FMUL R2, R154, R5.reuse ;  /* 0x000000059a027220 */ /* 0x080fe20000400000 */
[----:B-1----:R-:W-:Y:S01]  /*18d40*/  FMNMX R19, R0, R4, !PT ;  /* 0x0000000400137209 */ /* 0x002fe20007800000 */
[-C--:B------:R-:W-:Y:S01]  /*18d50*/  FMUL R4, R153, R5.reuse ;  /* 0x0000000599047220 */ /* 0x080fe20000400000 */
[----:B------:R-:W-:-:S04]  /*18d60*/  FMUL R0, R155, R5 ;  /* 0x000000059b007220 */ /* 0x000fc80000400000 */
[----:B------:R-:W-:Y:S01]  /*18d70*/  FMNMX R8, R8, R4, !PT ;  /* 0x0000000408087209 */ /* 0x000fe20007800000 */
[-C--:B------:R-:W-:Y:S01]  /*18d80*/  FMUL R4, R156, R5.reuse ;  /* 0x000000059c047220 */ /* 0x080fe20000400000 */
[----:B------:R-:W-:Y:S01]  /*18d90*/  FMNMX R0, R2, R0, !PT ;  /* 0x0000000002007209 */ /* 0x000fe20007800000 */
[----:B------:R-:W-:-:S03]  /*18da0*/  FMUL R2, R158, R5 ;  /* 0x000000059e027220 */ /* 0x000fc60000400000 */
[----:B------:R-:W-:Y:S01]  /*18db0*/  FMNMX R8, R4, R8, !PT ;  /* 0x0000000804087209 */ /* 0x000fe20007800000 */
[-C--:B------:R-:W-:Y:S01]  /*18dc0*/  FMUL R4, R159, R5.reuse ;  /* 0x000000059f047220 */ /* 0x080fe20000400000 */
[----:B------:R-:W-:Y:S01]  /*18dd0*/  FMNMX R0, R2, R0, !PT ;  /* 0x0000000002007209 */ /* 0x000fe20007800000 */
[----:B------:R-:W-:-:S03]  /*18de0*/  FMUL R2, R157, R5 ;  /* 0x000000059d027220 */ /* 0x000fc60000400000 */
[----:B------:R-:W-:Y:S02]  /*18df0*/  FMNMX R0, R4, R0, !PT ;  /* 0x0000000004007209 */ /* 0x000fe40007800000 */
[----:B------:R-:W-:-:S03]  /*18e00*/  FMNMX R2, R2, R8, !PT ;  /* 0x0000000802027209 */ /* 0x000fc60007800000 */
[----:B------:R-:W0:Y:S04]  /*18e10*/  SHFL.BFLY PT, R8, R0, 0x2, 0x1f ;  /* 0x0c401f0000087f89 */ /* 0x000e2800000e0000 */
[----:B------:R-:W1:Y:S04]  /*18e20*/  SHFL.BFLY PT, R4, R2, 0x2, 0x1f ;  /* 0x0c401f0002047f89 */ /* 0x000e6800000e0000 */
[----:B------:R-:W3:Y:S01]  /*18e30*/  SHFL.BFLY PT, R18, R3, 0x1, 0x1f ;  /* 0x0c201f0003127f89 */ /* 0x000ee200000e0000 */
[----:B0-----:R-:W-:-:S05]  /*18e40*/  FMNMX R0, R0, R8, !PT ;  /* 0x0000000800007209 */ /* 0x001fca0007800000 */
[----:B------:R-:W0:Y:S01]  /*18e50*/  SHFL.BFLY PT, R9, R0, 0x1, 0x1f ;  /* 0x0c201f0000097f89 */ /* 0x000e2200000e0000 */
[----:B-1----:R-:W-:-:S05]  /*18e60*/  FMNMX R2, R2, R4, !PT ;  /* 0x0000000402027209 */ /* 0x002fca0007800000 */
[----:B------:R-:W1:Y:S01]  /*18e70*/  SHFL.BFLY PT, R8, R2, 0x1, 0x1f ;  /* 0x0c201f0002087f89 */ /* 0x000e6200000e0000 */
[----:B---3--:R-:W-:Y:S02]  /*18e80*/  FMNMX R18, R3, R18, !PT ;  /* 0x0000001203127209 */ /* 0x008fe40007800000 */
[----:B------:R-:W-:Y:S02]  /*18e90*/  FMNMX R19, R19, R222, !PT ;  /* 0x000000de13137209 */ /* 0x000fe40007800000 */
[----:B------:R-:W-:Y:S01]  /*18ea0*/  FMNMX R18, R18, R226, !PT ;  /* 0x000000e212127209 */ /* 0x000fe20007800000 */
[----:B------:R3:W-:Y:S01]  /*18eb0*/  STS.U16 [R7+0x23400], R20 ;  /* 0x0234001407007388 */ /* 0x0007e20000000400 */
[----:B0-----:R-:W-:-:S04]  /*18ec0*/  FMNMX R9, R0, R9, !PT ;  /* 0x0000000900097209 */ /* 0x001fc80007800000 */
[----:B------:R-:W-:Y:S01]  /*18ed0*/  FMNMX R9, R9, R228, !PT ;  /* 0x000000e409097209 */ /* 0x000fe20007800000 */
[----:B------:R-:W-:Y:S04]  /*18ee0*/  STL [R1+0x1294], R19 ;  /* 0x0012941301007387 */ /* 0x000fe80000100800 */
[-CC-:B---3--:R-:W-:Y:S01]  /*18ef0*/  FFMA R20, R155, R5.reuse, -R9.reuse ;  /* 0x000000059b147223 */ /* 0x188fe20000000809 */
[----:B------:R-:W-:Y:S01]  /*18f00*/  FFMA R158, R158, R5, -R9 ;  /* 0x000000059e9e7223 */ /* 0x000fe20000000809 */
[----:B------:R-:W-:Y:S01]  /*18f10*/  STL [R1+0x1298], R18 ;  /* 0x0012981201007387 */ /* 0x000fe20000100800 */
[----:B-1----:R-:W-:-:S03]  /*18f20*/  FMNMX R8, R2, R8, !PT ;  /* 0x0000000802087209 */ /* 0x002fc60007800000 */
[----:B------:R-:W-:Y:S04]  /*18f30*/  STL [R1+0x129c], R7 ;  /* 0x00129c0701007387 */ /* 0x000fe80000100800 */
[----:B------:R-:W-:Y:S04]  /*18f40*/  STL [R1+0x12a0], R228 ;  /* 0x0012a0e401007387 */ /* 0x000fe80000100800 */
[----:B------:R-:W-:Y:S04]  /*18f50*/  STL [R1+0x12a4], R20 ;  /* 0x0012a41401007387 */ /* 0x000fe80000100800 */
[----:B------:R-:W-:Y:S04]  /*18f60*/  STL [R1+0x12a8], R158 ;  /* 0x0012a89e01007387 */ /* 0x000fe80000100800 */
[----:B------:R0:W-:Y:S04]  /*18f70*/  STS.U16 [R7+0x23100], R23 ;  /* 0x0231001707007388 */ /* 0x0001e80000000400 */
[----:B------:R-:W3:Y:S04]  /*18f80*/  LDL.LU R2, [R1+0x2f4] ;  /* 0x0002f40001027983 */ /* 0x000ee80000300800 */
        /* <DEDUP_REMOVED lines=8> */
[----:B------:R-:W3:Y:S04]  /*19010*/  LDL.LU R155, [R1+0x420] ;  /* 0x00042000019b7983 */ /* 0x000ee80000300800 */
[----:B------:R-:W3:Y:S04]  /*19020*/  LDL.LU R151, [R1+0x424] ;  /* 0x0004240001977983 */ /* 0x000ee80000300800 */
[----:B------:R1:W-:Y:S04]  /*19030*/  STS.U16 [R7+0x20300], R37 ;  /* 0x0203002507007388 */ /* 0x0003e80000000400 */
[----:B0-----:R-:W3:Y:S04]  /*19040*/  LDL.LU R36, [R1+0x430] ;  /* 0x0004300001247983 */ /* 0x001ee80000300800 */
[----:B------:R0:W-:Y:S04]  /*19050*/  STS.U16 [R7+0x20000], R40 ;  /* 0x0200002807007388 */ /* 0x0001e80000000400 */
[----:B-1----:R-:W3:Y:S04]  /*19060*/  LDL.LU R37, [R1+0x434] ;  /* 0x0004340001257983 */ /* 0x002ee80000300800 */
        /* <DEDUP_REMOVED lines=49> */
[----:B------:R-:W3:Y:S01]  /*19380*/  LDL.LU R137, [R1+0x5c4] ;  /* 0x0005c40001897983 */ /* 0x000ee20000300800 */
[----:B------:R-:W-:-:S03]  /*19390*/  FFMA R159, R159, R5, -R9 ;  /* 0x000000059f9f7223 */ /* 0x000fc60000000809 */
[----:B------:R-:W3:Y:S04]  /*193a0*/  LDL.LU R140, [R1+0x5d0] ;  /* 0x0005d000018c7983 */ /* 0x000ee80000300800 */
[----:B------:R-:W3:Y:S04]  /*193b0*/  LDL.LU R141, [R1+0x5d4] ;  /* 0x0005d400018d7983 */ /* 0x000ee80000300800 */
[----:B------:R-:W3:Y:S04]  /*193c0*/  LDL.LU R144, [R1+0x5e0] ;  /* 0x0005e00001907983 */ /* 0x000ee80000300800 */
[----:B------:R-:W3:Y:S04]  /*193d0*/  LDL.LU R145, [R1+0x5e4] ;  /* 0x0005e40001917983 */ /* 0x000ee80000300800 */
[----:B------:R-:W3:Y:S04]  /*193e0*/  LDL.LU R148, [R1+0x5f0] ;  /* 0x0005f00001947983 */ /* 0x000ee80000300800 */
[----:B------:R0:W-:Y:S04]  /*193f0*/  STS.U16 [R7+0x20900], R25 ;  /* 0x0209001907007388 */ /* 0x0001e80000000400 */
[----:B------:R-:W3:Y:S04]  /*19400*/  LDL.LU R149, [R1+0x5f4] ;  /* 0x0005f40001957983 */ /* 0x000ee80000300800 */
[----:B------:R1:W-:Y:S04]  /*19410*/  STS.U16 [R7+0x20a00], R24 ;  /* 0x020a001807007388 */ /* 0x0003e80000000400 */
[----:B0-----:R-:W3:Y:S01]  /*19420*/  LDL.LU R25, [R1+0x324] ;  /* 0x0003240001197983 */ /* 0x001ee20000300800 */
[----:B------:R-:W-:-:S03]  /*19430*/  FFMA R154, R154, R5, -R9 ;  /* 0x000000059a9a7223 */ /* 0x000fc60000000809 */
[----:B-1----:R-:W3:Y:S04]  /*19440*/  LDL.LU R24, [R1+0x328] ;  /* 0x0003280001187983 */ /* 0x002ee80000300800 */
[----:B------:R0:W-:Y:S01]  /*19450*/  STL [R1+0x12b0], R159 ;  /* 0x0012b09f01007387 */ /* 0x0001e20000100800 */
[----:B------:R-:W-:Y:S01]  /*19460*/  FMNMX R8, R8, R227, !PT ;  /* 0x000000e308087209 */ /* 0x000fe20007800000 */
[-CC-:B------:R-:W-:Y:S01]  /*19470*/  FFMA R162, R162, R5.reuse, -R18.reuse ;  /* 0x00000005a2a27223 */ /* 0x180fe20000000812 */
[-CC-:B------:R-:W-:Y:S01]  /*19480*/  FFMA R163, R163, R5.reuse, -R18.reuse ;  /* 0x00000005a3a37223 */ /* 0x180fe20000000812 */
[----:B------:R-:W-:Y:S04]  /*19490*/  STS.U16 [R7+0x20100], R39 ;  /* 0x0201002707007388 */ /* 0x000fe80000000400 */
[----:B0-----:R-:W3:Y:S04]  /*194a0*/  LDL.LU R159, [R1+0x2ec] ;  /* 0x0002ec00019f7983 */ /* 0x001ee80000300800 */
[----:B------:R0:W-:Y:S01]  /*194b0*/  STL [R1+0x12ac], R9 ;  /* 0x0012ac0901007387 */ /* 0x0001e20000100800 */
[-CC-:B------:R-:W-:Y:S01]  /*194c0*/  FFMA R166, R166, R5.reuse, -R18.reuse ;  /* 0x00000005a6a67223 */ /* 0x180fe20000000812 */
[-C--:B------:R-:W-:Y:S01]  /*194d0*/  FFMA R167, R167, R5.reuse, -R18 ;  /* 0x00000005a7a77223 */ /* 0x080fe20000000812 */
[----:B------:R-:W-:Y:S01]  /*194e0*/  FADD R0, -R18, R226 ;  /* 0x000000e212007221 */ /* 0x000fe20000000100 */
[----:B------:R-:W-:Y:S01]  /*194f0*/  STS.U16 [R7+0x20200], R38 ;  /* 0x0202002607007388 */ /* 0x000fe20000000400 */
[----:B------:R-:W-:-:S03]  /*19500*/  FFMA R160, R160, R5, -R19 ;  /* 0x00000005a0a07223 */ /* 0x000fc60000000813 */
[----:B0-----:R-:W3:Y:S04]  /*19510*/  LDL.LU R9, [R1+0x2f0] ;  /* 0x0002f00001097983 */ /* 0x001ee80000300800 */
[----:B------:R-:W3:Y:S01]  /*19520*/  LDL.LU R158, [R1+0x2e4] ;  /* 0x0002e400019e7983 */ /* 0x000ee20000300800 */
[----:B------:R-:W-:-:S03]  /*19530*/  FFMA R161, R161, R5, -R19 ;  /* 0x00000005a1a17223 */ /* 0x000fc60000000813 */
[----:B------:R-:W3:Y:S01]  /*19540*/  LDL.LU R20, [R1+0x2e8] ;  /* 0x0002e80001147983 */ /* 0x000ee20000300800 */
[-CC-:B------:R-:W-:Y:S01]  /*19550*/  FFMA R164, R164, R5.reuse, -R19.reuse ;  /* 0x00000005a4a47223 */ /* 0x180fe20000000813 */
[----:B------:R-:W-:Y:S02]  /*19560*/  FFMA R165, R165, R5, -R19 ;  /* 0x00000005a5a57223 */ /* 0x000fe40000000813 */
[----:B------:R-:W-:Y:S01]  /*19570*/  STS.U16 [R7+0x20500], R35 ;  /* 0x0205002307007388 */ /* 0x000fe20000000400 */
[----:B------:R-:W-:-:S03]  /*19580*/  FADD R3, -R19, R222 ;  /* 0x000000de13037221 */ /* 0x000fc60000000100 */
[----:B------:R-:W-:Y:S01]  /*19590*/  STS.U16 [R7+0x20600], R34 ;  /* 0x0206002207007388 */ /* 0x000fe20000000400 */
[----:B------:R-:W-:-:S03]  /*195a0*/  FFMA R152, R152, R5, -R8 ;  /* 0x0000000598987223 */ /* 0x000fc60000000808 */
[----:B------:R-:W-:Y:S01]  /*195b0*/  STS.U16 [R7+0x20700], R33 ;  /* 0x0207002107007388 */ /* 0x000fe20000000400 */
[----:B------:R-:W-:-:S03]  /*195c0*/  FFMA R153, R153, R5, -R8 ;  /* 0x0000000599997223 */ /* 0x000fc60000000808 */
[----:B------:R-:W-:Y:S01]  /*195d0*/  STS.U16 [R7+0x20800], R32 ;  /* 0x0208002007007388 */ /* 0x000fe20000000400 */
[----:B------:R-:W-:-:S03]  /*195e0*/  FFMA R156, R156, R5, -R8 ;  /* 0x000000059c9c7223 */ /* 0x000fc60000000808 */
[----:B------:R-:W-:Y:S01]  /*195f0*/  STS.U16 [R7+0x20b00], R17 ;  /* 0x020b001107007388 */ /* 0x000fe20000000400 */
[----:B------:R-:W-:-:S03]  /*19600*/  FFMA R157, R157, R5, -R8 ;  /* 0x000000059d9d7223 */ /* 0x000fc60000000808 */
        /* <DEDUP_REMOVED lines=42> */
[----:B------:R-:W-:Y:S04]  /*198b0*/  STS.U16 [R7+0x23d00], R215 ;  /* 0x023d00d707007388 */ /* 0x000fe80000000400 */
[----:B------:R-:W-:Y:S04]  /*198c0*/  STS.U16 [R7+0x23e00], R213 ;  /* 0x023e00d507007388 */ /* 0x000fe80000000400 */
[----:B----4-:R0:W-:Y:S04]  /*198d0*/  STS.U16 [R7+0x23f00], R217 ;  /* 0x023f00d907007388 */ /* 0x0101e80000000400 */
[----:B------:R-:W2:Y:S01]  /*198e0*/  LDL.LU R228, [R1+0x2dc] ;  /* 0x0002dc0001e47983 */ /* 0x000ea20000300800 */
[----:B------:R-:W-:Y:S01]  /*198f0*/  FMUL R3, R3, 1.4426950216293334961 ;  /* 0x3fb8aa3b03037820 */ /* 0x000fe20000400000 */
[----:B------:R-:W-:Y:S01]  /*19900*/  FMUL R165, R165, 1.4426950216293334961 ;  /* 0x3fb8aa3ba5a57820 */ /* 0x000fe20000400000 */
[----:B------:R-:W-:Y:S01]  /*19910*/  FMUL R163, R163, 1.4426950216293334961 ;  /* 0x3fb8aa3ba3a37820 */ /* 0x000fe20000400000 */
[----:B------:R-:W-:Y:S01]  /*19920*/  FMUL R164, R164, 1.4426950216293334961 ;  /* 0x3fb8aa3ba4a47820 */ /* 0x000fe20000400000 */
[----:B------:R-:W-:Y:S01]  /*19930*/  FMUL R0, R0, 1.4426950216293334961 ;  /* 0x3fb8aa3b00007820 */ /* 0x000fe20000400000 */
[----:B0-----:R-:W4:Y:S04]  /*19940*/  LDL.LU R7, [R1+0x2e0] ;  /* 0x0002e00001077983 */ /* 0x001f280000300800 */
[----:B------:R-:W4:Y:S04]  /*19950*/  LDL.LU R18, [R1+0x2d8] ;  /* 0x0002d80001127983 */ /* 0x000f280000300800 */
        /* <DEDUP_REMOVED lines=32> */
[----:B------:R-:W2:Y:S04]  /*19b60*/  LDL.LU R208, [R1+0x250] ;  /* 0x0002500001d07983 */ /* 0x000ea80000300800 */
        /* <DEDUP_REMOVED lines=29> */
[----:B------:R-:W4:Y:S01]  /*19d40*/  LDL.LU R237, [R1+0x350] ;  /* 0x0003500001ed7983 */ /* 0x000f220000300800 */
[----:B------:R-:W3:Y:S03]  /*19d50*/  MUFU.EX2 R4, R3 ;  /* 0x0000000300047308 */ /* 0x000ee60000000800 */
        /* <DEDUP_REMOVED lines=15> */
[----:B------:R-:W-:Y:S03]  /*19e50*/  MUFU.EX2 R210, R165 ;  /* 0x000000a500d27308 */ /* 0x000fe60000000800 */
[----:B------:R-:W4:Y:S04]  /*19e60*/  LDL.LU R218, [R1+0x3b4] ;  /* 0x0003b40001da7983 */ /* 0x000f280000300800 */
[----:B------:R-:W4:Y:S01]  /*19e70*/  LDL.LU R217, [R1+0x3c0] ;  /* 0x0003c00001d97983 */ /* 0x000f220000300800 */
[----:B------:R0:W-:Y:S03]  /*19e80*/  MUFU.EX2 R165, R163 ;  /* 0x000000a300a57308 */ /* 0x0001e60000000800 */
[----:B------:R-:W4:Y:S04]  /*19e90*/  LDL.LU R216, [R1+0x3c4] ;  /* 0x0003c40001d87983 */ /* 0x000f280000300800 */
[----:B------:R-:W4:Y:S01]  /*19ea0*/  LDL.LU R215, [R1+0x3d0] ;  /* 0x0003d00001d77983 */ /* 0x000f220000300800 */
[----:B------:R1:W-:Y:S01]  /*19eb0*/  MUFU.EX2 R211, R164 ;  /* 0x000000a400d37308 */ /* 0x0003e20000000800 */
[----:B0-----:R-:W-:-:S02]  /*19ec0*/  FMUL R163, R167, 1.4426950216293334961 ;  /* 0x3fb8aa3ba7a37820 */ /* 0x001fc40000400000 */
[----:B------:R-:W4:Y:S04]  /*19ed0*/  LDL.LU R214, [R1+0x3d4] ;  /* 0x0003d40001d67983 */ /* 0x000f280000300800 */
[----:B------:R-:W4:Y:S01]  /*19ee0*/  LDL.LU R213, [R1+0x3e0] ;  /* 0x0003e00001d57983 */ /* 0x000f220000300800 */
[----:B-1----:R-:W-:-:S03]  /*19ef0*/  FMUL R164, R166, 1.4426950216293334961 ;  /* 0x3fb8aa3ba6a47820 */ /* 0x002fc60000400000 */
[----:B------:R-:W4:Y:S01]  /*19f00*/  LDL.LU R167, [R1+0x3e4] ;  /* 0x0003e40001a77983 */ /* 0x000f220000300800 */
[----:B------:R0:W1:Y:S03]  /*19f10*/  MUFU.EX2 R3, R0 ;  /* 0x0000000000037308 */ /* 0x0000660000000800 */
[----:B------:R-:W4:Y:S04]  /*19f20*/  LDL.LU R166, [R1+0x3f0] ;  /* 0x0003f00001a67983 */ /* 0x000f280000300800 */
[----:B------:R-:W4:Y:S04]  /*19f30*/  LDL.LU R22, [R1+0x3f4] ;  /* 0x0003f40001167983 */ /* 0x000f280000300800 */
[----:B0-----:R-:W4:Y:S01]  /*19f40*/  LDL.LU R0, [R1+0x32c] ;  /* 0x00032c0001007983 */ /* 0x001f220000300800 */
[----:B------:R-:W-:Y:S01]  /*19f50*/  FMUL R162, R162, 1.4426950216293334961 ;  /* 0x3fb8aa3ba2a27820 */ /* 0x000fe20000400000 */
[-C--:B---3--:R-:W-:Y:S01]  /*19f60*/  FMUL R2, R2, R4.reuse ;  /* 0x0000000402027220 */ /* 0x088fe20000400000 */
[----:B------:R0:W-:Y:S06]  /*19f70*/  MEMBAR.ALL.CTA ;  /* 0x0000000000007992 */ /* 0x0001ec0000008000 */
[----:B0-----:R-:W0:Y:S01]  /*19f80*/  FENCE.VIEW.ASYNC.S ;  /* 0x00000000000073c6 */ /* 0x001e220000000000 */
[----:B------:R3:W0:Y:S01]  /*19f90*/  MUFU.EX2 R168, R162 ;  /* 0x000000a200a87308 */ /* 0x0006220000000800 */
[-C--:B--2---:R-:W-:Y:S01]  /*19fa0*/  FMUL R208, R208, R4.reuse ;  /* 0x00000004d0d07220 */ /* 0x084fe20000400000 */
[-C--:B----4-:R-:W-:Y:S01]  /*19fb0*/  FMUL R12, R12, R4.reuse ;  /* 0x000000040c0c7220 */ /* 0x090fe20000400000 */
[-C--:B------:R-:W-:Y:S01]  /*19fc0*/  FMUL R13, R13, R4.reuse ;  /* 0x000000040d0d7220 */ /* 0x080fe20000400000 */
[-C--:B------:R-:W-:Y:S01]  /*19fd0*/  FMUL R16, R16, R4.reuse ;  /* 0x0000000410107220 */ /* 0x080fe20000400000 */
[-C--:B------:R-:W-:Y:S01]  /*19fe0*/  FMUL R17, R17, R4.reuse ;  /* 0x0000000411117220 */ /* 0x080fe20000400000 */
[-C--:B------:R-:W-:Y:S01]  /*19ff0*/  FMUL R171, R171, R4.reuse ;  /* 0x00000004abab7220 */ /* 0x080fe20000400000 */
[-C--:B------:R-:W-:Y:S01]  /*1a000*/  FMUL R172, R172, R4.reuse ;  /* 0x00000004acac7220 */ /* 0x080fe20000400000 */
[-C--:B------:R-:W-:Y:S01]  /*1a010*/  FMUL R175, R175, R4.reuse ;  /* 0x00000004afaf7220 */ /* 0x080fe20000400000 */
[-C--:B------:R-:W-:Y:S01]  /*1a020*/  FMUL R176, R176, R4.reuse ;  /* 0x00000004b0b07220 */ /* 0x080fe20000400000 */
[-C--:B------:R-:W-:Y:S01]  /*1a030*/  FMUL R169, R169, R4.reuse ;  /* 0x00000004a9a97220 */ /* 0x080fe20000400000 */
[----:B------:R-:W-:-:S04]  /*1a040*/  FMUL R252, R252, R4 ;  /* 0x00000004fcfc7220 */ /* 0x000fc80000400000 */
[----:B------:R2:W-:Y:S04]  /*1a050*/  STL [R1+0x12b4], R169 ;  /* 0x0012b4a901007387 */ /* 0x0005e80000100800 */
[----:B--2---:R-:W2:Y:S04]  /*1a060*/  LDL.LU R169, [R1+0x2f8] ;  /* 0x0002f80001a97983 */ /* 0x004ea80000300800 */
[----:B------:R4:W-:Y:S04]  /*1a070*/  STL [R1+0x12b8], R252 ;  /* 0x0012b8fc01007387 */ /* 0x0009e80000100800 */
[----:B----4-:R-:W4:Y:S04]  /*1a080*/  LDL.LU R252, [R1+0x300] ;  /* 0x0003000001fc7983 */ /* 0x010f280000300800 */
[----:B------:R1:W-:Y:S04]  /*1a090*/  STL [R1+0x12bc], R175 ;  /* 0x0012bcaf01007387 */ /* 0x0003e80000100800 */
[----:B-1----:R-:W2:Y:S04]  /*1a0a0*/  LDL.LU R175, [R1+0x2fc] ;  /* 0x0002fc0001af7983 */ /* 0x002ea80000300800 */
[----:B------:R1:W-:Y:S04]  /*1a0b0*/  STL [R1+0x12c0], R176 ;  /* 0x0012c0b001007387 */ /* 0x0003e80000100800 */
[----:B-1----:R-:W4:Y:S04]  /*1a0c0*/  LDL.LU R176, [R1+0x308] ;  /* 0x0003080001b07983 */ /* 0x002f280000300800 */
        /* <DEDUP_REMOVED lines=14> */
[----:B------:R-:W4:Y:S04]  /*1a1b0*/  LDL.LU R250, [R1+0x408] ;  /* 0x0004080001fa7983 */ /* 0x000f280000300800 */
[----:B------:R-:W2:Y:S04]  /*1a1c0*/  LDL.LU R249, [R1+0x40c] ;  /* 0x00040c0001f97983 */ /* 0x000ea80000300800 */
[----:B------:R-:W2:Y:S04]  /*1a1d0*/  LDL.LU R244, [R1+0x418] ;  /* 0x0004180001f47983 */ /* 0x000ea80000300800 */
[----:B------:R1:W-:Y:S04]  /*1a1e0*/  STL [R1+0x2f4], R2 ;  /* 0x0002f40201007387 */ /* 0x0003e80000100800 */
[----:B---3--:R-:W3:Y:S04]  /*1a1f0*/  LDL.LU R162, [R1+0x41c] ;  /* 0x00041c0001a27983 */ /* 0x008ee80000300800 */
        /* <DEDUP_REMOVED lines=59> */
[----:B-1----:R-:W3:Y:S04]  /*1a5b0*/  LDL.LU R2, [R1+0x5fc] ;  /* 0x0005fc0001027983 */ /* 0x002ee80000300800 */
[----:B------:R-:W3:Y:S01]  /*1a5c0*/  LDL.64 R32, [R1+0xa98] ;  /* 0x000a980001207983 */ /* 0x000ee20000100a00 */
[----:B------:R-:W-:Y:S01]  /*1a5d0*/  FMUL R21, R161, 1.4426950216293334961 ;  /* 0x3fb8aa3ba1157820 */ /* 0x000fe20000400000 */
[----:B------:R-:W-:Y:S01]  /*1a5e0*/  FMUL R160, R160, 1.4426950216293334961 ;  /* 0x3fb8aa3ba0a07820 */ /* 0x000fe20000400000 */
[----:B------:R-:W-:Y:S01]  /*1a5f0*/  MUFU.EX2 R164, R164 ;  /* 0x000000a400a47308 */ /* 0x000fe20000000800 */
[----:B------:R-:W-:Y:S01]  /*1a600*/  FMUL R23, R23, R4 ;  /* 0x0000000417177220 */ /* 0x000fe20000400000 */
[----:B------:R-:W-:-:S06]  /*1a610*/  FMUL R152, R152, 1.4426950216293334961 ;  /* 0x3fb8aa3b98987820 */ /* 0x000fcc0000400000 */
[----:B------:R-:W-:Y:S08]  /*1a620*/  MUFU.EX2 R212, R160 ;  /* 0x000000a000d47308 */ /* 0x000ff00000000800 */
[----:B------:R-:W1:Y:S08]  /*1a630*/  MUFU.EX2 R21, R21 ;  /* 0x0000001500157308 */ /* 0x000e700000000800 */
[----:B------:R-:W1:Y:S01]  /*1a640*/  MUFU.EX2 R163, R163 ;  /* 0x000000a300a37308 */ /* 0x000e620000000800 */
[-C--:B------:R-:W-:Y:S01]  /*1a650*/  FMUL R151, R151, R4.reuse ;  /* 0x0000000497977220 */ /* 0x080fe20000400000 */
[-C--:B------:R-:W-:Y:S01]  /*1a660*/  FMUL R25, R25, R4.reuse ;  /* 0x0000000419197220 */ /* 0x080fe20000400000 */
[-C--:B------:R-:W-:Y:S01]  /*1a670*/  FMUL R24, R24, R3.reuse ;  /* 0x0000000318187220 */ /* 0x080fe20000400000 */
[-C--:B------:R-:W-:Y:S01]  /*1a680*/  FMUL R251, R251, R4.reuse ;  /* 0x00000004fbfb7220 */ /* 0x080fe20000400000 */
[-C--:B------:R-:W-:Y:S01]  /*1a690*/  FMUL R248, R248, R4.reuse ;  /* 0x00000004f8f87220 */ /* 0x080fe20000400000 */
[-C--:B------:R-:W-:Y:S01]  /*1a6a0*/  FMUL R247, R247, R4.reuse ;  /* 0x00000004f7f77220 */ /* 0x080fe20000400000 */
[-C--:B------:R-:W-:Y:S01]  /*1a6b0*/  FMUL R155, R155, R4.reuse ;  /* 0x000000049b9b7220 */ /* 0x080fe20000400000 */
[----:B------:R0:W-:Y:S01]  /*1a6c0*/  MUFU.EX2 R160, R152 ;  /* 0x0000009800a07308 */ /* 0x0001e20000000800 */
[----:B------:R-:W-:Y:S01]  /*1a6d0*/  FMUL R156, R156, 1.4426950216293334961 ;  /* 0x3fb8aa3b9c9c7820 */ /* 0x000fe20000400000 */
[-C--:B----4-:R-:W-:Y:S01]  /*1a6e0*/  FMUL R250, R250, R3.reuse ;  /* 0x00000003fafa7220 */ /* 0x090fe20000400000 */
[----:B--2---:R-:W-:Y:S01]  /*1a6f0*/  FMUL R249, R249, R3 ;  /* 0x00000003f9f97220 */ /* 0x004fe20000400000 */
[----:B0-----:R-:W-:Y:S01]  /*1a700*/  MOV R152, R23 ;  /* 0x0000001700987202 */ /* 0x001fe20000000f00 */
[-C--:B------:R-:W-:Y:S01]  /*1a710*/  FMUL R244, R244, R3.reuse ;  /* 0x00000003f4f47220 */ /* 0x080fe20000400000 */
[-C--:B------:R-:W-:Y:S01]  /*1a720*/  FMUL R36, R36, R4.reuse ;  /* 0x0000000424247220 */ /* 0x080fe20000400000 */
[-C--:B------:R-:W-:Y:S01]  /*1a730*/  FMUL R37, R37, R4.reuse ;  /* 0x0000000425257220 */ /* 0x080fe20000400000 */
[-C--:B------:R-:W-:Y:S01]  /*1a740*/  FMUL R40, R40, R4.reuse ;  /* 0x0000000428287220 */ /* 0x080fe20000400000 */
[-C--:B---3--:R-:W-:Y:S01]  /*1a750*/  FMUL R162, R162, R3.reuse ;  /* 0x00000003a2a27220 */ /* 0x088fe20000400000 */
        /* <DEDUP_REMOVED lines=54> */
[----:B------:R-:W-:Y:S01]  /*1aac0*/  FMUL R149, R149, R4 ;  /* 0x0000000495957220 */ /* 0x000fe20000400000 */
        /* <DEDUP_REMOVED lines=20> */
[-C--:B------:R-:W-:Y:S01]  /*1ac10*/  FMUL R70, R70, R3.reuse ;  /* 0x0000000346467220 */ /* 0x080fe20000400000 */
[----:B------:R-:W-:Y:S01]  /*1ac20*/  F2FP.F16.F32.PACK_AB R153, R165, R168 ;  /* 0x000000a8a599723e */ /* 0x000fe200000000ff */
[-C--:B------:R-:W-:Y:S01]  /*1ac30*/  FMUL R71, R71, R3.reuse ;  /* 0x0000000347477220 */ /* 0x080fe20000400000 */
[----:B0-----:R-:W-:Y:S01]  /*1ac40*/  FMUL R156, R154, 1.4426950216293334961 ;  /* 0x3fb8aa3b9a9c7820 */ /* 0x001fe20000400000 */
[----:B------:R-:W-:Y:S01]  /*1ac50*/  FMUL R74, R74, R3 ;  /* 0x000000034a4a7220 */ /* 0x000fe20000400000 */
[----:B------:R-:W-:Y:S01]  /*1ac60*/  F2FP.F16.F32.PACK_AB R154, R210, R211 ;  /* 0x000000d3d29a723e */ /* 0x000fe200000000ff */
        /* <DEDUP_REMOVED lines=38> */
[----:B------:R0:W-:Y:S04]  /*1aed0*/  STL.64 [R1+0x1300], R32 ;  /* 0x0013002001007387 */ /* 0x0001e80000100a00 */
[----:B------:R2:W-:Y:S01]  /*1aee0*/  STL.64 [R1+0x12f8], R30 ;  /* 0x0012f81e01007387 */ /* 0x0005e20000100a00 */
[----:B------:R-:W-:-:S03]  /*1aef0*/  FMUL R150, R150, R3 ;  /* 0x0000000396967220 */ /* 0x000fc60000400000 */
[----:B------:R3:W-:Y:S04]  /*1af00*/  STL.64 [R1+0x12f0], R28 ;  /* 0x0012f01c01007387 */ /* 0x0007e80000100a00 */
[----:B------:R4:W-:Y:S01]  /*1af10*/  STL.64 [R1+0x12e8], R26 ;  /* 0x0012e81a01007387 */ /* 0x0009e20000100a00 */
[----:B0-----:R-:W-:Y:S01]  /*1af20*/  MOV R33, R151 ;  /* 0x0000009700217202 */ /* 0x001fe20000000f00 */
[----:B------:R-:W-:Y:S01]  /*1af30*/  IMAD.MOV.U32 R32, RZ, RZ, R155 ;  /* 0x000000ffff207224 */ /* 0x000fe200078e009b */
[----:B------:R-:W-:Y:S01]  /*1af40*/  MOV R151, R2 ;  /* 0x0000000200977202 */ /* 0x000fe20000000f00 */
[----:B------:R0:W-:Y:S01]  /*1af50*/  STL.64 [R1+0x12e0], R24 ;  /* 0x0012e01801007387 */ /* 0x0001e20000100a00 */
[----:B--2---:R-:W-:Y:S02]  /*1af60*/  MOV R30, R244 ;  /* 0x000000f4001e7202 */ /* 0x004fe40000000f00 */
[----:B------:R-:W-:-:S02]  /*1af70*/  MOV R31, R162 ;  /* 0x000000a2001f7202 */ /* 0x000fc40000000f00 */
[----:B---3--:R-:W-:Y:S02]  /*1af80*/  MOV R28, R248 ;  /* 0x000000f8001c7202 */ /* 0x008fe40000000f00 */
[----:B------:R-:W-:Y:S01]  /*1af90*/  MOV R29, R247 ;  /* 0x000000f7001d7202 */ /* 0x000fe20000000f00 */
[----:B----4-:R-:W-:Y:S01]  /*1afa0*/  IMAD.MOV.U32 R27, RZ, RZ, R249 ;  /* 0x000000ffff1b7224 */ /* 0x010fe200078e00f9 */
[----:B------:R-:W-:Y:S02]  /*1afb0*/  MOV R26, R250 ;  /* 0x000000fa001a7202 */ /* 0x000fe40000000f00 */
[----:B0-----:R-:W-:Y:S02]  /*1afc0*/  MOV R24, R152 ;  /* 0x0000009800187202 */ /* 0x001fe40000000f00 */
[----:B------:R-:W-:Y:S02]  /*1afd0*/  MOV R25, R251 ;  /* 0x000000fb00197202 */ /* 0x000fe40000000f00 */
[----:B-1----:R-:W-:-:S02]  /*1afe0*/  F2FP.F16.F32.PACK_AB R152, R21, R212 ;  /* 0x000000d41598723e */ /* 0x002fc400000000ff */
[----:B------:R-:W-:Y:S01]  /*1aff0*/  F2FP.F16.F32.PACK_AB R155, R163, R164 ;  /* 0x000000a4a39b723e */ /* 0x000fe200000000ff */
[----:B------:R-:W-:Y:S06]  /*1b000*/  BAR.SYNC.DEFER_BLOCKING 0x0 ;  /* 0x0000000000007b1d */ /* 0x000fec0000010000 */
[----:B------:R-:W-:-:S06]  /*1b010*/  WARPGROUP.ARRIVE ;  /* 0x00000000000079c5 */ /* 0x000fcc0000000000 */
[----:B------:R-:W-:Y:S03]  /*1b020*/  HGMMA.64x256x16.F32 R24, R152, gdesc[UR4], R24, gsb0 ;  /* 0x03e0000498187df0 */ /* 0x000fe60008000818 */
[----:B------:R-:W-:Y:S02]  /*1b030*/  WARPGROUP.DEPBAR.LE gsb0, 0x0 ;  /* 0x00008000000079c5 */ /* 0x000fe40000010000 */
[----:B------:R-:W-:Y:S04]  /*1b040*/  STL.64 [R1+0x400], R24 ;  /* 0x0004001801007387 */ /* 0x000fe80000100a00 */
[----:B------:R-:W-:Y:S04]  /*1b050*/  STL.64 [R1+0x408], R26 ;  /* 0x0004081a01007387 */ /* 0x000fe80000100a00 */
[----:B------:R-:W-:Y:S04]  /*1b060*/  STL.64 [R1+0x410], R28 ;  /* 0x0004101c01007387 */ /* 0x000fe80000100a00 */
[----:B------:R-:W-:Y:S04]  /*1b070*/  STL.64 [R1+0x418], R30 ;  /* 0x0004181e01007387 */ /* 0x000fe80000100a00 */
[----:B------:R0:W-:Y:S04]  /*1b080*/  STL.64 [R1+0x420], R32 ;  /* 0x0004202001007387 */ /* 0x0001e80000100a00 */
        /* <DEDUP_REMOVED lines=59> */
[----:B0-----:R-:W2:Y:S04]  /*1b440*/  LDL.LU.64 R32, [R1+0x1300] ;  /* 0x0013000001207983 */ /* 0x001ea80000300a00 */
[----:B------:R-:W3:Y:S04]  /*1b450*/  LDL.LU.64 R30, [R1+0x12f8] ;  /* 0x0012f800011e7983 */ /* 0x000ee80000300a00 */
[----:B------:R-:W4:Y:S04]  /*1b460*/  LDL.LU.64 R28, [R1+0x12f0] ;  /* 0x0012f000011c7983 */ /* 0x000f280000300a00 */
[----:B------:R-:W4:Y:S04]  /*1b470*/  LDL.LU.64 R26, [R1+0x12e8] ;  /* 0x0012e800011a7983 */ /* 0x000f280000300a00 */
[----:B------:R-:W4:Y:S01]  /*1b480*/  LDL.LU.64 R24, [R1+0x12e0] ;  /* 0x0012e00001187983 */ /* 0x000f220000300a00 */
[----:B------:R-:W-:Y:S01]  /*1b490*/  FMUL R157, R157, 1.4426950216293334961 ;  /* 0x3fb8aa3b9d9d7820 */ /* 0x000fe20000400000 */
[----:B------:R-:W-:-:S03]  /*1b4a0*/  FADD R2, -R8, R227 ;  /* 0x000000e308027221 */ /* 0x000fc60000000100 */
[----:B------:R0:W-:Y:S01]  /*1b4b0*/  MUFU.EX2 R162, R157 ;  /* 0x0000009d00a27308 */ /* 0x0001e20000000800 */
[----:B--2---:R-:W-:Y:S02]  /*1b4c0*/  R2UR UR58, R32 ;  /* 0x00000000203a72ca */ /* 0x004fe400000e0000 */
[----:B------:R-:W-:Y:S02]  /*1b4d0*/  R2UR UR59, R33 ;  /* 0x00000000213b72ca */ /* 0x000fe400000e0000 */
[----:B---3--:R-:W-:Y:S02]  /*1b4e0*/  MOV R244, R31 ;  /* 0x0000001f00f47202 */ /* 0x008fe40000000f00 */
[----:B------:R-:W-:Y:S01]  /*1b4f0*/  MOV R247, R30 ;  /* 0x0000001e00f77202 */ /* 0x000fe20000000f00 */
[----:B----4-:R-:W-:Y:S01]  /*1b500*/  IMAD.MOV.U32 R248, RZ, RZ, R29 ;  /* 0x000000fffff87224 */ /* 0x010fe200078e001d */
[----:B------:R-:W-:Y:S02]  /*1b510*/  MOV R249, R28 ;  /* 0x0000001c00f97202 */ /* 0x000fe40000000f00 */
[----:B------:R-:W-:-:S02]  /*1b520*/  MOV R251, R27 ;  /* 0x0000001b00fb7202 */ /* 0x000fc40000000f00 */
[----:B------:R-:W-:Y:S02]  /*1b530*/  MOV R250, R26 ;  /* 0x0000001a00fa7202 */ /* 0x000fe40000000f00 */
[----:B0-----:R-:W-:Y:S01]  /*1b540*/  MOV R157, R25 ;  /* 0x00000019009d7202 */ /* 0x001fe20000000f00 */
[----:B------:R-:W-:Y:S02]  /*1b550*/  IMAD.MOV.U32 R227, RZ, RZ, R24 ;  /* 0x000000ffffe37224 */ /* 0x000fe400078e0018 */
[----:B------:R-:W2:Y:S04]  /*1b560*/  LDL.LU.64 R24, [R1] ;  /* 0x0000000001187983 */ /* 0x000ea80000300a00 */
[----:B------:R-:W3:Y:S04]  /*1b570*/  LDL.LU.64 R26, [R1+0x8] ;  /* 0x00000800011a7983 */ /* 0x000ee80000300a00 */
[----:B------:R-:W4:Y:S04]  /*1b580*/  LDL.LU.64 R28, [R1+0x10] ;  /* 0x00001000011c7983 */ /* 0x000f280000300a00 */
[----:B------:R-:W2:Y:S04]  /*1b590*/  LDL.LU.64 R30, [R1+0x18] ;  /* 0x00001800011e7983 */ /* 0x000ea80000300a00 */
[----:B------:R-:W3:Y:S04]  /*1b5a0*/  LDL.LU.64 R32, [R1+0x20] ;  /* 0x0000200001207983 */ /* 0x000ee80000300a00 */
[----:B-1----:R-:W4:Y:S04]  /*1b5b0*/  LDL.LU.64 R34, [R1+0x28] ;  /* 0x0000280001227983 */ /* 0x002f280000300a00 */
[----:B------:R-:W2:Y:S04]  /*1b5c0*/  LDL.LU.64 R36, [R1+0x30] ;  /* 0x0000300001247983 */ /* 0x000ea80000300a00 */
[----:B------:R-:W3:Y:S04]  /*1b5d0*/  LDL.LU.64 R38, [R1+0x38] ;  /* 0x0000380001267983 */ /* 0x000ee80000300a00 */
[----:B------:R-:W4:Y:S04]  /*1b5e0*/  LDL.LU.64 R40, [R1+0x40] ;  /* 0x0000400001287983 */ /* 0x000f280000300a00 */
        /* <DEDUP_REMOVED lines=54> */
[----:B------:R-:W2:Y:S01]  /*1b950*/  LDL.LU.64 R150, [R1+0x1f8] ;  /* 0x0001f80001967983 */ /* 0x000ea20000300a00 */
        /* <DEDUP_REMOVED lines=33> */
[----:B------:R-:W-:Y:S01]  /*1bb70*/  FMUL R179, R179, R3 ;  /* 0x00000003b3b37220 */ /* 0x000fe20000400000 */
[----:B--2---:R-:W-:Y:S04]  /*1bb80*/  STL.64 [R1+0x11b8], R150 ;  /* 0x0011b89601007387 */ /* 0x004fe80000100a00 */
[----:B----4-:R0:W-:Y:S02]  /*1bb90*/  STL.64 [R1+0x11b0], R148 ;  /* 0x0011b09401007387 */ /* 0x0101e40000100a00 */
[----:B0-----:R-:W-:-:S02]  /*1bba0*/  MOV R148, R208 ;  /* 0x000000d000947202 */ /* 0x001fc40000000f00 */
[----:B------:R-:W2:Y:S01]  /*1bbb0*/  LDL.LU R208, [R1+0x12dc] ;  /* 0x0012dc0001d07983 */ /* 0x000ea20000300800 */
[----:B------:R-:W-:-:S03]  /*1bbc0*/  MOV R149, R13 ;  /* 0x0000000d00957202 */ /* 0x000fc60000000f00 */
[----:B------:R-:W4:Y:S04]  /*1bbd0*/  LDL.LU R13, [R1+0x12d8] ;  /* 0x0012d800010d7983 */ /* 0x000f280000300800 */
[----:B---3--:R-:W-:Y:S04]  /*1bbe0*/  STL.64 [R1+0x11a8], R146 ;  /* 0x0011a89201007387 */ /* 0x008fe80000100a00 */
[----:B------:R0:W-:Y:S02]  /*1bbf0*/  STL.64 [R1+0x11a0], R144 ;  /* 0x0011a09001007387 */ /* 0x0001e40000100a00 */
[----:B0-----:R-:W-:-:S02]  /*1bc00*/  MOV R144, R12 ;  /* 0x0000000c00907202 */ /* 0x001fc40000000f00 */
[----:B------:R-:W3:Y:S01]  /*1bc10*/  LDL.LU R12, [R1+0x12d4] ;  /* 0x0012d400010c7983 */ /* 0x000ee20000300800 */
[----:B------:R-:W-:-:S03]  /*1bc20*/  MOV R145, R17 ;  /* 0x0000001100917202 */ /* 0x000fc60000000f00 */
[----:B------:R-:W4:Y:S04]  /*1bc30*/  LDL.LU R17, [R1+0x12d0] ;  /* 0x0012d00001117983 */ /* 0x000f280000300800 */
[----:B------:R-:W-:Y:S04]  /*1bc40*/  STL.64 [R1+0x1198], R142 ;  /* 0x0011988e01007387 */ /* 0x000fe80000100a00 */
[----:B------:R0:W-:Y:S02]  /*1bc50*/  STL.64 [R1+0x1190], R140 ;  /* 0x0011908c01007387 */ /* 0x0001e40000100a00 */
[----:B0-----:R-:W-:-:S02]  /*1bc60*/  IMAD.MOV.U32 R140, RZ, RZ, R16 ;  /* 0x000000ffff8c7224 */ /* 0x001fc400078e0010 */
[----:B------:R-:W4:Y:S01]  /*1bc70*/  LDL.LU R16, [R1+0x12cc] ;  /* 0x0012cc0001107983 */ /* 0x000f220000300800 */
[----:B------:R-:W-:-:S03]  /*1bc80*/  MOV R141, R172 ;  /* 0x000000ac008d7202 */ /* 0x000fc60000000f00 */
[----:B------:R-:W4:Y:S04]  /*1bc90*/  LDL.LU R172, [R1+0x12c8] ;  /* 0x0012c80001ac7983 */ /* 0x000f280000300800 */
[----:B------:R-:W-:Y:S04]  /*1bca0*/  STL.64 [R1+0x1188], R138 ;  /* 0x0011888a01007387 */ /* 0x000fe80000100a00 */
[----:B------:R0:W-:Y:S02]  /*1bcb0*/  STL.64 [R1+0x1180], R136 ;  /* 0x0011808801007387 */ /* 0x0001e40000100a00 */
[----:B0-----:R-:W-:-:S02]  /*1bcc0*/  MOV R136, R171 ;  /* 0x000000ab00887202 */ /* 0x001fc40000000f00 */
[----:B------:R-:W4:Y:S01]  /*1bcd0*/  LDL.LU R171, [R1+0x12c4] ;  /* 0x0012c40001ab7983 */ /* 0x000f220000300800 */
[----:B------:R-:W-:-:S03]  /*1bce0*/  MOV R137, R176 ;  /* 0x000000b000897202 */ /* 0x000fc60000000f00 */
[----:B------:R-:W4:Y:S04]  /*1bcf0*/  LDL.LU R176, [R1+0x12c0] ;  /* 0x0012c00001b07983 */ /* 0x000f280000300800 */
[----:B------:R-:W-:Y:S04]  /*1bd00*/  STL.64 [R1+0x1178], R134 ;  /* 0x0011788601007387 */ /* 0x000fe80000100a00 */
[----:B------:R0:W-:Y:S02]  /*1bd10*/  STL.64 [R1+0x1170], R132 ;  /* 0x0011708401007387 */ /* 0x0001e40000100a00 */
[----:B0-----:R-:W-:-:S02]  /*1bd20*/  MOV R132, R175 ;  /* 0x000000af00847202 */ /* 0x001fc40000000f00 */
[----:B------:R-:W4:Y:S01]  /*1bd30*/  LDL.LU R175, [R1+0x12bc] ;  /* 0x0012bc0001af7983 */ /* 0x000f220000300800 */
[----:B------:R-:W-:-:S03]  /*1bd40*/  IMAD.MOV.U32 R133, RZ, RZ, R252 ;  /* 0x000000ffff857224 */ /* 0x000fc600078e00fc */
[----:B------:R-:W4:Y:S04]  /*1bd50*/  LDL.LU R252, [R1+0x12b8] ;  /* 0x0012b80001fc7983 */ /* 0x000f280000300800 */
[----:B------:R-:W-:Y:S04]  /*1bd60*/  STL.64 [R1+0x1168], R130 ;  /* 0x0011688201007387 */ /* 0x000fe80000100a00 */
[----:B------:R0:W-:Y:S04]  /*1bd70*/  STL.64 [R1+0x1160], R128 ;  /* 0x0011608001007387 */ /* 0x0001e80000100a00 */
[----:B0-----:R-:W4:Y:S01]  /*1bd80*/  LDL.LU R128, [R1+0x2f4] ;  /* 0x0002f40001807983 */ /* 0x001f220000300800 */
        /* <DEDUP_REMOVED lines=10> */
[----:B0-----:R-:W-:Y:S01]  /*1be30*/  MOV R120, R158 ;  /* 0x0000009e00787202 */ /* 0x001fe20000000f00 */
[----:B------:R-:W-:Y:S01]  /*1be40*/  IMAD.MOV.U32 R121, RZ, RZ, R20 ;  /* 0x000000ffff797224 */ /* 0x000fe200078e0014 */
[----:B------:R-:W4:Y:S04]  /*1be50*/  LDL.LU R158, [R1+0x12a8] ;  /* 0x0012a800019e7983 */ /* 0x000f280000300800 */
[----:B------:R-:W4:Y:S04]  /*1be60*/  LDL.LU R20, [R1+0x12a4] ;  /* 0x0012a40001147983 */ /* 0x000f280000300800 */
[----:B------:R-:W-:Y:S04]  /*1be70*/  STL.64 [R1+0x1138], R118 ;  /* 0x0011387601007387 */ /* 0x000fe80000100a00 */
[----:B------:R0:W-:Y:S02]  /*1be80*/  STL.64 [R1+0x1130], R116 ;  /* 0x0011307401007387 */ /* 0x0001e40000100a00 */
[----:B0-----:R-:W-:-:S02]  /*1be90*/  MOV R116, R228 ;  /* 0x000000e400747202 */ /* 0x001fc40000000f00 */
[----:B------:R-:W4:Y:S01]  /*1bea0*/  LDL.LU R228, [R1+0x12a0] ;  /* 0x0012a00001e47983 */ /* 0x000f220000300800 */
[----:B------:R-:W-:-:S03]  /*1beb0*/  MOV R117, R7 ;  /* 0x0000000700757202 */ /* 0x000fc60000000f00 */
[----:B------:R0:W5:Y:S04]  /*1bec0*/  LDL.LU R7, [R1+0x129c] ;  /* 0x00129c0001077983 */ /* 0x0001680000300800 */
[----:B------:R1:W-:Y:S02]  /*1bed0*/  STL.64 [R1+0x1128], R114 ;  /* 0x0011287201007387 */ /* 0x0003e40000100a00 */
[----:B-1----:R-:W-:Y:S02]  /*1bee0*/  MOV R114, R18 ;  /* 0x0000001200727202 */ /* 0x002fe40000000f00 */
[----:B------:R-:W4:Y:S04]  /*1bef0*/  LDL.LU R18, [R1+0x1298] ;  /* 0x0012980001127983 */ /* 0x000f280000300800 */
[----:B------:R1:W-:Y:S02]  /*1bf00*/  STL.64 [R1+0x1120], R112 ;  /* 0x0011207001007387 */ /* 0x0003e40000100a00 */
[----:B-1----:R-:W-:Y:S01]  /*1bf10*/  MOV R112, R19 ;  /* 0x0000001300707202 */ /* 0x002fe20000000f00 */
[----:B------:R-:W-:Y:S01]  /*1bf20*/  IMAD.MOV.U32 R113, RZ, RZ, R5 ;  /* 0x000000ffff717224 */ /* 0x000fe200078e0005 */
[----:B------:R-:W4:Y:S04]  /*1bf30*/  LDL.LU R19, [R1+0x1294] ;  /* 0x0012940001137983 */ /* 0x000f280000300800 */
[----:B------:R-:W4:Y:S04]  /*1bf40*/  LDL.LU R5, [R1+0x1290] ;  /* 0x0012900001057983 */ /* 0x000f280000300800 */
[----:B------:R1:W-:Y:S02]  /*1bf50*/  STL.64 [R1+0x1118], R110 ;  /* 0x0011186e01007387 */ /* 0x0003e40000100a00 */
[----:B-1----:R-:W-:-:S02]  /*1bf60*/  MOV R110, R180 ;  /* 0x000000b4006e7202 */ /* 0x002fc40000000f00 */
[----:B------:R0:W5:Y:S01]  /*1bf70*/  LDL.LU R180, [R1+0x128c] ;  /* 0x00128c0001b47983 */ /* 0x0001620000300800 */
[----:B------:R-:W-:-:S03]  /*1bf80*/  MOV R111, R181 ;  /* 0x000000b5006f7202 */ /* 0x000fc60000000f00 */
[----:B------:R0:W5:Y:S04]  /*1bf90*/  LDL.LU R181, [R1+0x1288] ;  /* 0x0012880001b57983 */ /* 0x0001680000300800 */
[----:B------:R1:W-:Y:S02]  /*1bfa0*/  STL.64 [R1+0x1110], R108 ;  /* 0x0011106c01007387 */ /* 0x0003e40000100a00 */
[----:B-1----:R-:W-:Y:S02]  /*1bfb0*/  MOV R108, R182 ;  /* 0x000000b6006c7202 */ /* 0x002fe40000000f00 */
[----:B------:R0:W5:Y:S01]  /*1bfc0*/  LDL.LU R182, [R1+0x1284] ;  /* 0x0012840001b67983 */ /* 0x0001620000300800 */
[----:B------:R-:W-:-:S03]  /*1bfd0*/  MOV R109, R183 ;  /* 0x000000b7006d7202 */ /* 0x000fc60000000f00 */
[----:B------:R0:W5:Y:S04]  /*1bfe0*/  LDL.LU R183, [R1+0x1280] ;  /* 0x0012800001b77983 */ /* 0x0001680000300800 */
[----:B------:R1:W-:Y:S02]  /*1bff0*/  STL.64 [R1+0x1108], R106 ;  /* 0x0011086a01007387 */ /* 0x0003e40000100a00 */
[----:B-1----:R-:W-:Y:S01]  /*1c000*/  IMAD.MOV.U32 R106, RZ, RZ, R184 ;  /* 0x000000ffff6a7224 */ /* 0x002fe200078e00b8 */
[----:B------:R-:W-:Y:S01]  /*1c010*/  MOV R107, R185 ;  /* 0x000000b9006b7202 */ /* 0x000fe20000000f00 */
[----:B------:R0:W5:Y:S04]  /*1c020*/  LDL.LU R184, [R1+0x127c] ;  /* 0x00127c0001b87983 */ /* 0x0001680000300800 */
[----:B------:R0:W5:Y:S04]  /*1c030*/  LDL.LU R185, [R1+0x1278] ;  /* 0x0012780001b97983 */ /* 0x0001680000300800 */
[----:B------:R1:W-:Y:S01]  /*1c040*/  STL.64 [R1+0x1100], R104 ;  /* 0x0011006801007387 */ /* 0x0003e20000100a00 */
[----:B------:R-:W-:Y:S01]  /*1c050*/  FMUL R192, R192, R4 ;  /* 0x00000004c0c07220 */ /* 0x000fe20000400000 */
[----:B-1----:R-:W-:-:S02]  /*1c060*/  MOV R104, R186 ;  /* 0x000000ba00687202 */ /* 0x002fc40000000f00 */
[----:B------:R0:W5:Y:S01]  /*1c070*/  LDL.LU R186, [R1+0x1274] ;  /* 0x0012740001ba7983 */ /* 0x0001620000300800 */
[----:B------:R-:W-:-:S03]  /*1c080*/  MOV R105, R187 ;  /* 0x000000bb00697202 */ /* 0x000fc60000000f00 */
[----:B------:R0:W5:Y:S04]  /*1c090*/  LDL.LU R187, [R1+0x1270] ;  /* 0x0012700001bb7983 */ /* 0x0001680000300800 */
[----:B------:R1:W-:Y:S01]  /*1c0a0*/  STL.64 [R1+0x10f8], R102 ;  /* 0x0010f86601007387 */ /* 0x0003e20000100a00 */
[----:B------:R-:W-:Y:S01]  /*1c0b0*/  FMUL R193, R193, R4 ;  /* 0x00000004c1c17220 */ /* 0x000fe20000400000 */
[----:B-1----:R-:W-:Y:S01]  /*1c0c0*/  MOV R102, R188 ;  /* 0x000000bc00667202 */ /* 0x002fe20000000f00 */
[----:B------:R-:W-:Y:S01]  /*1c0d0*/  IMAD.MOV.U32 R103, RZ, RZ, R189 ;  /* 0x000000ffff677224 */ /* 0x000fe200078e00bd */
[----:B------:R0:W5:Y:S04]  /*1c0e0*/  LDL.LU R188, [R1+0x126c] ;  /* 0x00126c0001bc7983 */ /* 0x0001680000300800 */
[----:B------:R0:W5:Y:S04]  /*1c0f0*/  LDL.LU R189, [R1+0x1268] ;  /* 0x0012680001bd7983 */ /* 0x0001680000300800 */
[----:B------:R1:W-:Y:S01]  /*1c100*/  STL.64 [R1+0x10f0], R100 ;  /* 0x0010f06401007387 */ /* 0x0003e20000100a00 */
[-C--:B------:R-:W-:Y:S01]  /*1c110*/  FMUL R194, R194, R3.reuse ;  /* 0x00000003c2c27220 */ /* 0x080fe20000400000 */
[----:B------:R-:W-:Y:S01]  /*1c120*/  FMUL R195, R195, R3 ;  /* 0x00000003c3c37220 */ /* 0x000fe20000400000 */
[----:B-1----:R-:W-:-:S02]  /*1c130*/  MOV R100, R190 ;  /* 0x000000be00647202 */ /* 0x002fc40000000f00 */
[----:B------:R0:W5:Y:S01]  /*1c140*/  LDL.LU R190, [R1+0x1264] ;  /* 0x0012640001be7983 */ /* 0x0001620000300800 */
[----:B------:R-:W-:-:S03]  /*1c150*/  MOV R101, R191 ;  /* 0x000000bf00657202 */ /* 0x000fc60000000f00 */
[----:B------:R0:W5:Y:S04]  /*1c160*/  LDL.LU R191, [R1+0x1260] ;  /* 0x0012600001bf7983 */ /* 0x0001680000300800 */
[----:B------:R1:W-:Y:S01]  /*1c170*/  STL.64 [R1+0x10e8], R98 ;  /* 0x0010e86201007387 */ /* 0x0003e20000100a00 */
[-C--:B------:R-:W-:Y:S01]  /*1c180*/  FMUL R196, R196, R4.reuse ;  /* 0x00000004c4c47220 */ /* 0x080fe20000400000 */
[----:B------:R-:W-:Y:S01]  /*1c190*/  FMUL R197, R197, R4 ;  /* 0x00000004c5c57220 */ /* 0x000fe20000400000 */
[----:B-1----:R-:W-:Y:S02]  /*1c1a0*/  MOV R98, R178 ;  /* 0x000000b200627202 */ /* 0x002fe40000000f00 */
[----:B------:R0:W5:Y:S01]  /*1c1b0*/  LDL.LU R178, [R1+0x125c] ;  /* 0x00125c0001b27983 */ /* 0x0001620000300800 */
[----:B------:R-:W-:-:S03]  /*1c1c0*/  MOV R99, R179 ;  /* 0x000000b300637202 */ /* 0x000fc60000000f00 */
[----:B------:R0:W5:Y:S04]  /*1c1d0*/  LDL.LU R179, [R1+0x1258] ;  /* 0x0012580001b37983 */ /* 0x0001680000300800 */
[----:B------:R1:W-:Y:S01]  /*1c1e0*/  STL.64 [R1+0x10e0], R96 ;  /* 0x0010e06001007387 */ /* 0x0003e20000100a00 */
[-C--:B------:R-:W-:Y:S01]  /*1c1f0*/  FMUL R198, R198, R3.reuse ;  /* 0x00000003c6c67220 */ /* 0x080fe20000400000 */
[----:B------:R-:W-:Y:S01]  /*1c200*/  FMUL R199, R199, R3 ;  /* 0x00000003c7c77220 */ /* 0x000fe20000400000 */
[----:B-1----:R-:W-:Y:S01]  /*1c210*/  IMAD.MOV.U32 R96, RZ, RZ, R192 ;  /* 0x000000ffff607224 */ /* 0x002fe200078e00c0 */
[----:B------:R-:W-:Y:S01]  /*1c220*/  MOV R97, R193 ;  /* 0x000000c100617202 */ /* 0x000fe20000000f00 */
        /* <DEDUP_REMOVED lines=45> */
[----:B-1----:R-:W-:Y:S01]  /*1c500*/  MOV R82, R206 ;  /* 0x000000ce00527202 */ /* 0x002fe20000000f00 */
[----:B------:R-:W-:Y:S01]  /*1c510*/  IMAD.MOV.U32 R83, RZ, RZ, R207 ;  /* 0x000000ffff537224 */ /* 0x000fe200078e00cf */
[----:B------:R0:W5:Y:S04]  /*1c520*/  LDL.LU R206, [R1+0x121c] ;  /* 0x00121c0001ce7983 */ /* 0x0001680000300800 */
[----:B------:R0:W5:Y:S04]  /*1c530*/  LDL.LU R207, [R1+0x1218] ;  /* 0x0012180001cf7983 */ /* 0x0001680000300800 */
[----:B------:R2:W-:Y:S01]  /*1c540*/  STL.64 [R1+0x10a0], R80 ;  /* 0x0010a05001007387 */ /* 0x0005e20000100a00 */
[----:B------:R-:W-:Y:S01]  /*1c550*/  FMUL R15, R15, R3 ;  /* 0x000000030f0f7220 */ /* 0x000fe20000400000 */
[----:B--2---:R-:W-:-:S02]  /*1c560*/  MOV R80, R208 ;  /* 0x000000d000507202 */ /* 0x004fc40000000f00 */
[----:B------:R0:W5:Y:S01]  /*1c570*/  LDL.LU R208, [R1+0x1214] ;  /* 0x0012140001d07983 */ /* 0x0001620000300800 */
[----:B------:R-:W-:-:S03]  /*1c580*/  MOV R81, R209 ;  /* 0x000000d100517202 */ /* 0x000fc60000000f00 */
[----:B------:R0:W5:Y:S04]  /*1c590*/  LDL.LU R209, [R1+0x1210] ;  /* 0x0012100001d17983 */ /* 0x0001680000300800 */
[----:B------:R1:W-:Y:S01]  /*1c5a0*/  STL.64 [R1+0x1098], R78 ;  /* 0x0010984e01007387 */ /* 0x0003e20000100a00 */
[----:B------:R-:W-:Y:S01]  /*1c5b0*/  FMUL R6, R6, R3 ;  /* 0x0000000306067220 */ /* 0x000fe20000400000 */
[----:B-1----:R-:W-:Y:S02]  /*1c5c0*/  MOV R78, R10 ;  /* 0x0000000a004e7202 */ /* 0x002fe40000000f00 */
[----:B------:R0:W5:Y:S01]  /*1c5d0*/  LDL.LU R10, [R1+0x120c] ;  /* 0x00120c00010a7983 */ /* 0x0001620000300800 */
[----:B------:R-:W-:-:S03]  /*1c5e0*/  MOV R79, R11 ;  /* 0x0000000b004f7202 */ /* 0x000fc60000000f00 */
[----:B------:R0:W5:Y:S04]  /*1c5f0*/  LDL.LU R11, [R1+0x1208] ;  /* 0x00120800010b7983 */ /* 0x0001680000300800 */
[----:B------:R3:W-:Y:S01]  /*1c600*/  STL.64 [R1+0x1090], R76 ;  /* 0x0010904c01007387 */ /* 0x0007e20000100a00 */
[----:B------:R-:W-:Y:S01]  /*1c610*/  FMUL R170, R170, R3 ;  /* 0x00000003aaaa7220 */ /* 0x000fe20000400000 */
[----:B---3--:R-:W-:Y:S01]  /*1c620*/  IMAD.MOV.U32 R76, RZ, RZ, R12 ;  /* 0x000000ffff4c7224 */ /* 0x008fe200078e000c */
[----:B----4-:R-:W-:Y:S01]  /*1c630*/  MOV R77, R13 ;  /* 0x0000000d004d7202 */ /* 0x010fe20000000f00 */
        /* <DEDUP_REMOVED lines=16> */
[----:B-1----:R-:W-:-:S02]  /*1c740*/  MOV R70, R6 ;  /* 0x0000000600467202 */ /* 0x002fc40000000f00 */
[----:B------:R-:W2:Y:S01]  /*1c750*/  LDL.LU R6, [R1+0x11ec] ;  /* 0x0011ec0001067983 */ /* 0x000ea20000300800 */
        /* <DEDUP_REMOVED lines=13> */
[----:B------:R1:W-:Y:S02]  /*1c830*/  STL.64 [R1+0x1060], R64 ;  /* 0x0010604001007387 */ /* 0x0003e40000100a00 */
[----:B-1----:R-:W-:-:S02]  /*1c840*/  MOV R64, R175 ;  /* 0x000000af00407202 */ /* 0x002fc40000000f00 */
[----:B------:R0:W5:Y:S01]  /*1c850*/  LDL.LU R175, [R1+0x11d4] ;  /* 0x0011d40001af7983 */ /* 0x0001620000300800 */
[----:B------:R-:W-:-:S03]  /*1c860*/  MOV R65, R176 ;  /* 0x000000b000417202 */ /* 0x000fc60000000f00 */
[----:B------:R0:W5:Y:S04]  /*1c870*/  LDL.LU R176, [R1+0x11d0] ;  /* 0x0011d00001b07983 */ /* 0x0001680000300800 */
[----:B------:R1:W-:Y:S02]  /*1c880*/  STL.64 [R1+0x1058], R62 ;  /* 0x0010583e01007387 */ /* 0x0003e40000100a00 */
[----:B-1----:R-:W-:Y:S01]  /*1c890*/  MOV R62, R177 ;  /* 0x000000b1003e7202 */ /* 0x002fe20000000f00 */
[----:B------:R-:W-:Y:S01]  /*1c8a0*/  IMAD.MOV.U32 R63, RZ, RZ, R231 ;  /* 0x000000ffff3f7224 */ /* 0x000fe200078e00e7 */
[----:B------:R0:W5:Y:S04]  /*1c8b0*/  LDL.LU R177, [R1+0x11cc] ;  /* 0x0011cc0001b17983 */ /* 0x0001680000300800 */
[----:B------:R-:W3:Y:S04]  /*1c8c0*/  LDL.LU R231, [R1+0x11c8] ;  /* 0x0011c80001e77983 */ /* 0x000ee80000300800 */
[----:B------:R1:W-:Y:S02]  /*1c8d0*/  STL.64 [R1+0x1050], R60 ;  /* 0x0010503c01007387 */ /* 0x0003e40000100a00 */
[----:B-1----:R-:W-:-:S02]  /*1c8e0*/  MOV R60, R169 ;  /* 0x000000a9003c7202 */ /* 0x002fc40000000f00 */
[----:B------:R-:W2:Y:S01]  /*1c8f0*/  LDL.LU R169, [R1+0x11c4] ;  /* 0x0011c40001a97983 */ /* 0x000ea20000300800 */
[----:B------:R-:W-:-:S03]  /*1c900*/  MOV R61, R252 ;  /* 0x000000fc003d7202 */ /* 0x000fc60000000f00 */
[----:B------:R0:W5:Y:S04]  /*1c910*/  LDL.LU R252, [R1+0x11c0] ;  /* 0x0011c00001fc7983 */ /* 0x0001680000300800 */
        /* <DEDUP_REMOVED lines=18> */
[----:B------:R-:W4:Y:S04]  /*1ca40*/  LDL.LU R115, [R1+0x36c] ;  /* 0x00036c0001737983 */ /* 0x000f280000300800 */
[----:B------:R-:W3:Y:S04]  /*1ca50*/  LDL.LU.64 R118, [R1+0x378] ;  /* 0x0003780001767983 */ /* 0x000ee80000300a00 */
[----:B------:R-:W2:Y:S04]  /*1ca60*/  LDL.LU.64 R122, [R1+0x388] ;  /* 0x00038800017a7983 */ /* 0x000ea80000300a00 */
[----:B------:R-:W2:Y:S04]  /*1ca70*/  LDL.LU.64 R126, [R1+0x398] ;  /* 0x00039800017e7983 */ /* 0x000ea80000300a00 */
[----:B------:R-:W2:Y:S04]  /*1ca80*/  LDL.LU.64 R130, [R1+0x3a8] ;  /* 0x0003a80001827983 */ /* 0x000ea80000300a00 */
[----:B------:R-:W2:Y:S04]  /*1ca90*/  LDL.LU.64 R134, [R1+0x3b8] ;  /* 0x0003b80001867983 */ /* 0x000ea80000300a00 */
[----:B------:R-:W2:Y:S04]  /*1caa0*/  LDL.LU.64 R138, [R1+0x3c8] ;  /* 0x0003c800018a7983 */ /* 0x000ea80000300a00 */
[----:B------:R-:W2:Y:S04]  /*1cab0*/  LDL.LU.64 R142, [R1+0x3d8] ;  /* 0x0003d800018e7983 */ /* 0x000ea80000300a00 */
[----:B------:R-:W2:Y:S04]  /*1cac0*/  LDL.LU.64 R146, [R1+0x3e8] ;  /* 0x0003e80001927983 */ /* 0x000ea80000300a00 */
        /* <DEDUP_REMOVED lines=35> */
[----:B-1----:R-:W-:Y:S01]  /*1cd00*/  MOV R24, R60 ;  /* 0x0000003c00187202 */ /* 0x002fe20000000f00 */
[----:B------:R-:W-:Y:S01]  /*1cd10*/  IMAD.MOV.U32 R26, RZ, RZ, R62 ;  /* 0x000000ffff1a7224 */ /* 0x000fe200078e003e */
[----:B------:R-:W-:Y:S01]  /*1cd20*/  MOV R25, R61 ;  /* 0x0000003d00197202 */ /* 0x000fe20000000f00 */
        /* <DEDUP_REMOVED lines=17> */
[----:B------:R-:W-:-:S02]  /*1ce40*/  MOV R37, R73 ;  /* 0x0000004900257202 */ /* 0x000fc40000000f00 */
[----:B------:R-:W-:Y:S02]  /*1ce50*/  MOV R38, R74 ;  /* 0x0000004a00267202 */ /* 0x000fe40000000f00 */
[----:B------:R-:W-:Y:S02]  /*1ce60*/  MOV R39, R75 ;  /* 0x0000004b00277202 */ /* 0x000fe40000000f00 */
[----:B------:R-:W-:Y:S01]  /*1ce70*/  MOV R40, R76 ;  /* 0x0000004c00287202 */ /* 0x000fe20000000f00 */
[----:B------:R-:W-:Y:S01]  /*1ce80*/  IMAD.MOV.U32 R76, RZ, RZ, R112 ;  /* 0x000000ffff4c7224 */ /* 0x000fe200078e0070 */
[----:B------:R-:W-:Y:S02]  /*1ce90*/  MOV R42, R78 ;  /* 0x0000004e002a7202 */ /* 0x000fe40000000f00 */
[----:B------:R-:W-:Y:S02]  /*1cea0*/  MOV R43, R79 ;  /* 0x0000004f002b7202 */ /* 0x000fe40000000f00 */
[----:B------:R-:W-:-:S02]  /*1ceb0*/  MOV R44, R80 ;  /* 0x00000050002c7202 */ /* 0x000fc40000000f00 */
[----:B------:R-:W-:Y:S01]  /*1cec0*/  MOV R45, R81 ;  /* 0x00000051002d7202 */ /* 0x000fe20000000f00 */
[----:B------:R-:W-:Y:S01]  /*1ced0*/  IMAD.MOV.U32 R81, RZ, RZ, R120 ;  /* 0x000000ffff517224 */ /* 0x000fe200078e0078 */
[----:B------:R-:W-:Y:S02]  /*1cee0*/  MOV R47, R83 ;  /* 0x00000053002f7202 */ /* 0x000fe40000000f00 */
[----:B------:R-:W-:Y:S02]  /*1cef0*/  MOV R48, R84 ;  /* 0x0000005400307202 */ /* 0x000fe40000000f00 */
[----:B------:R-:W-:Y:S02]  /*1cf00*/  MOV R49, R85 ;  /* 0x0000005500317202 */ /* 0x000fe40000000f00 */
        /* <DEDUP_REMOVED lines=50> */
[----:B------:R-:W-:Y:S02]  /*1d230*/  MOV R100, R246 ;  /* 0x000000f600647202 */ /* 0x000fe40000000f00 */
[----:B------:R-:W-:Y:S02]  /*1d240*/  MOV R102, R243 ;  /* 0x000000f300667202 */ /* 0x000fe40000000f00 */
[----:B------:R-:W-:Y:S02]  /*1d250*/  MOV R103, R242 ;  /* 0x000000f200677202 */ /* 0x000fe40000000f00 */
        /* <DEDUP_REMOVED lines=22> */
[----:B------:R-:W-:Y:S01]  /*1d3c0*/  MOV R149, R22 ;  /* 0x0000001600957202 */ /* 0x000fe20000000f00 */
[-C--:B----4-:R-:W-:Y:S01]  /*1d3d0*/  FMUL R115, R115, R3.reuse ;  /* 0x0000000373737220 */ /* 0x090fe20000400000 */
[-C--:B---3--:R-:W-:Y:S01]  /*1d3e0*/  FMUL R118, R118, R3.reuse ;  /* 0x0000000376767220 */ /* 0x088fe20000400000 */
[-C--:B------:R-:W-:Y:S01]  /*1d3f0*/  FMUL R119, R119, R3.reuse ;  /* 0x0000000377777220 */ /* 0x080fe20000400000 */
[-C--:B--2---:R-:W-:Y:S01]  /*1d400*/  FMUL R122, R122, R3.reuse ;  /* 0x000000037a7a7220 */ /* 0x084fe20000400000 */
        /* <DEDUP_REMOVED lines=14> */
[----:B------:R-:W-:-:S06]  /*1d4f0*/  FMUL R151, R151, R3 ;  /* 0x0000000397977220 */ /* 0x000fcc0000400000 */
[----:B------:R-:W-:-:S06]  /*1d500*/  WARPGROUP.ARRIVE ;  /* 0x00000000000079c5 */ /* 0x000fcc0000000000 */
[----:B------:R-:W-:Y:S03]  /*1d510*/  HGMMA.64x256x16.F32 R24, R152, gdesc[UR56], R24, gsb0 ;  /* 0x03e0003898187df0 */ /* 0x000fe60008000818 */
[----:B------:R-:W-:Y:S02]  /*1d520*/  WARPGROUP.DEPBAR.LE gsb0, 0x0 ;  /* 0x00008000000079c5 */ /* 0x000fe40000010000 */
        /* <DEDUP_REMOVED lines=64> */
[----:B-1----:R-:W2:Y:S04]  /*1d930*/  LDL.LU.64 R150, [R1+0x11b8] ;  /* 0x0011b80001967983 */ /* 0x002ea80000300a00 */
[----:B------:R-:W3:Y:S04]  /*1d940*/  LDL.LU.64 R148, [R1+0x11b0] ;  /* 0x0011b00001947983 */ /* 0x000ee80000300a00 */
[----:B------:R-:W4:Y:S04]  /*1d950*/  LDL.LU.64 R146, [R1+0x11a8] ;  /* 0x0011a80001927983 */ /* 0x000f280000300a00 */
[----:B------:R-:W2:Y:S04]  /*1d960*/  LDL.LU.64 R144, [R1+0x11a0] ;  /* 0x0011a00001907983 */ /* 0x000ea80000300a00 */
        /* <DEDUP_REMOVED lines=60> */
[----:B------:R-:W-:Y:S01]  /*1dd30*/  FADD R0, -R9, R228 ;  /* 0x000000e409007221 */ /* 0x000fe20000000100 */
[----:B------:R-:W-:Y:S01]  /*1dd40*/  FMUL R2, R2, 1.4426950216293334961 ;  /* 0x3fb8aa3b02027820 */ /* 0x000fe20000400000 */
[----:B------:R-:W-:-:S02]  /*1dd50*/  FMUL R157, R158, 1.4426950216293334961 ;  /* 0x3fb8aa3b9e9d7820 */ /* 0x000fc40000400000 */
[----:B------:R-:W-:Y:S01]  /*1dd60*/  FMUL R0, R0, 1.4426950216293334961 ;  /* 0x3fb8aa3b00007820 */ /* 0x000fe20000400000 */
[----:B------:R-:W-:Y:S01]  /*1dd70*/  FMUL R158, R159, 1.4426950216293334961 ;  /* 0x3fb8aa3b9f9e7820 */ /* 0x000fe20000400000 */
[----:B------:R-:W-:Y:S01]  /*1dd80*/  FMUL R20, R20, 1.4426950216293334961 ;  /* 0x3fb8aa3b14147820 */ /* 0x000fe20000400000 */
[----:B------:R-:W3:Y:S08]  /*1dd90*/  MUFU.EX2 R2, R2 ;  /* 0x0000000200027308 */ /* 0x000ef00000000800 */
[----:B------:R-:W4:Y:S08]  /*1dda0*/  MUFU.EX2 R0, R0 ;  /* 0x0000000000007308 */ /* 0x000f300000000800 */
[----:B------:R-:W1:Y:S08]  /*1ddb0*/  MUFU.EX2 R23, R23 ;  /* 0x0000001700177308 */ /* 0x000e700000000800 */
[----:B------:R-:W-:Y:S08]  /*1ddc0*/  MUFU.EX2 R156, R156 ;  /* 0x0000009c009c7308 */ /* 0x000ff00000000800 */
[----:B------:R-:W0:Y:S08]  /*1ddd0*/  MUFU.EX2 R22, R20 ;  /* 0x0000001400167308 */ /* 0x000e300000000800 */
[----:B------:R-:W-:Y:S08]  /*1dde0*/  MUFU.EX2 R157, R157 ;  /* 0x0000009d009d7308 */ /* 0x000ff00000000800 */
[----:B------:R-:W0:Y:S01]  /*1ddf0*/  MUFU.EX2 R158, R158 ;  /* 0x0000009e009e7308 */ /* 0x000e220000000800 */
[-C--:B---3--:R-:W-:Y:S01]  /*1de00*/  FMUL R148, R148, R2.reuse ;  /* 0x0000000294947220 */ /* 0x088fe20000400000 */
[----:B------:R-:W-:Y:S01]  /*1de10*/  FMUL R149, R149, R2 ;  /* 0x0000000295957220 */ /* 0x000fe20000400000 */
[----:B----4-:R-:W-:Y:S01]  /*1de20*/  FMUL R146, R146, R0 ;  /* 0x0000000092927220 */ /* 0x010fe20000400000 */
[-C--:B--2---:R-:W-:Y:S01]  /*1de30*/  FMUL R144, R144, R2.reuse ;  /* 0x0000000290907220 */ /* 0x084fe20000400000 */
[----:B------:R-:W-:Y:S01]  /*1de40*/  FMUL R145, R145, R2 ;  /* 0x0000000291917220 */ /* 0x000fe20000400000 */
[-C--:B------:R-:W-:Y:S01]  /*1de50*/  FMUL R147, R147, R0.reuse ;  /* 0x0000000093937220 */ /* 0x080fe20000400000 */
[-C--:B------:R-:W-:Y:S01]  /*1de60*/  FMUL R150, R150, R0.reuse ;  /* 0x0000000096967220 */ /* 0x080fe20000400000 */
[-C--:B------:R-:W-:Y:S01]  /*1de70*/  FMUL R142, R142, R0.reuse ;  /* 0x000000008e8e7220 */ /* 0x080fe20000400000 */
[-C--:B------:R-:W-:Y:S01]  /*1de80*/  FMUL R143, R143, R0.reuse ;  /* 0x000000008f8f7220 */ /* 0x080fe20000400000 */
[----:B------:R-:W-:Y:S01]  /*1de90*/  FMUL R151, R151, R0 ;  /* 0x0000000097977220 */ /* 0x000fe20000400000 */
[-C--:B------:R-:W-:Y:S01]  /*1dea0*/  FMUL R140, R140, R2.reuse ;  /* 0x000000028c8c7220 */ /* 0x080fe20000400000 */
[----:B------:R-:W-:Y:S01]  /*1deb0*/  FMUL R141, R141, R2 ;  /* 0x000000028d8d7220 */ /* 0x000fe20000400000 */
[----:B-1----:R-:W-:Y:S01]  /*1dec0*/  F2FP.F16.F32.PACK_AB R152, R23, R160 ;  /* 0x000000a01798723e */ /* 0x002fe200000000ff */
[-C--:B------:R-:W-:Y:S01]  /*1ded0*/  FMUL R138, R138, R0.reuse ;  /* 0x000000008a8a7220 */ /* 0x080fe20000400000 */
[----:B------:R-:W-:Y:S01]  /*1dee0*/  FMUL R139, R139, R0 ;  /* 0x000000008b8b7220 */ /* 0x000fe20000400000 */
[----:B------:R-:W-:Y:S01]  /*1def0*/  F2FP.F16.F32.PACK_AB R154, R162, R161 ;  /* 0x000000a1a29a723e */ /* 0x000fe200000000ff */
[-C--:B------:R-:W-:Y:S01]  /*1df00*/  FMUL R136, R136, R2.reuse ;  /* 0x0000000288887220 */ /* 0x080fe20000400000 */
[----:B------:R-:W-:Y:S01]  /*1df10*/  FMUL R137, R137, R2 ;  /* 0x0000000289897220 */ /* 0x000fe20000400000 */
[----:B0-----:R-:W-:Y:S01]  /*1df20*/  F2FP.F16.F32.PACK_AB R153, R22, R156 ;  /* 0x0000009c1699723e */ /* 0x001fe200000000ff */
[-C--:B------:R-:W-:Y:S01]  /*1df30*/  FMUL R134, R134, R0.reuse ;  /* 0x0000000086867220 */ /* 0x080fe20000400000 */
[----:B------:R-:W-:Y:S01]  /*1df40*/  FMUL R135, R135, R0 ;  /* 0x0000000087877220 */ /* 0x000fe20000400000 */
[----:B------:R-:W-:Y:S01]  /*1df50*/  F2FP.F16.F32.PACK_AB R155, R158, R157 ;  /* 0x0000009d9e9b723e */ /* 0x000fe200000000ff */
[-C--:B------:R-:W-:Y:S01]  /*1df60*/  FMUL R132, R132, R2.reuse ;  /* 0x0000000284847220 */ /* 0x080fe20000400000 */
[----:B------:R-:W-:Y:S01]  /*1df70*/  FMUL R133, R133, R2 ;  /* 0x0000000285857220 */ /* 0x000fe20000400000 */
        /* <DEDUP_REMOVED lines=108> */
[----:B------:R-:W-:Y:S01]  /*1e640*/  UMOV UR4, UR6 ;  /* 0x0000000600047c82 */ /* 0x000fe20008000000 */
[----:B------:R-:W-:-:S04]  /*1e650*/  UMOV UR5, UR7 ;  /* 0x0000000700057c82 */ /* 0x000fc80008000000 */
[----:B------:R-:W-:Y:S01]  /*1e660*/  WARPGROUP.ARRIVE ;  /* 0x00000000000079c5 */ /* 0x000fe20000000000 */
[----:B------:R-:W-:Y:S01]  /*1e670*/  UMOV UR6, UR4 ;  /* 0x0000000400067c82 */ /* 0x000fe20008000000 */
[----:B------:R-:W-:-:S04]  /*1e680*/  UMOV UR7, UR5 ;  /* 0x0000000500077c82 */ /* 0x000fc80008000000 */
[----:B------:R-:W-:Y:S03]  /*1e690*/  HGMMA.64x256x16.F32 R24, R152, gdesc[UR4], R24, gsb0 ;  /* 0x03e0000498187df0 */ /* 0x000fe60008000818 */
[----:B------:R-:W-:Y:S02]  /*1e6a0*/  WARPGROUP.DEPBAR.LE gsb0, 0x0 ;  /* 0x00008000000079c5 */ /* 0x000fe40000010000 */
[----:B------:R-:W-:Y:S04]  /*1e6b0*/  STL.64 [R1], R24 ;  /* 0x0000001801007387 */ /* 0x000fe80000100a00 */
        /* <DEDUP_REMOVED lines=63> */
[----:B0-----:R-:W2:Y:S04]  /*1eab0*/  LDL.LU.64 R150, [R1+0xfb8] ;  /* 0x000fb80001967983 */ /* 0x001ea80000300a00 */
[----:B------:R-:W3:Y:S04]  /*1eac0*/  LDL.LU.64 R148, [R1+0xfb0] ;  /* 0x000fb00001947983 */ /* 0x000ee80000300a00 */
[----:B------:R-:W4:Y:S04]  /*1ead0*/  LDL.LU.64 R146, [R1+0xfa8] ;  /* 0x000fa80001927983 */ /* 0x000f280000300a00 */
        /* <DEDUP_REMOVED lines=61> */
[----:B------:R-:W4:Y:S04]  /*1eeb0*/  LDL.LU R214, [R1+0x6d0] ;  /* 0x0006d00001d67983 */ /* 0x000f280000300800 */
[----:B------:R-:W4:Y:S04]  /*1eec0*/  LDL.LU R166, [R1+0x6cc] ;  /* 0x0006cc0001a67983 */ /* 0x000f280000300800 */
[----:B------:R-:W4:Y:S04]  /*1eed0*/  LDL.LU R213, [R1+0x6c8] ;  /* 0x0006c80001d57983 */ /* 0x000f280000300800 */
[----:B------:R-:W4:Y:S04]  /*1eee0*/  LDL.LU R167, [R1+0x6c4] ;  /* 0x0006c40001a77983 */ /* 0x000f280000300800 */
[----:B------:R-:W4:Y:S01]  /*1eef0*/  LDL R159, [R1+0xbb4] ;  /* 0x000bb400019f7983 */ /* 0x000f220000100800 */
[----:B------:R-:W-:Y:S01]  /*1ef00*/  UMOV UR56, UR58 ;  /* 0x0000003a00387c82 */ /* 0x000fe20008000000 */
[----:B------:R-:W-:Y:S01]  /*1ef10*/  UMOV UR57, UR59 ;  /* 0x0000003b00397c82 */ /* 0x000fe20008000000 */
[----:B------:R-:W-:Y:S01]  /*1ef20*/  UMOV UR58, UR56 ;  /* 0x00000038003a7c82 */ /* 0x000fe20008000000 */
[----:B------:R-:W-:Y:S01]  /*1ef30*/  UMOV UR59, UR57 ;  /* 0x00000039003b7c82 */ /* 0x000fe20008000000 */
[-C--:B--2---:R-:W-:Y:S01]  /*1ef40*/  FMUL R150, R150, R0.reuse ;  /* 0x0000000096967220 */ /* 0x084fe20000400000 */
[----:B------:R-:W-:Y:S01]  /*1ef50*/  FMUL R151, R151, R0 ;  /* 0x0000000097977220 */ /* 0x000fe20000400000 */
[-C--:B---3--:R-:W-:Y:S01]  /*1ef60*/  FMUL R148, R148, R2.reuse ;  /* 0x0000000294947220 */ /* 0x088fe20000400000 */
[----:B------:R-:W-:Y:S01]  /*1ef70*/  FMUL R149, R149, R2 ;  /* 0x0000000295957220 */ /* 0x000fe20000400000 */
[-C--:B----4-:R-:W-:Y:S01]  /*1ef80*/  FMUL R146, R146, R0.reuse ;  /* 0x0000000092927220 */ /* 0x090fe20000400000 */
        /* <DEDUP_REMOVED lines=122> */
[----:B------:R-:W-:-:S06]  /*1f730*/  FMUL R25, R25, R2 ;  /* 0x0000000219197220 */ /* 0x000fcc0000400000 */
[----:B------:R-:W-:-:S06]  /*1f740*/  WARPGROUP.ARRIVE ;  /* 0x00000000000079c5 */ /* 0x000fcc0000000000 */
[----:B------:R-:W-:Y:S01]  /*1f750*/  HGMMA.64x256x16.F32 R24, R152, gdesc[UR56], R24, gsb0 ;  /* 0x03e0003898187df0 */ /* 0x000fe20008000818 */
[----:B------:R-:W-:Y:S01]  /*1f760*/  FADD R21, R212, R21 ;  /* 0x00000015d4157221 */ /* 0x000fe20000000000 */
[----:B------:R-:W-:Y:S01]  /*1f770*/  FADD R20, R168, R165 ;  /* 0x000000a5a8147221 */ /* 0x000fe20000000000 */
[----:B------:R-:W-:Y:S02]  /*1f780*/  FADD R23, R160, R23 ;  /* 0x00000017a0177221 */ /* 0x000fe40000000000 */
[----:B------:R-:W-:Y:S01]  /*1f790*/  FADD R21, R211, R21 ;  /* 0x00000015d3157221 */ /* 0x000fe20000000000 */
[----:B------:R-:W-:Y:S01]  /*1f7a0*/  FADD R20, R164, R20 ;  /* 0x00000014a4147221 */ /* 0x000fe20000000000 */
[----:B------:R-:W-:Y:S02]  /*1f7b0*/  FADD R23, R161, R23 ;  /* 0x00000017a1177221 */ /* 0x000fe40000000000 */
[----:B------:R-:W-:Y:S01]  /*1f7c0*/  FADD R21, R210, R21 ;  /* 0x00000015d2157221 */ /* 0x000fe20000000000 */
[----:B------:R-:W-:Y:S01]  /*1f7d0*/  FADD R20, R163, R20 ;  /* 0x00000014a3147221 */ /* 0x000fe20000000000 */
[----:B------:R-:W-:Y:S01]  /*1f7e0*/  FADD R23, R162, R23 ;  /* 0x00000017a2177221 */ /* 0x000fe20000000000 */
[----:B------:R-:W-:-:S02]  /*1f7f0*/  IADD3 R231, R231, 0x10, RZ ;  /* 0x00000010e7e77810 */ /* 0x000fc40007ffe0ff */
[----:B------:R-:W-:Y:S02]  /*1f800*/  R2UR UR7, R244 ;  /* 0x00000000f40772ca */ /* 0x000fe400000e0000 */
[----:B------:R-:W-:Y:S02]  /*1f810*/  R2UR UR6, R247 ;  /* 0x00000000f70672ca */ /* 0x000fe400000e0000 */
[----:B------:R-:W-:Y:S02]  /*1f820*/  R2UR UR5, R248 ;  /* 0x00000000f80572ca */ /* 0x000fe400000e0000 */
[----:B------:R-:W-:Y:S02]  /*1f830*/  R2UR UR4, R249 ;  /* 0x00000000f90472ca */ /* 0x000fe400000e0000 */
[----:B------:R-:W-:Y:S02]  /*1f840*/  R2UR UR59, R250 ;  /* 0x00000000fa3b72ca */ /* 0x000fe400000e0000 */
[----:B------:R-:W-:Y:S01]  /*1f850*/  R2UR UR58, R251 ;  /* 0x00000000fb3a72ca */ /* 0x000fe200000e0000 */
[----:B------:R-:W-:Y:S01]  /*1f860*/  IMAD.MOV.U32 R226, RZ, RZ, R18 ;  /* 0x000000ffffe27224 */ /* 0x000fe200078e0012 */
[----:B------:R-:W-:-:S02]  /*1f870*/  LEA R6, R169, R6, 0x4 ;  /* 0x00000006a9067211 */ /* 0x000fc400078e20ff */
[----:B------:R-:W-:Y:S02]  /*1f880*/  LEA R5, R159, R5, 0x4 ;  /* 0x000000059f057211 */ /* 0x000fe400078e20ff */
[----:B------:R-:W-:Y:S02]  /*1f890*/  MOV R222, R19 ;  /* 0x0000001300de7202 */ /* 0x000fe40000000f00 */
[----:B------:R-:W-:Y:S02]  /*1f8a0*/  MOV R228, R9 ;  /* 0x0000000900e47202 */ /* 0x000fe40000000f00 */
[----:B------:R-:W-:Y:S01]  /*1f8b0*/  MOV R227, R8 ;  /* 0x0000000800e37202 */ /* 0x000fe20000000f00 */
[----:B------:R-:W-:Y:S02]  /*1f8c0*/  WARPGROUP.DEPBAR.LE gsb0, 0x0 ;  /* 0x00008000000079c5 */ /* 0x000fe40000010000 */
[----:B------:R-:W-:Y:S01]  /*1f8d0*/  FADD R153, R156, R22 ;  /* 0x000000169c997221 */ /* 0x000fe20000000000 */
[----:B------:R-:W0:Y:S04]  /*1f8e0*/  SHFL.BFLY PT, R152, R21, 0x2, 0x1f ;  /* 0x0c401f0015987f89 */ /* 0x000e2800000e0000 */
[----:B------:R-:W1:Y:S04]  /*1f8f0*/  SHFL.BFLY PT, R22, R20, 0x2, 0x1f ;  /* 0x0c401f0014167f89 */ /* 0x000e6800000e0000 */
[----:B------:R-:W2:Y:S01]  /*1f900*/  SHFL.BFLY PT, R154, R23, 0x2, 0x1f ;  /* 0x0c401f00179a7f89 */ /* 0x000ea200000e0000 */
[----:B------:R-:W-:-:S04]  /*1f910*/  FADD R153, R157, R153 ;  /* 0x000000999d997221 */ /* 0x000fc80000000000 */
[----:B------:R-:W-:-:S05]  /*1f920*/  FADD R153, R158, R153 ;  /* 0x000000999e997221 */ /* 0x000fca0000000000 */
[----:B------:R-:W3:Y:S01]  /*1f930*/  SHFL.BFLY PT, R155, R153, 0x2, 0x1f ;  /* 0x0c401f00999b7f89 */ /* 0x000ee200000e0000 */
[----:B0-----:R-:W-:Y:S01]  /*1f940*/  FADD R152, R21, R152 ;  /* 0x0000009815987221 */ /* 0x001fe20000000000 */
[----:B-1----:R-:W-:Y:S01]  /*1f950*/  FADD R22, R20, R22 ;  /* 0x0000001614167221 */ /* 0x002fe20000000000 */
[----:B--2---:R-:W-:-:S03]  /*1f960*/  FADD R21, R23, R154 ;  /* 0x0000009a17157221 */ /* 0x004fc60000000000 */
[----:B------:R-:W0:Y:S04]  /*1f970*/  SHFL.BFLY PT, R154, R152, 0x1, 0x1f ;  /* 0x0c201f00989a7f89 */ /* 0x000e2800000e0000 */
[----:B------:R-:W1:Y:S01]  /*1f980*/  SHFL.BFLY PT, R23, R22, 0x1, 0x1f ;  /* 0x0c201f0016177f89 */ /* 0x000e6200000e0000 */
[----:B---3--:R-:W-:-:S03]  /*1f990*/  FADD R20, R153, R155 ;  /* 0x0000009b99147221 */ /* 0x008fc60000000000 */
[----:B------:R-:W2:Y:S04]  /*1f9a0*/  SHFL.BFLY PT, R153, R21, 0x1, 0x1f ;  /* 0x0c201f0015997f89 */ /* 0x000ea800000e0000 */
[----:B------:R-:W3:Y:S01]  /*1f9b0*/  SHFL.BFLY PT, R155, R20, 0x1, 0x1f ;  /* 0x0c201f00149b7f89 */ /* 0x000ee200000e0000 */
[----:B0-----:R-:W-:Y:S01]  /*1f9c0*/  FADD R152, R152, R154 ;  /* 0x0000009a98987221 */ /* 0x001fe20000000000 */
[----:B-1----:R-:W-:-:S03]  /*1f9d0*/  FADD R22, R22, R23 ;  /* 0x0000001716167221 */ /* 0x002fc60000000000 */
[----:B------:R-:W-:Y:S01]  /*1f9e0*/  FFMA R214, R4, R214, R152 ;  /* 0x000000d604d67223 */ /* 0x000fe20000000098 */
[----:B------:R-:W-:-:S04]  /*1f9f0*/  FFMA R166, R3, R166, R22 ;  /* 0x000000a603a67223 */ /* 0x000fc80000000016 */
[----:B------:R-:W-:Y:S04]  /*1fa00*/  STL [R1+0x6d0], R214 ;  /* 0x0006d0d601007387 */ /* 0x000fe80000100800 */
[----:B------:R0:W-:Y:S01]  /*1fa10*/  STL [R1+0x6cc], R166 ;  /* 0x0006cca601007387 */ /* 0x0001e20000100800 */
[----:B--2---:R-:W-:Y:S01]  /*1fa20*/  FADD R21, R21, R153 ;  /* 0x0000009915157221 */ /* 0x004fe20000000000 */
[----:B---3--:R-:W-:Y:S01]  /*1fa30*/  FADD R20, R20, R155 ;  /* 0x0000009b14147221 */ /* 0x008fe20000000000 */
[----:B0-----:R-:W0:Y:S02]  /*1fa40*/  LDC R166, c[0x0][0x280] ;  /* 0x0000a000ffa67b82 */ /* 0x001e240000000800 */
[----:B------:R-:W-:Y:S01]  /*1fa50*/  FFMA R213, R2, R213, R21 ;  /* 0x000000d502d57223 */ /* 0x000fe20000000015 */
[----:B------:R-:W-:-:S04]  /*1fa60*/  FFMA R167, R0, R167, R20 ;  /* 0x000000a700a77223 */ /* 0x000fc80000000014 */
[----:B------:R2:W-:Y:S04]  /*1fa70*/  STL [R1+0x6c8], R213 ;  /* 0x0006c8d501007387 */ /* 0x0005e80000100800 */
[----:B------:R2:W-:Y:S04]  /*1fa80*/  STL [R1+0x6c4], R167 ;  /* 0x0006c4a701007387 */ /* 0x0005e80000100800 */
[----:B------:R2:W-:Y:S04]  /*1fa90*/  STL [R1+0x608], R18 ;  /* 0x0006081201007387 */ /* 0x0005e80000100800 */
[----:B------:R2:W-:Y:S04]  /*1faa0*/  STL [R1+0x60c], R19 ;  /* 0x00060c1301007387 */ /* 0x0005e80000100800 */
[----:B------:R2:W-:Y:S04]  /*1fab0*/  STL [R1+0x600], R9 ;  /* 0x0006000901007387 */ /* 0x0005e80000100800 */
[----:B------:R2:W-:Y:S01]  /*1fac0*/  STL [R1+0x604], R8 ;  /* 0x0006040801007387 */ /* 0x0005e20000100800 */
[----:B0-----:R-:W-:-:S13]  /*1fad0*/  ISETP.GE.AND P0, PT, R231, R166, PT ;  /* 0x000000a6e700720c */ /* 0x001fda0003f06270 */
[----:B--2---:R-:W-:Y:S05]  /*1fae0*/  @!P0 BRA `(.L_x_1) ;  /* 0xffffff4800148947 */ /* 0x004fea000383ffff */
.L_x_0:
[----:B------:R-:W2:Y:S04]  /*1faf0*/  LDL.LU R215, [R1+0x8] ;  /* 0x0000080001d77983 */ /* 0x000ea80000300800 */
[----:B------:R-:W3:Y:S04]  /*1fb00*/  LDL.LU R218, [R1+0x408] ;  /* 0x0004080001da7983 */ /* 0x000ee80000300800 */
[----:B------:R-:W4:Y:S04]  /*1fb10*/  LDL.LU R217, [R1+0x400] ;  /* 0x0004000001d97983 */ /* 0x000f280000300800 */
[----:B------:R-:W2:Y:S04]  /*1fb20*/  LDL.LU R3, [R1+0x124] ;  /* 0x0001240001037983 */ /* 0x000ea80000300800 */
[----:B------:R-:W3:Y:S04]  /*1fb30*/  LDL.LU R0, [R1+0x120] ;  /* 0x0001200001007983 */ /* 0x000ee80000300800 */
[----:B------:R-:W4:Y:S04]  /*1fb40*/  LDL.LU R168, [R1+0x6d0] ;  /* 0x0006d00001a87983 */ /* 0x000f280000300800 */
[----:B------:R-:W3:Y:S04]  /*1fb50*/  LDL.LU R210, [R1+0x6cc] ;  /* 0x0006cc0001d27983 */ /* 0x000ee80000300800 */
[----:B------:R-:W4:Y:S04]  /*1fb60*/  LDL.LU R9, [R1+0x11c] ;  /* 0x00011c0001097983 */ /* 0x000f280000300800 */
[----:B------:R-:W4:Y:S04]  /*1fb70*/  LDL.LU R8, [R1+0x118] ;  /* 0x0001180001087983 */ /* 0x000f280000300800 */
[----:B------:R-:W4:Y:S04]  /*1fb80*/  LDL.LU R2, [R1+0x114] ;  /* 0x0001140001027983 */ /* 0x000f280000300800 */
[----:B------:R-:W3:Y:S04]  /*1fb90*/  LDL.LU R212, [R1+0x6c4] ;  /* 0x0006c40001d47983 */ /* 0x000ee80000300800 */
[----:B------:R-:W4:Y:S04]  /*1fba0*/  LDL.LU R211, [R1+0x6c8] ;  /* 0x0006c80001d37983 */ /* 0x000f280000300800 */
[----:B------:R-:W4:Y:S04]  /*1fbb0*/  LDL.LU R167, [R1] ;  /* 0x0000000001a77983 */ /* 0x000f280000300800 */
        /* <DEDUP_REMOVED lines=20> */
[----:B-----5:R-:W0:Y:S01]  /*1fd00*/  S2R R7, SR_CgaCtaId ;  /* 0x0000000000077919 */ /* 0x020e220000008800 */
[----:B------:R-:W1:Y:S01]  /*1fd10*/  S2R R4, SR_TID.X ;  /* 0x0000000000047919 */ /* 0x000e620000002100 */
[----:B------:R-:W-:Y:S01]  /*1fd20*/  MOV R6, 0x400 ;  /* 0x0000040000067802 */ /* 0x000fe20000000f00 */
[----:B------:R-:W-:Y:S03]  /*1fd30*/  STL [R1+0xdc0], R252 ;  /* 0x000dc0fc01007387 */ /* 0x000fe60000100800 */
[----:B0-----:R-:W-:-:S02]  /*1fd40*/  LEA R6, R7, R6, 0x18 ;  /* 0x0000000607067211 */ /* 0x001fc400078ec0ff */
[----:B--2---:R-:W-:Y:S01]  /*1fd50*/  MOV R23, R3 ;  /* 0x0000000300177202 */ /* 0x004fe20000000f00 */
[----:B-1----:R-:W-:Y:S01]  /*1fd60*/  IMAD.SHL.U32 R3, R4, 0x2, RZ ;  /* 0x0000000204037824 */ /* 0x002fe200078e00ff */
[----:B------:R-:W-:Y:S02]  /*1fd70*/  SHF.R.U32.HI R4, RZ, 0x1, R4 ;  /* 0x00000001ff047819 */ /* 0x000fe40000011604 */
[----:B---3--:R-:W-:Y:S02]  /*1fd80*/  MOV R213, R212 ;  /* 0x000000d400d57202 */ /* 0x008fe40000000f00 */
[----:B----4-:R-:W-:Y:S02]  /*1fd90*/  MOV R212, R211 ;  /* 0x000000d300d47202 */ /* 0x010fe40000000f00 */
[----:B------:R-:W-:Y:S02]  /*1fda0*/  MOV R211, R210 ;  /* 0x000000d200d37202 */ /* 0x000fe40000000f00 */
[----:B------:R-:W-:Y:S01]  /*1fdb0*/  MOV R210, R168 ;  /* 0x000000a800d27202 */ /* 0x000fe20000000f00 */
[----:B------:R-:W-:Y:S01]  /*1fdc0*/  IMAD.MOV.U32 R168, RZ, RZ, R167 ;  /* 0x000000ffffa87224 */ /* 0x000fe200078e00a7 */
[----:B------:R-:W-:-:S02]  /*1fdd0*/  LOP3.LUT R3, R3, 0xf8, RZ, 0xc0, !PT ;  /* 0x000000f803037812 */ /* 0x000fc400078ec0ff */
[----:B------:R-:W-:Y:S01]  /*1fde0*/  MOV R167, R166 ;  /* 0x000000a600a77202 */ /* 0x000fe20000000f00 */
[----:B------:R-:W-:Y:S01]  /*1fdf0*/  IMAD.MOV.U32 R214, RZ, RZ, R210 ;  /* 0x000000ffffd67224 */ /* 0x000fe200078e00d2 */
[----:B------:R-:W-:Y:S02]  /*1fe00*/  MOV R5, R213 ;  /* 0x000000d500057202 */ /* 0x000fe40000000f00 */
[----:B------:R-:W-:Y:S02]  /*1fe10*/  MOV R166, R165 ;  /* 0x000000a500a67202 */ /* 0x000fe40000000f00 */
[----:B------:R-:W-:Y:S02]  /*1fe20*/  MOV R210, R167 ;  /* 0x000000a700d27202 */ /* 0x000fe40000000f00 */
[----:B------:R-:W-:Y:S02]  /*1fe30*/  MOV R165, R164 ;  /* 0x000000a400a57202 */ /* 0x000fe40000000f00 */
[----:B------:R-:W-:-:S02]  /*1fe40*/  MOV R213, R211 ;  /* 0x000000d300d57202 */ /* 0x000fc40000000f00 */
[----:B------:R-:W-:Y:S02]  /*1fe50*/  MOV R164, R163 ;  /* 0x000000a300a47202 */ /* 0x000fe40000000f00 */
[----:B------:R-:W-:Y:S01]  /*1fe60*/  MOV R167, R165 ;  /* 0x000000a500a77202 */ /* 0x000fe20000000f00 */
[----:B------:R-:W-:Y:S01]  /*1fe70*/  IMAD.MOV.U32 R163, RZ, RZ, R162 ;  /* 0x000000ffffa37224 */ /* 0x000fe200078e00a2 */
[----:B------:R-:W-:Y:S02]  /*1fe80*/  MOV R211, R168 ;  /* 0x000000a800d37202 */ /* 0x000fe40000000f00 */
[----:B------:R-:W-:Y:S01]  /*1fe90*/  MOV R168, R166 ;  /* 0x000000a600a87202 */ /* 0x000fe20000000f00 */
[----:B------:R-:W-:Y:S01]  /*1fea0*/  IMAD.MOV.U32 R166, RZ, RZ, R164 ;  /* 0x000000ffffa67224 */ /* 0x000fe200078e00a4 */
[----:B------:R-:W-:Y:S02]  /*1feb0*/  MOV R162, R161 ;  /* 0x000000a100a27202 */ /* 0x000fe40000000f00 */
[----:B------:R-:W-:-:S02]  /*1fec0*/  MOV R165, R163 ;  /* 0x000000a300a57202 */ /* 0x000fc40000000f00 */
[----:B------:R-:W-:Y:S02]  /*1fed0*/  MOV R164, R162 ;  /* 0x000000a200a47202 */ /* 0x000fe40000000f00 */
[----:B------:R-:W-:Y:S02]  /*1fee0*/  MOV R161, R160 ;  /* 0x000000a000a17202 */ /* 0x000fe40000000f00 */
[----:B------:R-:W-:Y:S02]  /*1fef0*/  MOV R160, R159 ;  /* 0x0000009f00a07202 */ /* 0x000fe40000000f00 */
[----:B------:R-:W-:Y:S02]  /*1ff00*/  MOV R163, R161 ;  /* 0x000000a100a37202 */ /* 0x000fe40000000f00 */
[----:B------:R-:W-:Y:S02]  /*1ff10*/  MOV R159, R158 ;  /* 0x0000009e009f7202 */ /* 0x000fe40000000f00 */
[----:B------:R-:W-:Y:S01]  /*1ff20*/  MOV R162, R160 ;  /* 0x000000a000a27202 */ /* 0x000fe20000000f00 */
[----:B------:R-:W-:-:S02]  /*1ff30*/  IMAD.MOV.U32 R158, RZ, RZ, R157 ;  /* 0x000000ffff9e7224 */ /* 0x000fc400078e009d */
[----:B------:R-:W-:Y:S01]  /*1ff40*/  IMAD.MOV.U32 R161, RZ, RZ, R159 ;  /* 0x000000ffffa17224 */ /* 0x000fe200078e009f */
[----:B------:R-:W-:Y:S02]  /*1ff50*/  MOV R157, R156 ;  /* 0x0000009c009d7202 */ /* 0x000fe40000000f00 */
        /* <DEDUP_REMOVED lines=8> */
[----:B------:R-:W-:Y:S01]  /*1ffe0*/  MOV R152, R23 ;  /* 0x0000001700987202 */ /* 0x000fe20000000f00 */
[----:B------:R-:W-:Y:S01]  /*1fff0*/  IMAD.MOV.U32 R156, RZ, RZ, R154 ;  /* 0x000000ffff9c7224 */ /* 0x000fe200078e009a */
[----:B------:R-:W-:Y:S02]  /*20000*/  MOV R23, R0 ;  /* 0x0000000000177202 */ /* 0x000fe40000000f00 */
[----:B------:R-:W0:Y:S01]  /*20010*/  S2R R0, SR_TID.X ;  /* 0x0000000000007919 */ /* 0x000e220000002100 */
[----:B------:R-:W-:Y:S02]  /*20020*/  MOV R155, R153 ;  /* 0x00000099009b7202 */ /* 0x000fe40000000f00 */
[----:B------:R-:W-:Y:S01]  /*20030*/  MOV R153, R23 ;  /* 0x0000001700997202 */ /* 0x000fe20000000f00 */
[----:B------:R-:W-:Y:S01]  /*20040*/  IMAD.MOV.U32 R23, RZ, RZ, R8 ;  /* 0x000000ffff177224 */ /* 0x000fe200078e0008 */
[----:B------:R-:W-:Y:S01]  /*20050*/  LOP3.LUT R4, R4, 0x4, RZ, 0xc0, !PT ;  /* 0x0000000404047812 */ /* 0x000fe200078ec0ff */
[----:B------:R-:W2:Y:S01]  /*20060*/  LDL.LU R8, [R1+0x14c] ;  /* 0x00014c0001087983 */ /* 0x000ea20000300800 */
[----:B------:R-:W-:-:S02]  /*20070*/  MOV R154, R152 ;  /* 0x00000098009a7202 */ /* 0x000fc40000000f00 */
[----:B------:R-:W-:Y:S02]  /*20080*/  MOV R152, R9 ;  /* 0x0000000900987202 */ /* 0x000fe40000000f00 */
[----:B------:R-:W-:Y:S02]  /*20090*/  MOV R9, R2 ;  /* 0x0000000200097202 */ /* 0x000fe40000000f00 */
[----:B0-----:R-:W-:-:S04]  /*200a0*/  LOP3.LUT R0, R0, 0x7f, RZ, 0xc0, !PT ;  /* 0x0000007f00007812 */ /* 0x001fc800078ec0ff */
[----:B------:R-:W-:-:S05]  /*200b0*/  LEA R0, R0, R6, 0x4 ;  /* 0x0000000600007211 */ /* 0x000fca00078e20ff */
[----:B------:R0:W-:Y:S02]  /*200c0*/  STL [R1+0xdc4], R0 ;  /* 0x000dc40001007387 */ /* 0x0001e40000100800 */
[----:B0-----:R-:W-:-:S05]  /*200d0*/  IADD3 R0, R6, R3, RZ ;  /* 0x0000000306007210 */ /* 0x001fca0007ffe0ff */
[----:B------:R0:W-:Y:S04]  /*200e0*/  STL [R1+0xdb8], R0 ;  /* 0x000db80001007387 */ /* 0x0001e80000100800 */
[----:B0-----:R-:W3:Y:S01]  /*200f0*/  LDL.LU R0, [R1+0xbe0] ;  /* 0x000be00001007983 */ /* 0x001ee20000300800 */
[----:B------:R-:W-:Y:S01]  /*20100*/  FMUL R2, R215, 0.25 ;  /* 0x3e800000d7027820 */ /* 0x000fe20000400000 */
[----:B------:R-:W-:Y:S02]  /*20110*/  FSETP.GT.AND P1, PT, |R5|, 8.50705917302346158658e+37, PT ;  /* 0x7e8000000500780b */ /* 0x000fe40003f24200 */
[----:B------:R-:W-:Y:S02]  /*20120*/  MOV R219, R211 ;  /* 0x000000d300db7202 */ /* 0x000fe40000000f00 */
[----:B------:R-:W-:-:S02]  /*20130*/  MOV R216, R210 ;  /* 0x000000d200d87202 */ /* 0x000fc40000000f00 */
[----:B------:R-:W-:Y:S01]  /*20140*/  MOV R3, R213 ;  /* 0x000000d500037202 */ /* 0x000fe20000000f00 */
[----:B------:R-:W-:Y:S01]  /*20150*/  FMUL R7, R218, 0.25 ;  /* 0x3e800000da077820 */ /* 0x000fe20000400000 */
[----:B------:R-:W-:Y:S02]  /*20160*/  MOV R213, R166 ;  /* 0x000000a600d57202 */ /* 0x000fe40000000f00 */
[----:B------:R-:W-:Y:S01]  /*20170*/  FSETP.GT.AND P3, PT, |R3|, 8.50705917302346158658e+37, PT ;  /* 0x7e8000000300780b */ /* 0x000fe20003f64200 */
[----:B------:R-:W-:Y:S01]  /*20180*/  FMUL R6, R217, 0.25 ;  /* 0x3e800000d9067820 */ /* 0x000fe20000400000 */
[----:B------:R-:W-:Y:S01]  /*20190*/  MOV R211, R164 ;  /* 0x000000a400d37202 */ /* 0x000fe20000000f00 */
[----:B------:R-:W-:Y:S01]  /*201a0*/  IMAD.MOV.U32 R164, RZ, RZ, R163 ;  /* 0x000000ffffa47224 */ /* 0x000fe200078e00a3 */
[----:B------:R-:W-:Y:S01]  /*201b0*/  MOV R163, R162 ;  /* 0x000000a200a37202 */ /* 0x000fe20000000f00 */
[----:B------:R-:W-:Y:S01]  /*201c0*/  FMUL R10, R151, 0.25 ;  /* 0x3e800000970a7820 */ /* 0x000fe20000400000 */
[----:B------:R-:W-:-:S02]  /*201d0*/  MOV R162, R161 ;  /* 0x000000a100a27202 */ /* 0x000fc40000000f00 */
[----:B------:R-:W-:Y:S02]  /*201e0*/  MOV R161, R160 ;  /* 0x000000a000a17202 */ /* 0x000fe40000000f00 */
[----:B------:R-:W-:Y:S01]  /*201f0*/  MOV R160, R154 ;  /* 0x0000009a00a07202 */ /* 0x000fe20000000f00 */
[----:B------:R-:W-:Y:S01]  /*20200*/  IMAD.MOV.U32 R154, RZ, RZ, R153 ;  /* 0x000000ffff9a7224 */ /* 0x000fe200078e0099 */
[----:B------:R-:W-:Y:S02]  /*20210*/  MOV R153, R152 ;  /* 0x0000009800997202 */ /* 0x000fe40000000f00 */
[----:B------:R-:W-:Y:S02]  /*20220*/  MOV R152, R23 ;  /* 0x0000001700987202 */ /* 0x000fe40000000f00 */
[----:B------:R-:W-:Y:S01]  /*20230*/  MOV R23, R9 ;  /* 0x0000000900177202 */ /* 0x000fe20000000f00 */
[----:B------:R-:W-:Y:S01]  /*20240*/  FMUL R9, R150, 0.25 ;  /* 0x3e80000096097820 */ /* 0x000fe20000400000 */
[----:B------:R-:W-:Y:S01]  /*20250*/  BAR.SYNC.DEFER_BLOCKING 0x0 ;  /* 0x0000000000007b1d */ /* 0x000fe20000010000 */
[----:B--2---:R-:W-:Y:S01]  /*20260*/  MOV R210, R8 ;  /* 0x0000000800d27202 */ /* 0x004fe20000000f00 */
[----:B------:R-:W-:Y:S01]  /*20270*/  FMUL R8, R219, 0.25 ;  /* 0x3e800000db087820 */ /* 0x000fe20000400000 */
[----:B---3--:R-:W-:-:S05]  /*20280*/  IADD3 R0, R4, R0, RZ ;  /* 0x0000000004007210 */ /* 0x008fca0007ffe0ff */
[----:B------:R0:W-:Y:S01]  /*20290*/  STL [R1+0xdbc], R0 ;  /* 0x000dbc0001007387 */ /* 0x0001e20000100800 */
[----:B------:R-:W-:Y:S01]  /*202a0*/  IMAD.MOV.U32 R4, RZ, RZ, R214 ;  /* 0x000000ffff047224 */ /* 0x000fe200078e00d6 */
[----:B0-----:R-:W-:Y:S02]  /*202b0*/  FSEL R0, R2, R215, P1 ;  /* 0x000000d702007208 */ /* 0x001fe40000800000 */
[----:B------:R-:W-:-:S04]  /*202c0*/  MOV R2, R212 ;  /* 0x000000d400027202 */ /* 0x000fc80000000f00 */
[----:B------:R-:W-:Y:S01]  /*202d0*/  FSETP.GT.AND P0, PT, |R2|, 8.50705917302346158658e+37, PT ;  /* 0x7e8000000200780b */ /* 0x000fe20003f04200 */
[----:B------:R0:W-:Y:S01]  /*202e0*/  STL [R1+0x870], R0 ;  /* 0x0008700001007387 */ /* 0x0001e20000100800 */
[----:B------:R-:W-:Y:S01]  /*202f0*/  IMAD.MOV.U32 R215, RZ, RZ, R168 ;  /* 0x000000ffffd77224 */ /* 0x000fe200078e00a8 */
[----:B------:R-:W-:Y:S02]  /*20300*/  MOV R214, R167 ;  /* 0x000000a700d67202 */ /* 0x000fe40000000f00 */
[----:B------:R-:W2:Y:S01]  /*20310*/  LDL.LU R168, [R1+0x148] ;  /* 0x0001480001a87983 */ /* 0x000ea20000300800 */
[----:B------:R-:W-:-:S03]  /*20320*/  MOV R212, R165 ;  /* 0x000000a500d47202 */ /* 0x000fc60000000f00 */
[----:B------:R-:W3:Y:S01]  /*20330*/  LDL.LU R167, [R1+0x144] ;  /* 0x0001440001a77983 */ /* 0x000ee20000300800 */
[----:B0-----:R-:W-:-:S03]  /*20340*/  FSEL R0, R8, R219, P0 ;  /* 0x000000db08007208 */ /* 0x001fc60000000000 */
[----:B------:R-:W4:Y:S04]  /*20350*/  LDL.LU R166, [R1+0x140] ;  /* 0x0001400001a67983 */ /* 0x000f280000300800 */
[----:B------:R-:W4:Y:S01]  /*20360*/  LDL.LU R165, [R1+0x13c] ;  /* 0x00013c0001a57983 */ /* 0x000f220000300800 */
[----:B------:R-:W-:-:S03]  /*20370*/  FSETP.GT.AND P2, PT, |R4|, 8.50705917302346158658e+37, PT ;  /* 0x7e8000000400780b */ /* 0x000fc60003f44200 */
[----:B------:R0:W-:Y:S02]  /*20380*/  STL [R1+0x864], R0 ;  /* 0x0008640001007387 */ /* 0x0001e40000100800 */
[----:B0-----:R-:W-:-:S05]  /*20390*/  FSEL R0, R7, R218, P3 ;  /* 0x000000da07007208 */ /* 0x001fca0001800000 */
[----:B------:R0:W-:Y:S02]  /*203a0*/  STL [R1+0x86c], R0 ;  /* 0x00086c0001007387 */ /* 0x0001e40000100800 */
[----:B0-----:R-:W-:-:S05]  /*203b0*/  FSEL R0, R6, R217, P2 ;  /* 0x000000d906007208 */ /* 0x001fca0001000000 */
[----:B------:R0:W-:Y:S02]  /*203c0*/  STL [R1+0x868], R0 ;  /* 0x0008680001007387 */ /* 0x0001e40000100800 */
[----:B0-----:R-:W-:Y:S01]  /*203d0*/  FSEL R0, R10, R151, P1 ;  /* 0x000000970a007208 */ /* 0x001fe20000800000 */
[----:B------:R-:W-:-:S04]  /*203e0*/  FMUL R10, R149, 0.25 ;  /* 0x3e800000950a7820 */ /* 0x000fc80000400000 */
[----:B------:R0:W-:Y:S02]  /*203f0*/  STL [R1+0x860], R0 ;  /* 0x0008600001007387 */ /* 0x0001e40000100800 */
[----:B0-----:R-:W-:Y:S01]  /*20400*/  FSEL R0, R9, R150, P1 ;  /* 0x0000009609007208 */ /* 0x001fe20000800000 */
[----:B------:R-:W-:-:S04]  /*20410*/  FMUL R9, R148, 0.25 ;  /* 0x3e80000094097820 */ /* 0x000fc80000400000 */
[----:B------:R0:W-:Y:S01]  /*20420*/  STL [R1+0x858], R0 ;  /* 0x0008580001007387 */ /* 0x0001e20000100800 */
[----:B------:R-:W-:Y:S01]  /*20430*/  FMUL R8, R147, 0.25 ;  /* 0x3e80000093087820 */ /* 0x000fe20000400000 */
[----:B0-----:R-:W-:-:S05]  /*20440*/  FSEL R0, R10, R149, P0 ;  /* 0x000000950a007208 */ /* 0x001fca0000000000 */
        /* <DEDUP_REMOVED lines=336> */
[----:B------:R0:W-:Y:S02]  /*21950*/  STL [R1+0x69c], R0 ;  /* 0x00069c0001007387 */ /* 0x0001e40000100800 */
[----:B0-----:R-:W-:-:S05]  /*21960*/  FSEL R0, R7, R36, P0 ;  /* 0x0000002407007208 */ /* 0x001fca0000000000 */
[----:B------:R0:W-:Y:S02]  /*21970*/  STL [R1+0x694], R0 ;  /* 0x0006940001007387 */ /* 0x0001e40000100800 */
[----:B0-----:R-:W-:-:S05]  /*21980*/  FSEL R0, R6, R35, P1 ;  /* 0x0000002306007208 */ /* 0x001fca0000800000 */
[----:B------:R0:W-:Y:S04]  /*21990*/  STL [R1+0x690], R0 ;  /* 0x0006900001007387 */ /* 0x0001e80000100800 */
[----:B------:R-:W2:Y:S04]  /*219a0*/  LDL.LU R220, [R1+0x1fc] ;  /* 0x0001fc0001dc7983 */ /* 0x000ea80000300800 */
[----:B------:R-:W3:Y:S04]  /*219b0*/  LDL.LU R219, [R1+0x1f8] ;  /* 0x0001f80001db7983 */ /* 0x000ee80000300800 */
[----:B------:R-:W4:Y:S04]  /*219c0*/  LDL.LU R218, [R1+0x1f4] ;  /* 0x0001f40001da7983 */ /* 0x000f280000300800 */
[----:B------:R-:W4:Y:S01]  /*219d0*/  LDL.LU R217, [R1+0x1f0] ;  /* 0x0001f00001d97983 */ /* 0x000f220000300800 */
[----:B------:R-:W-:Y:S01]  /*219e0*/  FMUL R10, R34, 0.25 ;  /* 0x3e800000220a7820 */ /* 0x000fe20000400000 */
[----:B------:R-:W-:-:S04]  /*219f0*/  FMUL R9, R33, 0.25 ;  /* 0x3e80000021097820 */ /* 0x000fc80000400000 */
        /* <DEDUP_REMOVED lines=14> */
[----:B------:R0:W-:Y:S04]  /*21ae0*/  STL [R1+0x678], R0 ;  /* 0x0006780001007387 */ /* 0x0001e80000100800 */
[----:B------:R-:W4:Y:S04]  /*21af0*/  LDL.LU R233, [R1+0x1e8] ;  /* 0x0001e80001e97983 */ /* 0x000f280000300800 */
[----:B------:R-:W4:Y:S01]  /*21b00*/  LDL.LU R232, [R1+0x1e4] ;  /* 0x0001e40001e87983 */ /* 0x000f220000300800 */
[----:B0-----:R-:W-:-:S03]  /*21b10*/  FSEL R0, R10, R29, P0 ;  /* 0x0000001d0a007208 */ /* 0x001fc60000000000 */
[----:B------:R-:W4:Y:S01]  /*21b20*/  LDL.LU R230, [R1+0x1e0] ;  /* 0x0001e00001e67983 */ /* 0x000f220000300800 */
[----:B------:R-:W-:-:S03]  /*21b30*/  FMUL R8, R27, 0.25 ;  /* 0x3e8000001b087820 */ /* 0x000fc60000400000 */
[----:B------:R-:W4:Y:S04]  /*21b40*/  LDL.LU R229, [R1+0x1dc] ;  /* 0x0001dc0001e57983 */ /* 0x000f280000300800 */
        /* <DEDUP_REMOVED lines=11> */
[----:B------:R0:W-:Y:S04]  /*21c00*/  STL [R1+0x66c], R0 ;  /* 0x00066c0001007387 */ /* 0x0001e80000100800 */
[----:B------:R-:W4:Y:S04]  /*21c10*/  LDL.LU R225, [R1+0x1d4] ;  /* 0x0001d40001e17983 */ /* 0x000f280000300800 */
[----:B------:R-:W4:Y:S01]  /*21c20*/  LDL.LU R224, [R1+0x1d0] ;  /* 0x0001d00001e07983 */ /* 0x000f220000300800 */
[----:B0-----:R-:W-:-:S03]  /*21c30*/  FSEL R0, R10, R24, P0 ;  /* 0x000000180a007208 */ /* 0x001fc60000000000 */
[----:B------:R-:W4:Y:S04]  /*21c40*/  LDL.LU R223, [R1+0x1cc] ;  /* 0x0001cc0001df7983 */ /* 0x000f280000300800 */
[----:B------:R-:W4:Y:S04]  /*21c50*/  LDL.LU R221, [R1+0x1c8] ;  /* 0x0001c80001dd7983 */ /* 0x000f280000300800 */
[----:B------:R0:W-:Y:S01]  /*21c60*/  STL [R1+0x664], R0 ;  /* 0x0006640001007387 */ /* 0x0001e20000100800 */
[----:B------:R-:W-:Y:S01]  /*21c70*/  IMAD.MOV.U32 R234, RZ, RZ, R216 ;  /* 0x000000ffffea7224 */ /* 0x000fe200078e00d8 */
[----:B------:R-:W-:-:S02]  /*21c80*/  MOV R216, R215 ;  /* 0x000000d700d87202 */ /* 0x000fc40000000f00 */
[----:B------:R-:W-:Y:S02]  /*21c90*/  MOV R215, R214 ;  /* 0x000000d600d77202 */ /* 0x000fe40000000f00 */
[----:B------:R-:W-:Y:S02]  /*21ca0*/  MOV R214, R213 ;  /* 0x000000d500d67202 */ /* 0x000fe40000000f00 */
[----:B------:R-:W-:Y:S01]  /*21cb0*/  MOV R213, R212 ;  /* 0x000000d400d57202 */ /* 0x000fe20000000f00 */
[----:B------:R-:W-:Y:S02]  /*21cc0*/  IMAD.MOV.U32 R212, RZ, RZ, R211 ;  /* 0x000000ffffd47224 */ /* 0x000fe400078e00d3 */
[----:B--2---:R-:W-:Y:S01]  /*21cd0*/  FMUL R9, R220, 0.25 ;  /* 0x3e800000dc097820 */ /* 0x004fe20000400000 */
[----:B---3--:R-:W-:-:S04]  /*21ce0*/  FMUL R8, R219, 0.25 ;  /* 0x3e800000db087820 */ /* 0x008fc80000400000 */
[----:B0-----:R-:W-:Y:S01]  /*21cf0*/  FSEL R0, R9, R220, P1 ;  /* 0x000000dc09007208 */ /* 0x001fe20000800000 */
[----:B----4-:R-:W-:-:S04]  /*21d00*/  FMUL R7, R218, 0.25 ;  /* 0x3e800000da077820 */ /* 0x010fc80000400000 */
        /* <DEDUP_REMOVED lines=8> */
[----:B------:R-:W2:Y:S01]  /*21d90*/  LDL.LU R211, [R1+0x160] ;  /* 0x0001600001d37983 */ /* 0x000ea20000300800 */
[----:B------:R-:W-:-:S03]  /*21da0*/  FMUL R10, R234, 0.25 ;  /* 0x3e800000ea0a7820 */ /* 0x000fc60000400000 */
[----:B------:R-:W3:Y:S02]  /*21db0*/  LDL.LU R220, [R1+0x1c0] ;  /* 0x0001c00001dc7983 */ /* 0x000ee40000300800 */
[----:B0-----:R-:W-:Y:S02]  /*21dc0*/  FSEL R0, R10, R234, P1 ;  /* 0x000000ea0a007208 */ /* 0x001fe40000800000 */
[----:B------:R-:W4:Y:S04]  /*21dd0*/  LDL.LU R219, [R1+0x1bc] ;  /* 0x0001bc0001db7983 */ /* 0x000f280000300800 */
[----:B------:R-:W4:Y:S04]  /*21de0*/  LDL.LU R218, [R1+0x1b8] ;  /* 0x0001b80001da7983 */ /* 0x000f280000300800 */
[----:B------:R-:W4:Y:S04]  /*21df0*/  LDL.LU R217, [R1+0x1b4] ;  /* 0x0001b40001d97983 */ /* 0x000f280000300800 */
[----:B------:R0:W-:Y:S01]  /*21e00*/  STL [R1+0x650], R0 ;  /* 0x0006500001007387 */ /* 0x0001e20000100800 */
[----:B------:R-:W-:Y:S01]  /*21e10*/  FMUL R9, R233, 0.25 ;  /* 0x3e800000e9097820 */ /* 0x000fe20000400000 */
[----:B------:R-:W-:-:S04]  /*21e20*/  FMUL R8, R232, 0.25 ;  /* 0x3e800000e8087820 */ /* 0x000fc80000400000 */
[----:B0-----:R-:W-:Y:S01]  /*21e30*/  FSEL R0, R9, R233, P1 ;  /* 0x000000e909007208 */ /* 0x001fe20000800000 */
[----:B------:R-:W-:-:S04]  /*21e40*/  FMUL R7, R230, 0.25 ;  /* 0x3e800000e6077820 */ /* 0x000fc80000400000 */
[----:B------:R0:W-:Y:S01]  /*21e50*/  STL [R1+0x648], R0 ;  /* 0x0006480001007387 */ /* 0x0001e20000100800 */
[----:B------:R-:W-:Y:S01]  /*21e60*/  FMUL R6, R229, 0.25 ;  /* 0x3e800000e5067820 */ /* 0x000fe20000400000 */
[----:B0-----:R-:W-:-:S05]  /*21e70*/  FSEL R0, R8, R232, P0 ;  /* 0x000000e808007208 */ /* 0x001fca0000000000 */
[----:B------:R0:W-:Y:S02]  /*21e80*/  STL [R1+0x64c], R0 ;  /* 0x00064c0001007387 */ /* 0x0001e40000100800 */
[----:B0-----:R-:W-:-:S05]  /*21e90*/  FSEL R0, R7, R230, P0 ;  /* 0x000000e607007208 */ /* 0x001fca0000000000 */
[----:B------:R0:W-:Y:S02]  /*21ea0*/  STL [R1+0x644], R0 ;  /* 0x0006440001007387 */ /* 0x0001e40000100800 */
[----:B0-----:R-:W-:Y:S02]  /*21eb0*/  FSEL R0, R6, R229, P1 ;  /* 0x000000e506007208 */ /* 0x001fe40000800000 */
[----:B------:R-:W-:Y:S02]  /*21ec0*/  MOV R229, R216 ;  /* 0x000000d800e57202 */ /* 0x000fe40000000f00 */
[----:B------:R-:W-:Y:S02]  /*21ed0*/  MOV R216, R215 ;  /* 0x000000d700d87202 */ /* 0x000fe40000000f00 */
[----:B------:R-:W-:Y:S02]  /*21ee0*/  MOV R215, R214 ;  /* 0x000000d600d77202 */ /* 0x000fe40000000f00 */
[----:B------:R-:W-:Y:S01]  /*21ef0*/  MOV R214, R213 ;  /* 0x000000d500d67202 */ /* 0x000fe20000000f00 */
[----:B------:R-:W-:Y:S01]  /*21f00*/  IMAD.MOV.U32 R213, RZ, RZ, R212 ;  /* 0x000000ffffd57224 */ /* 0x000fe200078e00d4 */
[----:B------:R0:W-:Y:S01]  /*21f10*/  STL [R1+0x640], R0 ;  /* 0x0006400001007387 */ /* 0x0001e20000100800 */
[----:B--2---:R-:W-:-:S03]  /*21f20*/  MOV R212, R211 ;  /* 0x000000d300d47202 */ /* 0x004fc60000000f00 */
[----:B------:R-:W2:Y:S01]  /*21f30*/  LDL.LU R211, [R1+0x15c] ;  /* 0x00015c0001d37983 */ /* 0x000ea20000300800 */
[----:B------:R-:W-:Y:S01]  /*21f40*/  FMUL R10, R229, 0.25 ;  /* 0x3e800000e50a7820 */ /* 0x000fe20000400000 */
[----:B------:R-:W-:Y:S02]  /*21f50*/  FMUL R9, R225, 0.25 ;  /* 0x3e800000e1097820 */ /* 0x000fe40000400000 */
[----:B------:R-:W4:Y:S02]  /*21f60*/  LDL.LU R237, [R1+0x1ac] ;  /* 0x0001ac0001ed7983 */ /* 0x000f240000300800 */
[----:B0-----:R-:W-:Y:S02]  /*21f70*/  FSEL R0, R10, R229, P1 ;  /* 0x000000e50a007208 */ /* 0x001fe40000800000 */
[----:B------:R-:W4:Y:S04]  /*21f80*/  LDL.LU R236, [R1+0x1a8] ;  /* 0x0001a80001ec7983 */ /* 0x000f280000300800 */
        /* <DEDUP_REMOVED lines=15> */
[----:B------:R-:W-:Y:S01]  /*22080*/  MOV R215, R214 ;  /* 0x000000d600d77202 */ /* 0x000fe20000000f00 */
[----:B------:R-:W-:Y:S01]  /*22090*/  IMAD.MOV.U32 R214, RZ, RZ, R213 ;  /* 0x000000ffffd67224 */ /* 0x000fe200078e00d5 */
[----:B------:R-:W-:Y:S01]  /*220a0*/  MOV R213, R212 ;  /* 0x000000d400d57202 */ /* 0x000fe20000000f00 */
[----:B------:R0:W-:Y:S01]  /*220b0*/  STL [R1+0x628], R0 ;  /* 0x0006280001007387 */ /* 0x0001e20000100800 */
[----:B--2---:R-:W-:-:S03]  /*220c0*/  MOV R212, R211 ;  /* 0x000000d300d47202 */ /* 0x004fc60000000f00 */
[----:B------:R-:W2:Y:S01]  /*220d0*/  LDL.LU R211, [R1+0x158] ;  /* 0x0001580001d37983 */ /* 0x000ea20000300800 */
[----:B------:R-:W-:Y:S01]  /*220e0*/  FMUL R10, R221, 0.25 ;  /* 0x3e800000dd0a7820 */ /* 0x000fe20000400000 */
[----:B---3--:R-:W-:Y:S02]  /*220f0*/  FMUL R9, R220, 0.25 ;  /* 0x3e800000dc097820 */ /* 0x008fe40000400000 */
[----:B------:R-:W3:Y:S02]  /*22100*/  LDL.LU R233, [R1+0x198] ;  /* 0x0001980001e97983 */ /* 0x000ee40000300800 */
[----:B0-----:R-:W-:Y:S02]  /*22110*/  FSEL R0, R10, R221, P0 ;  /* 0x000000dd0a007208 */ /* 0x001fe40000000000 */
[----:B------:R-:W3:Y:S04]  /*22120*/  LDL.LU R232, [R1+0x194] ;  /* 0x0001940001e87983 */ /* 0x000ee80000300800 */
[----:B------:R-:W3:Y:S01]  /*22130*/  LDL.LU R230, [R1+0x190] ;  /* 0x0001900001e67983 */ /* 0x000ee20000300800 */
[----:B----4-:R-:W-:-:S03]  /*22140*/  FMUL R8, R219, 0.25 ;  /* 0x3e800000db087820 */ /* 0x010fc60000400000 */
[----:B------:R-:W4:Y:S04]  /*22150*/  LDL.LU R229, [R1+0x18c] ;  /* 0x00018c0001e57983 */ /* 0x000f280000300800 */
        /* <DEDUP_REMOVED lines=10> */
[----:B------:R-:W4:Y:S04]  /*22200*/  LDL.LU R223, [R1+0x17c] ;  /* 0x00017c0001df7983 */ /* 0x000f280000300800 */
[----:B------:R-:W4:Y:S04]  /*22210*/  LDL.LU R221, [R1+0x178] ;  /* 0x0001780001dd7983 */ /* 0x000f280000300800 */
[----:B------:R0:W-:Y:S02]  /*22220*/  STL [R1+0x618], R0 ;  /* 0x0006180001007387 */ /* 0x0001e40000100800 */
[----:B0-----:R-:W-:-:S02]  /*22230*/  FSEL R0, R6, R217, P0 ;  /* 0x000000d906007208 */ /* 0x001fc40000000000 */
[----:B------:R-:W-:Y:S02]  /*22240*/  MOV R217, R216 ;  /* 0x000000d800d97202 */ /* 0x000fe40000000f00 */
[----:B------:R-:W-:Y:S01]  /*22250*/  MOV R216, R215 ;  /* 0x000000d700d87202 */ /* 0x000fe20000000f00 */
[----:B------:R-:W-:Y:S01]  /*22260*/  IMAD.MOV.U32 R215, RZ, RZ, R214 ;  /* 0x000000ffffd77224 */ /* 0x000fe200078e00d6 */
[----:B------:R-:W-:Y:S01]  /*22270*/  MOV R214, R213 ;  /* 0x000000d500d67202 */ /* 0x000fe20000000f00 */
[----:B------:R0:W-:Y:S01]  /*22280*/  STL [R1+0x61c], R0 ;  /* 0x00061c0001007387 */ /* 0x0001e20000100800 */
[----:B------:R-:W-:Y:S02]  /*22290*/  MOV R213, R212 ;  /* 0x000000d400d57202 */ /* 0x000fe40000000f00 */
[----:B--2---:R-:W-:Y:S02]  /*222a0*/  MOV R212, R211 ;  /* 0x000000d300d47202 */ /* 0x004fe40000000f00 */
[----:B------:R-:W2:Y:S01]  /*222b0*/  LDL.LU R211, [R1+0x174] ;  /* 0x0001740001d37983 */ /* 0x000ea20000300800 */
[----:B------:R-:W-:Y:S01]  /*222c0*/  FMUL R10, R217, 0.25 ;  /* 0x3e800000d90a7820 */ /* 0x000fe20000400000 */
[----:B------:R-:W-:-:S04]  /*222d0*/  FMUL R9, R237, 0.25 ;  /* 0x3e800000ed097820 */ /* 0x000fc80000400000 */
[----:B0-----:R-:W-:Y:S01]  /*222e0*/  FSEL R0, R10, R217, P0 ;  /* 0x000000d90a007208 */ /* 0x001fe20000000000 */
[----:B------:R-:W-:-:S04]  /*222f0*/  FMUL R8, R236, 0.25 ;  /* 0x3e800000ec087820 */ /* 0x000fc80000400000 */
[----:B------:R0:W-:Y:S01]  /*22300*/  STL [R1+0x614], R0 ;  /* 0x0006140001007387 */ /* 0x0001e20000100800 */
[----:B------:R-:W-:-:S03]  /*22310*/  MOV R220, R216 ;  /* 0x000000d800dc7202 */ /* 0x000fc60000000f00 */
        /* <DEDUP_REMOVED lines=9> */
[----:B------:R0:W-:Y:S02]  /*223b0*/  STL [R1+0x400], R0 ;  /* 0x0004000001007387 */ /* 0x0001e40000100800 */
[----:B0-----:R-:W-:-:S05]  /*223c0*/  FSEL R0, R7, R235, P0 ;  /* 0x000000eb07007208 */ /* 0x001fca0000000000 */
[----:B------:R0:W-:Y:S02]  /*223d0*/  STL [R1+0x408], R0 ;  /* 0x0004080001007387 */ /* 0x0001e40000100800 */
[----:B0-----:R-:W-:Y:S01]  /*223e0*/  FSEL R0, R6, R234, P0 ;  /* 0x000000ea06007208 */ /* 0x001fe20000000000 */
[----:B------:R-:W-:Y:S01]  /*223f0*/  IMAD.MOV.U32 R234, RZ, RZ, R220 ;  /* 0x000000ffffea7224 */ /* 0x000fe200078e00dc */
[----:B------:R-:W-:Y:S02]  /*22400*/  MOV R220, R215 ;  /* 0x000000d700dc7202 */ /* 0x000fe40000000f00 */
[----:B------:R-:W-:Y:S02]  /*22410*/  MOV R215, R214 ;  /* 0x000000d600d77202 */ /* 0x000fe40000000f00 */
[----:B------:R-:W-:Y:S01]  /*22420*/  MOV R214, R213 ;  /* 0x000000d500d67202 */ /* 0x000fe20000000f00 */
[----:B------:R0:W-:Y:S01]  /*22430*/  STL [R1+0x1fc], R0 ;  /* 0x0001fc0001007387 */ /* 0x0001e20000100800 */
[----:B------:R-:W-:Y:S01]  /*22440*/  MOV R213, R212 ;  /* 0x000000d400d57202 */ /* 0x000fe20000000f00 */
[----:B--2---:R-:W-:-:S02]  /*22450*/  IMAD.MOV.U32 R212, RZ, RZ, R211 ;  /* 0x000000ffffd47224 */ /* 0x004fc400078e00d3 */
[----:B------:R-:W2:Y:S01]  /*22460*/  LDL.LU R211, [R1+0x154] ;  /* 0x0001540001d37983 */ /* 0x000ea20000300800 */
[----:B------:R-:W-:Y:S01]  /*22470*/  FMUL R10, R234, 0.25 ;  /* 0x3e800000ea0a7820 */ /* 0x000fe20000400000 */
[----:B---3--:R-:W-:-:S04]  /*22480*/  FMUL R9, R233, 0.25 ;  /* 0x3e800000e9097820 */ /* 0x008fc80000400000 */
[----:B0-----:R-:W-:Y:S01]  /*22490*/  FSEL R0, R10, R234, P1 ;  /* 0x000000ea0a007208 */ /* 0x001fe20000800000 */
[----:B------:R-:W-:-:S04]  /*224a0*/  FMUL R8, R232, 0.25 ;  /* 0x3e800000e8087820 */ /* 0x000fc80000400000 */
[----:B------:R0:W-:Y:S01]  /*224b0*/  STL [R1+0x1f8], R0 ;  /* 0x0001f80001007387 */ /* 0x0001e20000100800 */
[----:B------:R-:W-:Y:S01]  /*224c0*/  FMUL R7, R230, 0.25 ;  /* 0x3e800000e6077820 */ /* 0x000fe20000400000 */
[----:B0-----:R-:W-:-:S05]  /*224d0*/  FSEL R0, R9, R233, P1 ;  /* 0x000000e909007208 */ /* 0x001fca0000800000 */
[----:B------:R0:W-:Y:S01]  /*224e0*/  STL [R1+0x1f0], R0 ;  /* 0x0001f00001007387 */ /* 0x0001e20000100800 */
[----:B----4-:R-:W-:Y:S01]  /*224f0*/  FMUL R6, R229, 0.25 ;  /* 0x3e800000e5067820 */ /* 0x010fe20000400000 */
[----:B0-----:R-:W-:-:S05]  /*22500*/  FSEL R0, R8, R232, P0 ;  /* 0x000000e808007208 */ /* 0x001fca0000000000 */
[----:B------:R0:W-:Y:S02]  /*22510*/  STL [R1+0x1f4], R0 ;  /* 0x0001f40001007387 */ /* 0x0001e40000100800 */
[----:B0-----:R-:W-:-:S05]  /*22520*/  FSEL R0, R7, R230, P0 ;  /* 0x000000e607007208 */ /* 0x001fca0000000000 */
[----:B------:R0:W-:Y:S02]  /*22530*/  STL [R1+0x1ec], R0 ;  /* 0x0001ec0001007387 */ /* 0x0001e40000100800 */
[----:B0-----:R-:W-:Y:S02]  /*22540*/  FSEL R0, R6, R229, P1 ;  /* 0x000000e506007208 */ /* 0x001fe40000800000 */
[----:B------:R-:W-:Y:S02]  /*22550*/  MOV R229, R220 ;  /* 0x000000dc00e57202 */ /* 0x000fe40000000f00 */
[----:B------:R-:W-:Y:S01]  /*22560*/  MOV R220, R212 ;  /* 0x000000d400dc7202 */ /* 0x000fe20000000f00 */
[----:B------:R0:W-:Y:S01]  /*22570*/  STL [R1+0x1e8], R0 ;  /* 0x0001e80001007387 */ /* 0x0001e20000100800 */
[----:B--2---:R-:W-:-:S03]  /*22580*/  MOV R212, R211 ;  /* 0x000000d300d47202 */ /* 0x004fc60000000f00 */
[----:B------:R-:W2:Y:S01]  /*22590*/  LDL.LU R211, [R1+0x150] ;  /* 0x0001500001d37983 */ /* 0x000ea20000300800 */
[----:B------:R-:W-:Y:S01]  /*225a0*/  FMUL R10, R229, 0.25 ;  /* 0x3e800000e50a7820 */ /* 0x000fe20000400000 */
[----:B------:R-:W-:-:S04]  /*225b0*/  FMUL R9, R225, 0.25 ;  /* 0x3e800000e1097820 */ /* 0x000fc80000400000 */
[----:B0-----:R-:W-:Y:S01]  /*225c0*/  FSEL R0, R10, R229, P1 ;  /* 0x000000e50a007208 */ /* 0x001fe20000800000 */
[----:B------:R-:W-:-:S04]  /*225d0*/  FMUL R8, R224, 0.25 ;  /* 0x3e800000e0087820 */ /* 0x000fc80000400000 */
[----:B------:R0:W-:Y:S01]  /*225e0*/  STL [R1+0x1e0], R0 ;  /* 0x0001e00001007387 */ /* 0x0001e20000100800 */
[----:B------:R-:W-:Y:S01]  /*225f0*/  FMUL R7, R223, 0.25 ;  /* 0x3e800000df077820 */ /* 0x000fe20000400000 */
[----:B------:R-:W-:Y:S01]  /*22600*/  FMUL R6, R221, 0.25 ;  /* 0x3e800000dd067820 */ /* 0x000fe20000400000 */
[----:B0-----:R-:W-:-:S05]  /*22610*/  FSEL R0, R9, R225, P0 ;  /* 0x000000e109007208 */ /* 0x001fca0000000000 */
[----:B------:R0:W-:Y:S01]  /*22620*/  STL [R1+0x1e4], R0 ;  /* 0x0001e40001007387 */ /* 0x0001e20000100800 */
[----:B------:R-:W-:Y:S01]  /*22630*/  FSEL R7, R7, R223, P1 ;  /* 0x000000df07077208 */ /* 0x000fe20000800000 */
[----:B------:R-:W-:Y:S01]  /*22640*/  FMUL R10, R220, 0.25 ;  /* 0x3e800000dc0a7820 */ /* 0x000fe20000400000 */
[----:B0-----:R-:W-:-:S05]  /*22650*/  FSEL R0, R8, R224, P0 ;  /* 0x000000e008007208 */ /* 0x001fca0000000000 */
[----:B------:R0:W-:Y:S01]  /*22660*/  STL [R1+0x1dc], R0 ;  /* 0x0001dc0001007387 */ /* 0x0001e20000100800 */
[----:B------:R-:W-:-:S03]  /*22670*/  FMUL R9, R219, 0.25 ;  /* 0x3e800000db097820 */ /* 0x000fc60000400000 */
[----:B------:R1:W-:Y:S01]  /*22680*/  STL [R1+0x1d8], R7 ;  /* 0x0001d80701007387 */ /* 0x0003e20000100800 */
[----:B0-----:R-:W-:Y:S01]  /*22690*/  FSEL R0, R6, R221, P1 ;  /* 0x000000dd06007208 */ /* 0x001fe20000800000 */
[----:B------:R-:W-:-:S04]  /*226a0*/  FMUL R8, R218, 0.25 ;  /* 0x3e800000da087820 */ /* 0x000fc80000400000 */
[----:B------:R0:W-:Y:S01]  /*226b0*/  STL [R1+0x1d0], R0 ;  /* 0x0001d00001007387 */ /* 0x0001e20000100800 */
[----:B-1----:R-:W-:Y:S01]  /*226c0*/  FMUL R7, R217, 0.25 ;  /* 0x3e800000d9077820 */ /* 0x002fe20000400000 */
[----:B------:R-:W-:Y:S01]  /*226d0*/  FMUL R6, R216, 0.25 ;  /* 0x3e800000d8067820 */ /* 0x000fe20000400000 */
[----:B------:R-:W-:Y:S02]  /*226e0*/  FSEL R8, R8, R218, P1 ;  /* 0x000000da08087208 */ /* 0x000fe40000800000 */
[----:B0-----:R-:W-:-:S05]  /*226f0*/  FSEL R0, R10, R220, P0 ;  /* 0x000000dc0a007208 */ /* 0x001fca0000000000 */
[----:B------:R0:W-:Y:S01]  /*22700*/  STL [R1+0x1d4], R0 ;  /* 0x0001d40001007387 */ /* 0x0001e20000100800 */
[----:B------:R-:W-:Y:S01]  /*22710*/  FSEL R7, R7, R217, P1 ;  /* 0x000000d907077208 */ /* 0x000fe20000800000 */
[----:B------:R-:W-:Y:S01]  /*22720*/  FMUL R10, R215, 0.25 ;  /* 0x3e800000d70a7820 */ /* 0x000fe20000400000 */
[----:B0-----:R-:W-:Y:S01]  /*22730*/  FSEL R0, R9, R219, P0 ;  /* 0x000000db09007208 */ /* 0x001fe20000000000 */
[----:B------:R-:W-:-:S04]  /*22740*/  FMUL R9, R214, 0.25 ;  /* 0x3e800000d6097820 */ /* 0x000fc80000400000 */
[----:B------:R0:W-:Y:S04]  /*22750*/  STL [R1+0x1cc], R0 ;  /* 0x0001cc0001007387 */ /* 0x0001e80000100800 */
[----:B------:R1:W-:Y:S01]  /*22760*/  STL [R1+0x1c8], R8 ;  /* 0x0001c80801007387 */ /* 0x0003e20000100800 */
[----:B------:R-:W-:Y:S02]  /*22770*/  FSEL R10, R10, R215, P0 ;  /* 0x000000d70a0a7208 */ /* 0x000fe40000000000 */
[----:B0-----:R-:W-:Y:S01]  /*22780*/  FSEL R0, R6, R216, P0 ;  /* 0x000000d806007208 */ /* 0x001fe20000000000 */
[----:B------:R0:W-:Y:S01]  /*22790*/  STL [R1+0x1c0], R7 ;  /* 0x0001c00701007387 */ /* 0x0001e20000100800 */
[----:B-1----:R-:W-:-:S03]  /*227a0*/  FMUL R8, R213, 0.25 ;  /* 0x3e800000d5087820 */ /* 0x002fc60000400000 */
[----:B------:R1:W-:Y:S01]  /*227b0*/  STL [R1+0x1c4], R0 ;  /* 0x0001c40001007387 */ /* 0x0003e20000100800 */
[----:B------:R-:W-:Y:S01]  /*227c0*/  FSEL R9, R9, R214, P1 ;  /* 0x000000d609097208 */ /* 0x000fe20000800000 */
[----:B0-----:R-:W-:Y:S02]  /*227d0*/  FMUL R7, R212, 0.25 ;  /* 0x3e800000d4077820 */ /* 0x001fe40000400000 */
[----:B------:R0:W-:Y:S01]  /*227e0*/  STL [R1+0x1bc], R10 ;  /* 0x0001bc0a01007387 */ /* 0x0001e20000100800 */
[----:B-1----:R-:W-:-:S03]  /*227f0*/  FSEL R0, R8, R213, P1 ;  /* 0x000000d508007208 */ /* 0x002fc60000800000 */
[----:B------:R1:W-:Y:S01]  /*22800*/  STL [R1+0x1b8], R9 ;  /* 0x0001b80901007387 */ /* 0x0003e20000100800 */
[----:B------:R-:W-:-:S03]  /*22810*/  FSEL R7, R7, R212, P0 ;  /* 0x000000d407077208 */ /* 0x000fc60000000000 */
[----:B------:R-:W-:Y:S01]  /*22820*/  STL [R1+0x1b0], R0 ;  /* 0x0001b00001007387 */ /* 0x000fe20000100800 */
[----:B0-----:R-:W-:Y:S01]  /*22830*/  FMUL R10, R210, 0.25 ;  /* 0x3e800000d20a7820 */ /* 0x001fe20000400000 */
[----:B------:R-:W-:Y:S01]  /*22840*/  FMUL R8, R167, 0.25 ;  /* 0x3e800000a7087820 */ /* 0x000fe20000400000 */
[----:B-1----:R-:W-:Y:S01]  /*22850*/  FMUL R9, R168, 0.25 ;  /* 0x3e800000a8097820 */ /* 0x002fe20000400000 */
[----:B------:R0:W-:Y:S02]  /*22860*/  STL [R1+0x1b4], R7 ;  /* 0x0001b40701007387 */ /* 0x0001e40000100800 */
[----:B------:R-:W-:Y:S02]  /*22870*/  FSEL R10, R10, R210, P1 ;  /* 0x000000d20a0a7208 */ /* 0x000fe40000800000 */
[----:B------:R-:W-:Y:S01]  /*22880*/  FSEL R8, R8, R167, P0 ;  /* 0x000000a708087208 */ /* 0x000fe20000000000 */
[----:B0-----:R-:W-:-:S05]  /*22890*/  FMUL R7, R166, 0.25 ;  /* 0x3e800000a6077820 */ /* 0x001fca0000400000 */
[----:B------:R-:W-:Y:S01]  /*228a0*/  FSEL R7, R7, R166, P0 ;  /* 0x000000a607077208 */ /* 0x000fe20000000000 */
[----:B--2---:R-:W-:-:S05]  /*228b0*/  FMUL R6, R211, 0.25 ;  /* 0x3e800000d3067820 */ /* 0x004fca0000400000 */
[----:B------:R-:W-:Y:S01]  /*228c0*/  FSEL R0, R6, R211, P0 ;  /* 0x000000d306007208 */ /* 0x000fe20000000000 */
[----:B------:R-:W-:-:S04]  /*228d0*/  FMUL R6, R165, 0.25 ;  /* 0x3e800000a5067820 */ /* 0x000fc80000400000 */
[----:B------:R0:W-:Y:S04]  /*228e0*/  STL [R1+0x1ac], R0 ;  /* 0x0001ac0001007387 */ /* 0x0001e80000100800 */
[----:B------:R1:W-:Y:S01]  /*228f0*/  STL [R1+0x1a8], R10 ;  /* 0x0001a80a01007387 */ /* 0x0003e20000100800 */
[----:B0-----:R-:W-:Y:S01]  /*22900*/  FSEL R0, R9, R168, P1 ;  /* 0x000000a809007208 */ /* 0x001fe20000800000 */
[----:B------:R-:W-:Y:S01]  /*22910*/  FMUL R9, R163, 0.25 ;  /* 0x3e800000a3097820 */ /* 0x000fe20000400000 */
[----:B-1----:R-:W-:-:S03]  /*22920*/  FMUL R10, R164, 0.25 ;  /* 0x3e800000a40a7820 */ /* 0x002fc60000400000 */
[----:B------:R0:W-:Y:S04]  /*22930*/  STL [R1+0x1a0], R0 ;  /* 0x0001a00001007387 */ /* 0x0001e80000100800 */
[----:B------:R1:W-:Y:S01]  /*22940*/  STL [R1+0x1a4], R8 ;  /* 0x0001a40801007387 */ /* 0x0003e20000100800 */
[----:B------:R-:W-:Y:S02]  /*22950*/  FSEL R10, R10, R164, P1 ;  /* 0x000000a40a0a7208 */ /* 0x000fe40000800000 */
[----:B0-----:R-:W-:Y:S01]  /*22960*/  FSEL R0, R6, R165, P1 ;  /* 0x000000a506007208 */ /* 0x001fe20000800000 */
[----:B------:R0:W-:Y:S01]  /*22970*/  STL [R1+0x19c], R7 ;  /* 0x00019c0701007387 */ /* 0x0001e20000100800 */
[----:B-1----:R-:W-:-:S03]  /*22980*/  FMUL R8, R162, 0.25 ;  /* 0x3e800000a2087820 */ /* 0x002fc60000400000 */
[----:B------:R1:W-:Y:S01]  /*22990*/  STL [R1+0x198], R0 ;  /* 0x0001980001007387 */ /* 0x0003e20000100800 */
[----:B------:R-:W-:Y:S01]  /*229a0*/  FMUL R6, R159, 0.25 ;  /* 0x3e8000009f067820 */ /* 0x000fe20000400000 */
[----:B------:R-:W-:Y:S01]  /*229b0*/  FSEL R8, R8, R162, P0 ;  /* 0x000000a208087208 */ /* 0x000fe20000000000 */
[----:B0-----:R-:W-:Y:S01]  /*229c0*/  FMUL R7, R161, 0.25 ;  /* 0x3e800000a1077820 */ /* 0x001fe20000400000 */
[----:B-1----:R-:W-:Y:S01]  /*229d0*/  FSEL R0, R9, R163, P0 ;  /* 0x000000a309007208 */ /* 0x002fe20000000000 */
[----:B------:R0:W-:Y:S03]  /*229e0*/  STL [R1+0x190], R10 ;  /* 0x0001900a01007387 */ /* 0x0001e60000100800 */
[----:B------:R-:W-:Y:S01]  /*229f0*/  FSEL R7, R7, R161, P1 ;  /* 0x000000a107077208 */ /* 0x000fe20000800000 */
[----:B------:R1:W-:Y:S01]  /*22a00*/  STL [R1+0x194], R0 ;  /* 0x0001940001007387 */ /* 0x0003e20000100800 */
[----:B------:R-:W-:-:S03]  /*22a10*/  FMUL R9, R154, 0.25 ;  /* 0x3e8000009a097820 */ /* 0x000fc60000400000 */
[----:B------:R2:W-:Y:S01]  /*22a20*/  STL [R1+0x18c], R8 ;  /* 0x00018c0801007387 */ /* 0x0005e20000100800 */
[----:B0-----:R-:W-:Y:S01]  /*22a30*/  FMUL R10, R160, 0.25 ;  /* 0x3e800000a00a7820 */ /* 0x001fe20000400000 */
[----:B-1----:R-:W-:Y:S02]  /*22a40*/  FSEL R0, R6, R159, P1 ;  /* 0x0000009f06007208 */ /* 0x002fe40000800000 */
[----:B------:R-:W3:Y:S01]  /*22a50*/  LDL.LU R159, [R1+0xfc] ;  /* 0x0000fc00019f7983 */ /* 0x000ee20000300800 */
[----:B--2---:R-:W-:Y:S01]  /*22a60*/  FMUL R8, R153, 0.25 ;  /* 0x3e80000099087820 */ /* 0x004fe20000400000 */
[----:B------:R-:W-:Y:S02]  /*22a70*/  FSEL R10, R10, R160, P0 ;  /* 0x000000a00a0a7208 */ /* 0x000fe40000000000 */
[----:B------:R0:W-:Y:S01]  /*22a80*/  STL [R1+0x188], R7 ;  /* 0x0001880701007387 */ /* 0x0001e20000100800 */
[----:B------:R-:W-:-:S03]  /*22a90*/  FMUL R6, R23, 0.25 ;  /* 0x3e80000017067820 */ /* 0x000fc60000400000 */
[----:B------:R1:W-:Y:S01]  /*22aa0*/  STL [R1+0x180], R0 ;  /* 0x0001800001007387 */ /* 0x0003e20000100800 */
[----:B------:R-:W-:Y:S01]  /*22ab0*/  FSEL R8, R8, R153, P1 ;  /* 0x0000009908087208 */ /* 0x000fe20000800000 */
[----:B0-----:R-:W-:Y:S01]  /*22ac0*/  FMUL R7, R152, 0.25 ;  /* 0x3e80000098077820 */ /* 0x001fe20000400000 */
[----:B-1----:R-:W-:Y:S01]  /*22ad0*/  FSEL R0, R9, R154, P0 ;  /* 0x0000009a09007208 */ /* 0x002fe20000000000 */
[----:B------:R-:W-:Y:S03]  /*22ae0*/  STL [R1+0x184], R10 ;  /* 0x0001840a01007387 */ /* 0x000fe60000100800 */
[----:B------:R-:W-:Y:S01]  /*22af0*/  FSEL R7, R7, R152, P1 ;  /* 0x0000009807077208 */ /* 0x000fe20000800000 */
[----:B------:R0:W-:Y:S04]  /*22b00*/  STL [R1+0x17c], R0 ;  /* 0x00017c0001007387 */ /* 0x0001e80000100800 */
[----:B------:R1:W-:Y:S04]  /*22b10*/  STL [R1+0x178], R8 ;  /* 0x0001780801007387 */ /* 0x0003e80000100800 */
[----:B------:R-:W2:Y:S01]  /*22b20*/  LDL.LU R160, [R1+0xe8] ;  /* 0x0000e80001a07983 */ /* 0x000ea20000300800 */
[----:B0-----:R-:W-:-:S03]  /*22b30*/  FSEL R0, R6, R23, P0 ;  /* 0x0000001706007208 */ /* 0x001fc60000000000 */
[----:B------:R0:W-:Y:S04]  /*22b40*/  STL [R1+0x170], R7 ;  /* 0x0001700701007387 */ /* 0x0001e80000100800 */
[----:B------:R-:W4:Y:S04]  /*22b50*/  LDL.LU R154, [R1+0xe4] ;  /* 0x0000e400019a7983 */ /* 0x000f280000300800 */
[----:B------:R0:W-:Y:S01]  /*22b60*/  STL [R1+0x174], R0 ;  /* 0x0001740001007387 */ /* 0x0001e20000100800 */
[----:B------:R-:W-:-:S03]  /*22b70*/  FMUL R10, R22, 0.25 ;  /* 0x3e800000160a7820 */ /* 0x000fc60000400000 */
[----:B------:R-:W4:Y:S01]  /*22b80*/  LDL.LU R153, [R1+0xe0] ;  /* 0x0000e00001997983 */ /* 0x000f220000300800 */
[----:B------:R-:W-:-:S03]  /*22b90*/  FMUL R9, R21, 0.25 ;  /* 0x3e80000015097820 */ /* 0x000fc60000400000 */
[----:B------:R-:W4:Y:S01]  /*22ba0*/  LDL.LU R152, [R1+0xdc] ;  /* 0x0000dc0001987983 */ /* 0x000f220000300800 */
[----:B-1----:R-:W-:-:S03]  /*22bb0*/  FMUL R8, R20, 0.25 ;  /* 0x3e80000014087820 */ /* 0x002fc60000400000 */
[----:B------:R-:W4:Y:S01]  /*22bc0*/  LDL.LU R23, [R1+0xd8] ;  /* 0x0000d80001177983 */ /* 0x000f220000300800 */
[----:B0-----:R-:W-:Y:S01]  /*22bd0*/  FMUL R7, R19, 0.25 ;  /* 0x3e80000013077820 */ /* 0x001fe20000400000 */
[----:B------:R-:W-:Y:S01]  /*22be0*/  FSEL R10, R10, R22, P0 ;  /* 0x000000160a0a7208 */ /* 0x000fe20000000000 */
[----:B------:R-:W-:Y:S01]  /*22bf0*/  FMUL R6, R18, 0.25 ;  /* 0x3e80000012067820 */ /* 0x000fe20000400000 */
[----:B------:R-:W-:Y:S02]  /*22c00*/  FSEL R0, R9, R21, P1 ;  /* 0x0000001509007208 */ /* 0x000fe40000800000 */
[----:B------:R-:W-:Y:S01]  /*22c10*/  FSEL R8, R8, R20, P1 ;  /* 0x0000001408087208 */ /* 0x000fe20000800000 */
[----:B------:R-:W-:Y:S01]  /*22c20*/  STL [R1+0x16c], R10 ;  /* 0x00016c0a01007387 */ /* 0x000fe20000100800 */
[----:B------:R-:W-:-:S03]  /*22c30*/  FSEL R7, R7, R19, P0 ;  /* 0x0000001307077208 */ /* 0x000fc60000000000 */
[----:B------:R0:W-:Y:S04]  /*22c40*/  STL [R1+0x168], R0 ;  /* 0x0001680001007387 */ /* 0x0001e80000100800 */
[----:B------:R1:W-:Y:S04]  /*22c50*/  STL [R1+0x160], R8 ;  /* 0x0001600801007387 */ /* 0x0003e80000100800 */
[----:B------:R-:W4:Y:S01]  /*22c60*/  LDL.LU R22, [R1+0xd4] ;  /* 0x0000d40001167983 */ /* 0x000f220000300800 */
[----:B0-----:R-:W-:-:S03]  /*22c70*/  FSEL R0, R6, R18, P0 ;  /* 0x0000001206007208 */ /* 0x001fc60000000000 */
[----:B------:R0:W-:Y:S04]  /*22c80*/  STL [R1+0x164], R7 ;  /* 0x0001640701007387 */ /* 0x0001e80000100800 */
[----:B------:R-:W4:Y:S04]  /*22c90*/  LDL.LU R21, [R1+0xd0] ;  /* 0x0000d00001157983 */ /* 0x000f280000300800 */
[----:B------:R0:W-:Y:S04]  /*22ca0*/  STL [R1+0x15c], R0 ;  /* 0x00015c0001007387 */ /* 0x0001e80000100800 */
[----:B------:R-:W4:Y:S04]  /*22cb0*/  LDL.LU R20, [R1+0xcc] ;  /* 0x0000cc0001147983 */ /* 0x000f280000300800 */
[----:B------:R-:W4:Y:S04]  /*22cc0*/  LDL.LU R19, [R1+0xc8] ;  /* 0x0000c80001137983 */ /* 0x000f280000300800 */
[----:B------:R-:W4:Y:S01]  /*22cd0*/  LDL.LU R18, [R1+0xc4] ;  /* 0x0000c40001127983 */ /* 0x000f220000300800 */
[----:B------:R-:W-:Y:S01]  /*22ce0*/  FMUL R9, R158, 0.25 ;  /* 0x3e8000009e097820 */ /* 0x000fe20000400000 */
[----:B-1----:R-:W-:Y:S01]  /*22cf0*/  FMUL R8, R157, 0.25 ;  /* 0x3e8000009d087820 */ /* 0x002fe20000400000 */
[----:B0-----:R-:W-:Y:S01]  /*22d00*/  FMUL R7, R156, 0.25 ;  /* 0x3e8000009c077820 */ /* 0x001fe20000400000 */
[----:B------:R-:W-:-:S02]  /*22d10*/  FMUL R6, R155, 0.25 ;  /* 0x3e8000009b067820 */ /* 0x000fc40000400000 */
[----:B------:R-:W-:Y:S02]  /*22d20*/  FSEL R0, R9, R158, P1 ;  /* 0x0000009e09007208 */ /* 0x000fe40000800000 */
[----:B------:R-:W-:Y:S02]  /*22d30*/  FSEL R8, R8, R157, P0 ;  /* 0x0000009d08087208 */ /* 0x000fe40000000000 */
[----:B------:R-:W-:Y:S01]  /*22d40*/  FSEL R7, R7, R156, P0 ;  /* 0x0000009c07077208 */ /* 0x000fe20000000000 */
[----:B---3--:R-:W-:-:S05]  /*22d50*/  FMUL R10, R159, 0.25 ;  /* 0x3e8000009f0a7820 */ /* 0x008fca0000400000 */
[----:B------:R-:W-:-:S05]  /*22d60*/  FSEL R10, R10, R159, P1 ;  /* 0x0000009f0a0a7208 */ /* 0x000fca0000800000 */
[----:B------:R-:W-:Y:S04]  /*22d70*/  STL [R1+0x158], R10 ;  /* 0x0001580a01007387 */ /* 0x000fe80000100800 */
[----:B------:R0:W-:Y:S04]  /*22d80*/  STL [R1+0x150], R0 ;  /* 0x0001500001007387 */ /* 0x0001e80000100800 */
[----:B------:R1:W-:Y:S04]  /*22d90*/  STL [R1+0x154], R8 ;  /* 0x0001540801007387 */ /* 0x0003e80000100800 */
[----:B------:R-:W3:Y:S01]  /*22da0*/  LDL.LU R159, [R1+0xc0] ;  /* 0x0000c000019f7983 */ /* 0x000ee20000300800 */
[----:B0-----:R-:W-:-:S03]  /*22db0*/  FSEL R0, R6, R155, P1 ;  /* 0x0000009b06007208 */ /* 0x001fc60000800000 */
[----:B------:R-:W-:Y:S04]  /*22dc0*/  STL [R1+0x14c], R7 ;  /* 0x00014c0701007387 */ /* 0x000fe80000100800 */
[----:B------:R-:W3:Y:S01]  /*22dd0*/  LDL.LU R158, [R1+0xbc] ;  /* 0x0000bc00019e7983 */ /* 0x000ee20000300800 */
[----:B--2---:R-:W-:-:S03]  /*22de0*/  FMUL R10, R160, 0.25 ;  /* 0x3e800000a00a7820 */ /* 0x004fc60000400000 */
[----:B------:R0:W-:Y:S01]  /*22df0*/  STL [R1+0x148], R0 ;  /* 0x0001480001007387 */ /* 0x0001e20000100800 */
[----:B----4-:R-:W-:-:S03]  /*22e00*/  FMUL R9, R154, 0.25 ;  /* 0x3e8000009a097820 */ /* 0x010fc60000400000 */
[----:B------:R-:W2:Y:S01]  /*22e10*/  LDL.LU R157, [R1+0xb8] ;  /* 0x0000b800019d7983 */ /* 0x000ea20000300800 */
[----:B------:R-:W-:-:S03]  /*22e20*/  FSEL R10, R10, R160, P1 ;  /* 0x000000a00a0a7208 */ /* 0x000fc60000800000 */
[----:B------:R-:W4:Y:S01]  /*22e30*/  LDL.LU R156, [R1+0xb4] ;  /* 0x0000b400019c7983 */ /* 0x000f220000300800 */
[----:B-1----:R-:W-:Y:S01]  /*22e40*/  FMUL R8, R153, 0.25 ;  /* 0x3e80000099087820 */ /* 0x002fe20000400000 */
[----:B0-----:R-:W-:Y:S02]  /*22e50*/  FSEL R0, R9, R154, P0 ;  /* 0x0000009a09007208 */ /* 0x001fe40000000000 */
[----:B------:R-:W4:Y:S01]  /*22e60*/  LDL.LU R155, [R1+0xb0] ;  /* 0x0000b000019b7983 */ /* 0x000f220000300800 */
[----:B------:R-:W-:Y:S01]  /*22e70*/  FMUL R7, R152, 0.25 ;  /* 0x3e80000098077820 */ /* 0x000fe20000400000 */
[----:B------:R-:W-:Y:S01]  /*22e80*/  FSEL R8, R8, R153, P0 ;  /* 0x0000009908087208 */ /* 0x000fe20000000000 */
[----:B------:R-:W-:Y:S01]  /*22e90*/  FMUL R6, R23, 0.25 ;  /* 0x3e80000017067820 */ /* 0x000fe20000400000 */
[----:B------:R-:W-:Y:S02]  /*22ea0*/  STL [R1+0x140], R10 ;  /* 0x0001400a01007387 */ /* 0x000fe40000100800 */
[----:B------:R-:W-:-:S02]  /*22eb0*/  FSEL R7, R7, R152, P1 ;  /* 0x0000009807077208 */ /* 0x000fc40000800000 */
[----:B------:R0:W-:Y:S04]  /*22ec0*/  STL [R1+0x144], R0 ;  /* 0x0001440001007387 */ /* 0x0001e80000100800 */
[----:B------:R1:W-:Y:S04]  /*22ed0*/  STL [R1+0x13c], R8 ;  /* 0x00013c0801007387 */ /* 0x0003e80000100800 */
[----:B------:R-:W4:Y:S01]  /*22ee0*/  LDL.LU R160, [R1+0xac] ;  /* 0x0000ac0001a07983 */ /* 0x000f220000300800 */
        /* <DEDUP_REMOVED lines=10> */
[----:B------:R-:W-:Y:S01]  /*22f90*/  FSEL R10, R10, R22, P0 ;  /* 0x000000160a0a7208 */ /* 0x000fe20000000000 */
[----:B0-----:R-:W-:Y:S01]  /*22fa0*/  FMUL R7, R19, 0.25 ;  /* 0x3e80000013077820 */ /* 0x001fe20000400000 */
[----:B------:R-:W-:Y:S02]  /*22fb0*/  FSEL R0, R9, R21, P0 ;  /* 0x0000001509007208 */ /* 0x000fe40000000000 */
[----:B------:R-:W-:Y:S01]  /*22fc0*/  FSEL R8, R8, R20, P1 ;  /* 0x0000001408087208 */ /* 0x000fe20000800000 */
[----:B------:R-:W-:Y:S01]  /*22fd0*/  FMUL R6, R18, 0.25 ;  /* 0x3e80000012067820 */ /* 0x000fe20000400000 */
[----:B------:R-:W-:Y:S01]  /*22fe0*/  STL [R1+0x134], R10 ;  /* 0x0001340a01007387 */ /* 0x000fe20000100800 */
[----:B------:R-:W-:-:S03]  /*22ff0*/  FSEL R7, R7, R19, P1 ;  /* 0x0000001307077208 */ /* 0x000fc60000800000 */
[----:B------:R0:W-:Y:S04]  /*23000*/  STL [R1+0x12c], R0 ;  /* 0x00012c0001007387 */ /* 0x0001e80000100800 */
[----:B------:R-:W-:Y:S04]  /*23010*/  STL [R1+0x128], R8 ;  /* 0x0001280801007387 */ /* 0x000fe80000100800 */
[----:B------:R-:W4:Y:S01]  /*23020*/  LDL.LU R22, [R1+0x98] ;  /* 0x0000980001167983 */ /* 0x000f220000300800 */
[----:B0-----:R-:W-:-:S03]  /*23030*/  FSEL R0, R6, R18, P0 ;  /* 0x0000001206007208 */ /* 0x001fc60000000000 */
[----:B------:R-:W-:Y:S04]  /*23040*/  STL [R1+0x120], R7 ;  /* 0x0001200701007387 */ /* 0x000fe80000100800 */
[----:B------:R-:W4:Y:S04]  /*23050*/  LDL.LU R21, [R1+0x94] ;  /* 0x0000940001157983 */ /* 0x000f280000300800 */
[----:B------:R0:W-:Y:S04]  /*23060*/  STL [R1+0x124], R0 ;  /* 0x0001240001007387 */ /* 0x0001e80000100800 */
[----:B------:R-:W4:Y:S04]  /*23070*/  LDL.LU R20, [R1+0x90] ;  /* 0x0000900001147983 */ /* 0x000f280000300800 */
[----:B------:R-:W4:Y:S04]  /*23080*/  LDL.LU R19, [R1+0x8c] ;  /* 0x00008c0001137983 */ /* 0x000f280000300800 */
[----:B------:R-:W4:Y:S01]  /*23090*/  LDL.LU R18, [R1+0x88] ;  /* 0x0000880001127983 */ /* 0x000f220000300800 */
[----:B---3--:R-:W-:Y:S01]  /*230a0*/  FMUL R10, R159, 0.25 ;  /* 0x3e8000009f0a7820 */ /* 0x008fe20000400000 */
[----:B------:R-:W-:-:S04]  /*230b0*/  FMUL R9, R158, 0.25 ;  /* 0x3e8000009e097820 */ /* 0x000fc80000400000 */
[----:B------:R-:W-:Y:S02]  /*230c0*/  FSEL R10, R10, R159, P0 ;  /* 0x0000009f0a0a7208 */ /* 0x000fe40000000000 */
[----:B0-----:R-:W-:Y:S01]  /*230d0*/  FSEL R0, R9, R158, P1 ;  /* 0x0000009e09007208 */ /* 0x001fe20000800000 */
[----:B--2---:R-:W-:Y:S01]  /*230e0*/  FMUL R8, R157, 0.25 ;  /* 0x3e8000009d087820 */ /* 0x004fe20000400000 */
[----:B----4-:R-:W-:-:S04]  /*230f0*/  FMUL R7, R156, 0.25 ;  /* 0x3e8000009c077820 */ /* 0x010fc80000400000 */
[----:B------:R-:W-:Y:S01]  /*23100*/  FSEL R8, R8, R157, P1 ;  /* 0x0000009d08087208 */ /* 0x000fe20000800000 */
[----:B------:R-:W-:Y:S01]  /*23110*/  STL [R1+0x11c], R10 ;  /* 0x00011c0a01007387 */ /* 0x000fe20000100800 */
[----:B------:R-:W-:Y:S01]  /*23120*/  FMUL R6, R155, 0.25 ;  /* 0x3e8000009b067820 */ /* 0x000fe20000400000 */
[----:B------:R-:W-:Y:S02]  /*23130*/  FSEL R7, R7, R156, P0 ;  /* 0x0000009c07077208 */ /* 0x000fe40000000000 */
[----:B------:R0:W-:Y:S04]  /*23140*/  STL [R1+0x118], R0 ;  /* 0x0001180001007387 */ /* 0x0001e80000100800 */
[----:B------:R1:W-:Y:S04]  /*23150*/  STL [R1+0x110], R8 ;  /* 0x0001100801007387 */ /* 0x0003e80000100800 */
[----:B------:R-:W2:Y:S01]  /*23160*/  LDL.LU R159, [R1+0x84] ;  /* 0x00008400019f7983 */ /* 0x000ea20000300800 */
[----:B0-----:R-:W-:-:S03]  /*23170*/  FSEL R0, R6, R155, P0 ;  /* 0x0000009b06007208 */ /* 0x001fc60000000000 */
[----:B------:R-:W-:Y:S04]  /*23180*/  STL [R1+0x114], R7 ;  /* 0x0001140701007387 */ /* 0x000fe80000100800 */
[----:B------:R-:W3:Y:S01]  /*23190*/  LDL.LU R158, [R1+0x80] ;  /* 0x00008000019e7983 */ /* 0x000ee20000300800 */
[----:B------:R-:W-:-:S03]  /*231a0*/  FMUL R10, R160, 0.25 ;  /* 0x3e800000a00a7820 */ /* 0x000fc60000400000 */
[----:B------:R0:W-:Y:S01]  /*231b0*/  STL [R1+0x10c], R0 ;  /* 0x00010c0001007387 */ /* 0x0001e20000100800 */
[----:B------:R-:W-:-:S03]  /*231c0*/  FMUL R9, R154, 0.25 ;  /* 0x3e8000009a097820 */ /* 0x000fc60000400000 */
[----:B------:R-:W4:Y:S01]  /*231d0*/  LDL.LU R157, [R1+0x7c] ;  /* 0x00007c00019d7983 */ /* 0x000f220000300800 */
        /* <DEDUP_REMOVED lines=14> */
[----:B------:R-:W-:Y:S04]  /*232c0*/  STL [R1+0xfc], R7 ;  /* 0x0000fc0701007387 */ /* 0x000fe80000100800 */
[----:B------:R-:W4:Y:S04]  /*232d0*/  LDL.LU R153, [R1+0x6c] ;  /* 0x00006c0001997983 */ /* 0x000f280000300800 */
[----:B------:R0:W-:Y:S01]  /*232e0*/  STL [R1+0xf8], R0 ;  /* 0x0000f80001007387 */ /* 0x0001e20000100800 */
[----:B------:R-:W-:-:S03]  /*232f0*/  FMUL R10, R22, 0.25 ;  /* 0x3e800000160a7820 */ /* 0x000fc60000400000 */
[----:B------:R-:W4:Y:S01]  /*23300*/  LDL.LU R152, [R1+0x68] ;  /* 0x0000680001987983 */ /* 0x000f220000300800 */
[----:B------:R-:W-:-:S03]  /*23310*/  FMUL R9, R21, 0.25 ;  /* 0x3e80000015097820 */ /* 0x000fc60000400000 */
[----:B------:R-:W4:Y:S01]  /*23320*/  LDL.LU R23, [R1+0x64] ;  /* 0x0000640001177983 */ /* 0x000f220000300800 */
[----:B-1----:R-:W-:Y:S01]  /*23330*/  FMUL R8, R20, 0.25 ;  /* 0x3e80000014087820 */ /* 0x002fe20000400000 */
[----:B------:R-:W-:Y:S02]  /*23340*/  FSEL R10, R10, R22, P1 ;  /* 0x000000160a0a7208 */ /* 0x000fe40000800000 */
[----:B------:R-:W4:Y:S01]  /*23350*/  LDL.LU R161, [R1+0x60] ;  /* 0x0000600001a17983 */ /* 0x000f220000300800 */
[----:B0-----:R-:W-:Y:S01]  /*23360*/  FSEL R0, R9, R21, P0 ;  /* 0x0000001509007208 */ /* 0x001fe20000000000 */
[----:B------:R-:W-:Y:S01]  /*23370*/  FMUL R7, R19, 0.25 ;  /* 0x3e80000013077820 */ /* 0x000fe20000400000 */
[----:B------:R-:W-:Y:S01]  /*23380*/  FSEL R8, R8, R20, P0 ;  /* 0x0000001408087208 */ /* 0x000fe20000000000 */
[----:B------:R-:W-:Y:S01]  /*23390*/  FMUL R6, R18, 0.25 ;  /* 0x3e80000012067820 */ /* 0x000fe20000400000 */
[----:B------:R-:W-:Y:S02]  /*233a0*/  STL [R1+0xf0], R10 ;  /* 0x0000f00a01007387 */ /* 0x000fe40000100800 */
[----:B------:R-:W-:-:S02]  /*233b0*/  FSEL R7, R7, R19, P1 ;  /* 0x0000001307077208 */ /* 0x000fc40000800000 */
        /* <DEDUP_REMOVED lines=10> */
[----:B--2---:R-:W-:Y:S01]  /*23460*/  FMUL R10, R159, 0.25 ;  /* 0x3e8000009f0a7820 */ /* 0x004fe20000400000 */
[----:B---3--:R-:W-:-:S04]  /*23470*/  FMUL R9, R158, 0.25 ;  /* 0x3e8000009e097820 */ /* 0x008fc80000400000 */
[----:B------:R-:W-:Y:S02]  /*23480*/  FSEL R10, R10, R159, P0 ;  /* 0x0000009f0a0a7208 */ /* 0x000fe40000000000 */
[----:B0-----:R-:W-:Y:S01]  /*23490*/  FSEL R0, R9, R158, P0 ;  /* 0x0000009e09007208 */ /* 0x001fe20000000000 */
[----:B----4-:R-:W-:Y:S01]  /*234a0*/  FMUL R8, R157, 0.25 ;  /* 0x3e8000009d087820 */ /* 0x010fe20000400000 */
[----:B------:R-:W-:-:S04]  /*234b0*/  FMUL R7, R156, 0.25 ;  /* 0x3e8000009c077820 */ /* 0x000fc80000400000 */
[----:B------:R-:W-:Y:S01]  /*234c0*/  FSEL R8, R8, R157, P1 ;  /* 0x0000009d08087208 */ /* 0x000fe20000800000 */
[----:B------:R-:W-:Y:S01]  /*234d0*/  STL [R1+0xe4], R10 ;  /* 0x0000e40a01007387 */ /* 0x000fe20000100800 */
[----:B------:R-:W-:Y:S01]  /*234e0*/  FMUL R6, R155, 0.25 ;  /* 0x3e8000009b067820 */ /* 0x000fe20000400000 */
[----:B------:R-:W-:Y:S02]  /*234f0*/  FSEL R7, R7, R156, P1 ;  /* 0x0000009c07077208 */ /* 0x000fe40000800000 */
[----:B------:R0:W-:Y:S04]  /*23500*/  STL [R1+0xdc], R0 ;  /* 0x0000dc0001007387 */ /* 0x0001e80000100800 */
[----:B------:R-:W-:Y:S04]  /*23510*/  STL [R1+0xd8], R8 ;  /* 0x0000d80801007387 */ /* 0x000fe80000100800 */
[----:B------:R-:W2:Y:S01]  /*23520*/  LDL.LU R160, [R1+0x48] ;  /* 0x0000480001a07983 */ /* 0x000ea20000300800 */
[----:B0-----:R-:W-:-:S03]  /*23530*/  FSEL R0, R6, R155, P0 ;  /* 0x0000009b06007208 */ /* 0x001fc60000000000 */
[----:B------:R-:W-:Y:S04]  /*23540*/  STL [R1+0xd0], R7 ;  /* 0x0000d00701007387 */ /* 0x000fe80000100800 */
[----:B------:R-:W3:Y:S01]  /*23550*/  LDL.LU R159, [R1+0x44] ;  /* 0x00004400019f7983 */ /* 0x000ee20000300800 */
[----:B------:R-:W-:-:S03]  /*23560*/  FMUL R10, R154, 0.25 ;  /* 0x3e8000009a0a7820 */ /* 0x000fc60000400000 */
[----:B------:R0:W-:Y:S04]  /*23570*/  STL [R1+0xd4], R0 ;  /* 0x0000d40001007387 */ /* 0x0001e80000100800 */
[----:B------:R-:W4:Y:S01]  /*23580*/  LDL.LU R158, [R1+0x40] ;  /* 0x00004000019e7983 */ /* 0x000f220000300800 */
[----:B------:R-:W-:-:S03]  /*23590*/  FMUL R9, R153, 0.25 ;  /* 0x3e80000099097820 */ /* 0x000fc60000400000 */
[----:B------:R-:W4:Y:S01]  /*235a0*/  LDL.LU R157, [R1+0x3c] ;  /* 0x00003c00019d7983 */ /* 0x000f220000300800 */
[----:B0-----:R-:W-:Y:S01]  /*235b0*/  FSEL R0, R10, R154, P0 ;  /* 0x0000009a0a007208 */ /* 0x001fe20000000000 */
[----:B------:R-:W-:Y:S01]  /*235c0*/  FMUL R8, R152, 0.25 ;  /* 0x3e80000098087820 */ /* 0x000fe20000400000 */
[----:B------:R-:W-:Y:S01]  /*235d0*/  FSEL R9, R9, R153, P1 ;  /* 0x0000009909097208 */ /* 0x000fe20000800000 */
[----:B------:R-:W4:Y:S01]  /*235e0*/  LDL.LU R156, [R1+0x38] ;  /* 0x00003800019c7983 */ /* 0x000f220000300800 */
[----:B------:R-:W-:Y:S02]  /*235f0*/  FMUL R7, R23, 0.25 ;  /* 0x3e80000017077820 */ /* 0x000fe40000400000 */
[----:B------:R-:W-:Y:S01]  /*23600*/  FSEL R8, R8, R152, P1 ;  /* 0x0000009808087208 */ /* 0x000fe20000800000 */
[----:B------:R0:W-:Y:S04]  /*23610*/  STL [R1+0xcc], R0 ;  /* 0x0000cc0001007387 */ /* 0x0001e80000100800 */
[----:B------:R1:W-:Y:S04]  /*23620*/  STL [R1+0xc8], R9 ;  /* 0x0000c80901007387 */ /* 0x0003e80000100800 */
[----:B------:R-:W4:Y:S01]  /*23630*/  LDL.LU R155, [R1+0x34] ;  /* 0x00003400019b7983 */ /* 0x000f220000300800 */
[----:B0-----:R-:W-:-:S03]  /*23640*/  FSEL R0, R7, R23, P0 ;  /* 0x0000001707007208 */ /* 0x001fc60000000000 */
[----:B------:R-:W-:Y:S01]  /*23650*/  STL [R1+0xc0], R8 ;  /* 0x0000c00801007387 */ /* 0x000fe20000100800 */
[----:B------:R-:W-:-:S03]  /*23660*/  FMUL R6, R161, 0.25 ;  /* 0x3e800000a1067820 */ /* 0x000fc60000400000 */
[----:B------:R-:W4:Y:S04]  /*23670*/  LDL.LU R154, [R1+0x30] ;  /* 0x00003000019a7983 */ /* 0x000f280000300800 */
[----:B------:R0:W-:Y:S04]  /*23680*/  STL [R1+0xc4], R0 ;  /* 0x0000c40001007387 */ /* 0x0001e80000100800 */
[----:B------:R-:W4:Y:S01]  /*23690*/  LDL.LU R153, [R1+0x2c] ;  /* 0x00002c0001997983 */ /* 0x000f220000300800 */
[----:B------:R-:W-:-:S03]  /*236a0*/  FMUL R10, R22, 0.25 ;  /* 0x3e800000160a7820 */ /* 0x000fc60000400000 */
[----:B------:R-:W4:Y:S01]  /*236b0*/  LDL.LU R152, [R1+0x28] ;  /* 0x0000280001987983 */ /* 0x000f220000300800 */
[----:B-1----:R-:W-:Y:S01]  /*236c0*/  FMUL R9, R21, 0.25 ;  /* 0x3e80000015097820 */ /* 0x002fe20000400000 */
[----:B0-----:R-:W-:Y:S02]  /*236d0*/  FSEL R0, R6, R161, P0 ;  /* 0x000000a106007208 */ /* 0x001fe40000000000 */
[----:B------:R-:W4:Y:S01]  /*236e0*/  LDL.LU R23, [R1+0x24] ;  /* 0x0000240001177983 */ /* 0x000f220000300800 */
[----:B------:R-:W-:Y:S01]  /*236f0*/  FSEL R10, R10, R22, P1 ;  /* 0x000000160a0a7208 */ /* 0x000fe20000800000 */
[----:B------:R-:W-:Y:S02]  /*23700*/  FMUL R8, R20, 0.25 ;  /* 0x3e80000014087820 */ /* 0x000fe40000400000 */
[----:B------:R0:W-:Y:S01]  /*23710*/  STL [R1+0xbc], R0 ;  /* 0x0000bc0001007387 */ /* 0x0001e20000100800 */
[----:B------:R-:W-:Y:S02]  /*23720*/  FMUL R7, R19, 0.25 ;  /* 0x3e80000013077820 */ /* 0x000fe40000400000 */
[----:B------:R-:W-:Y:S01]  /*23730*/  FSEL R8, R8, R20, P0 ;  /* 0x0000001408087208 */ /* 0x000fe20000000000 */
[----:B------:R-:W-:Y:S01]  /*23740*/  FMUL R6, R18, 0.25 ;  /* 0x3e80000012067820 */ /* 0x000fe20000400000 */
[----:B0-----:R-:W-:Y:S01]  /*23750*/  FSEL R0, R9, R21, P1 ;  /* 0x0000001509007208 */ /* 0x001fe20000800000 */
        /* <DEDUP_REMOVED lines=23> */
[----:B------:R1:W-:Y:S01]  /*238d0*/  STL [R1+0x9c], R8 ;  /* 0x00009c0801007387 */ /* 0x0003e20000100800 */
[----:B0-----:R-:W-:Y:S01]  /*238e0*/  FSEL R0, R6, R156, P1 ;  /* 0x0000009c06007208 */ /* 0x001fe20000800000 */
[----:B------:R-:W-:-:S02]  /*238f0*/  FMUL R10, R155, 0.25 ;  /* 0x3e8000009b0a7820 */ /* 0x000fc40000400000 */
[----:B------:R-:W-:Y:S01]  /*23900*/  STL [R1+0x98], R7 ;  /* 0x0000980701007387 */ /* 0x000fe20000100800 */
[----:B------:R-:W-:-:S03]  /*23910*/  FMUL R9, R154, 0.25 ;  /* 0x3e8000009a097820 */ /* 0x000fc60000400000 */
[----:B------:R0:W-:Y:S02]  /*23920*/  STL [R1+0x90], R0 ;  /* 0x0000900001007387 */ /* 0x0001e40000100800 */
[----:B------:R-:W-:Y:S01]  /*23930*/  FSEL R9, R9, R154, P0 ;  /* 0x0000009a09097208 */ /* 0x000fe20000000000 */
[----:B-1----:R-:W-:Y:S01]  /*23940*/  FMUL R8, R153, 0.25 ;  /* 0x3e80000099087820 */ /* 0x002fe20000400000 */
[----:B0-----:R-:W-:Y:S01]  /*23950*/  FSEL R0, R10, R155, P0 ;  /* 0x0000009b0a007208 */ /* 0x001fe20000000000 */
[----:B------:R-:W-:-:S03]  /*23960*/  FMUL R7, R152, 0.25 ;  /* 0x3e80000098077820 */ /* 0x000fc60000400000 */
[----:B------:R-:W-:Y:S01]  /*23970*/  FSEL R8, R8, R153, P1 ;  /* 0x0000009908087208 */ /* 0x000fe20000800000 */
[----:B------:R0:W-:Y:S04]  /*23980*/  STL [R1+0x94], R0 ;  /* 0x0000940001007387 */ /* 0x0001e80000100800 */
[----:B------:R-:W-:Y:S04]  /*23990*/  STL [R1+0x8c], R9 ;  /* 0x00008c0901007387 */ /* 0x000fe80000100800 */
[----:B------:R-:W2:Y:S01]  /*239a0*/  LDL.LU R164, [R1+0xc] ;  /* 0x00000c0001a47983 */ /* 0x000ea20000300800 */
[----:B0-----:R-:W-:-:S03]  /*239b0*/  FSEL R0, R7, R152, P1 ;  /* 0x0000009807007208 */ /* 0x001fc60000800000 */
[----:B------:R-:W-:Y:S01]  /*239c0*/  STL [R1+0x88], R8 ;  /* 0x0000880801007387 */ /* 0x000fe20000100800 */
[----:B------:R-:W-:-:S03]  /*239d0*/  FMUL R6, R23, 0.25 ;  /* 0x3e80000017067820 */ /* 0x000fc60000400000 */
[----:B------:R-:W3:Y:S04]  /*239e0*/  LDL.LU R163, [R1+0x4] ;  /* 0x0000040001a37983 */ /* 0x000ee80000300800 */
[----:B------:R0:W-:Y:S04]  /*239f0*/  STL [R1+0x80], R0 ;  /* 0x0000800001007387 */ /* 0x0001e80000100800 */
[----:B------:R-:W4:Y:S04]  /*23a00*/  LDL.LU R162, [R1+0x3fc] ;  /* 0x0003fc0001a27983 */ /* 0x000f280000300800 */
[----:B------:R-:W4:Y:S01]  /*23a10*/  LDL.LU R161, [R1+0x3f8] ;  /* 0x0003f80001a17983 */ /* 0x000f220000300800 */
[----:B------:R-:W-:Y:S01]  /*23a20*/  FMUL R10, R22, 0.25 ;  /* 0x3e800000160a7820 */ /* 0x000fe20000400000 */
[----:B0-----:R-:W-:-:S02]  /*23a30*/  FSEL R0, R6, R23, P0 ;  /* 0x0000001706007208 */ /* 0x001fc40000000000 */
[----:B------:R-:W4:Y:S04]  /*23a40*/  LDL.LU R160, [R1+0x3f4] ;  /* 0x0003f40001a07983 */ /* 0x000f280000300800 */
[----:B------:R-:W4:Y:S01]  /*23a50*/  LDL.LU R159, [R1+0x3f0] ;  /* 0x0003f000019f7983 */ /* 0x000f220000300800 */
[----:B------:R-:W-:-:S03]  /*23a60*/  FMUL R9, R21, 0.25 ;  /* 0x3e80000015097820 */ /* 0x000fc60000400000 */
[----:B------:R-:W4:Y:S04]  /*23a70*/  LDL.LU R158, [R1+0x3ec] ;  /* 0x0003ec00019e7983 */ /* 0x000f280000300800 */
[----:B------:R0:W-:Y:S01]  /*23a80*/  STL [R1+0x84], R0 ;  /* 0x0000840001007387 */ /* 0x0001e20000100800 */
[----:B------:R-:W-:Y:S01]  /*23a90*/  FMUL R8, R20, 0.25 ;  /* 0x3e80000014087820 */ /* 0x000fe20000400000 */
[----:B------:R-:W-:Y:S02]  /*23aa0*/  FSEL R9, R9, R21, P1 ;  /* 0x0000001509097208 */ /* 0x000fe40000800000 */
[----:B------:R-:W4:Y:S01]  /*23ab0*/  LDL.LU R157, [R1+0x3e8] ;  /* 0x0003e800019d7983 */ /* 0x000f220000300800 */
[----:B------:R-:W-:Y:S01]  /*23ac0*/  FMUL R7, R19, 0.25 ;  /* 0x3e80000013077820 */ /* 0x000fe20000400000 */
[----:B------:R-:W-:-:S02]  /*23ad0*/  FSEL R8, R8, R20, P1 ;  /* 0x0000001408087208 */ /* 0x000fc40000800000 */
[----:B------:R-:W4:Y:S01]  /*23ae0*/  LDL.LU R156, [R1+0x3e4] ;  /* 0x0003e400019c7983 */ /* 0x000f220000300800 */
[----:B0-----:R-:W-:-:S03]  /*23af0*/  FSEL R0, R10, R22, P0 ;  /* 0x000000160a007208 */ /* 0x001fc60000000000 */
[----:B------:R-:W4:Y:S04]  /*23b00*/  LDL.LU R155, [R1+0x3e0] ;  /* 0x0003e000019b7983 */ /* 0x000f280000300800 */
[----:B------:R0:W-:Y:S04]  /*23b10*/  STL [R1+0x7c], R0 ;  /* 0x00007c0001007387 */ /* 0x0001e80000100800 */
[----:B------:R-:W-:Y:S04]  /*23b20*/  STL [R1+0x78], R9 ;  /* 0x0000780901007387 */ /* 0x000fe80000100800 */
[----:B------:R-:W4:Y:S01]  /*23b30*/  LDL.LU R154, [R1+0x3dc] ;  /* 0x0003dc00019a7983 */ /* 0x000f220000300800 */
[----:B0-----:R-:W-:-:S03]  /*23b40*/  FSEL R0, R7, R19, P0 ;  /* 0x0000001307007208 */ /* 0x001fc60000000000 */
[----:B------:R-:W-:Y:S04]  /*23b50*/  STL [R1+0x70], R8 ;  /* 0x0000700801007387 */ /* 0x000fe80000100800 */
[----:B------:R-:W4:Y:S04]  /*23b60*/  LDL.LU R153, [R1+0x3d8] ;  /* 0x0003d80001997983 */ /* 0x000f280000300800 */
[----:B------:R0:W-:Y:S01]  /*23b70*/  STL [R1+0x74], R0 ;  /* 0x0000740001007387 */ /* 0x0001e20000100800 */
[----:B------:R-:W-:-:S03]  /*23b80*/  FMUL R6, R18, 0.25 ;  /* 0x3e80000012067820 */ /* 0x000fc60000400000 */
[----:B------:R-:W4:Y:S04]  /*23b90*/  LDL.LU R152, [R1+0x3d4] ;  /* 0x0003d40001987983 */ /* 0x000f280000300800 */
[----:B------:R-:W4:Y:S04]  /*23ba0*/  LDL.LU R23, [R1+0x3d0] ;  /* 0x0003d00001177983 */ /* 0x000f280000300800 */
[----:B------:R-:W4:Y:S01]  /*23bb0*/  LDL.LU R22, [R1+0x3cc] ;  /* 0x0003cc0001167983 */ /* 0x000f220000300800 */
[----:B0-----:R-:W-:-:S03]  /*23bc0*/  FSEL R0, R6, R18, P0 ;  /* 0x0000001206007208 */ /* 0x001fc60000000000 */
[----:B------:R-:W4:Y:S04]  /*23bd0*/  LDL.LU R21, [R1+0x3c8] ;  /* 0x0003c80001157983 */ /* 0x000f280000300800 */
        /* <DEDUP_REMOVED lines=8> */
[----:B0-----:R-:W-:-:S03]  /*23c60*/  FSEL R0, R9, R163, P0 ;  /* 0x000000a309007208 */ /* 0x001fc60000000000 */
[----:B------:R0:W-:Y:S01]  /*23c70*/  STL [R1+0x54], R10 ;  /* 0x0000540a01007387 */ /* 0x0001e20000100800 */
[----:B----4-:R-:W-:Y:S01]  /*23c80*/  FMUL R8, R162, 0.25 ;  /* 0x3e800000a2087820 */ /* 0x010fe20000400000 */
[----:B------:R-:W-:Y:S01]  /*23c90*/  FMUL R7, R161, 0.25 ;  /* 0x3e800000a1077820 */ /* 0x000fe20000400000 */
[----:B------:R-:W-:-:S04]  /*23ca0*/  FMUL R6, R160, 0.25 ;  /* 0x3e800000a0067820 */ /* 0x000fc80000400000 */
[----:B------:R-:W-:Y:S01]  /*23cb0*/  FSEL R7, R7, R161, P3 ;  /* 0x000000a107077208 */ /* 0x000fe20001800000 */
[----:B------:R1:W-:Y:S01]  /*23cc0*/  STL [R1+0x58], R0 ;  /* 0x0000580001007387 */ /* 0x0003e20000100800 */
[----:B0-----:R-:W-:Y:S01]  /*23cd0*/  FMUL R10, R159, 0.25 ;  /* 0x3e8000009f0a7820 */ /* 0x001fe20000400000 */
[----:B------:R-:W-:Y:S01]  /*23ce0*/  FSEL R112, R8, R162, P3 ;  /* 0x000000a208707208 */ /* 0x000fe20001800000 */
[----:B------:R-:W-:Y:S01]  /*23cf0*/  FMUL R9, R158, 0.25 ;  /* 0x3e8000009e097820 */ /* 0x000fe20000400000 */
[----:B-1----:R-:W-:Y:S01]  /*23d00*/  FSEL R0, R6, R160, P2 ;  /* 0x000000a006007208 */ /* 0x002fe20001000000 */
[----:B------:R0:W-:Y:S01]  /*23d10*/  STL [R1+0x60], R7 ;  /* 0x0000600701007387 */ /* 0x0001e20000100800 */
[----:B------:R-:W-:Y:S01]  /*23d20*/  FSEL R10, R10, R159, P2 ;  /* 0x0000009f0a0a7208 */ /* 0x000fe20001000000 */
[----:B------:R-:W-:Y:S02]  /*23d30*/  FMUL R8, R157, 0.25 ;  /* 0x3e8000009d087820 */ /* 0x000fe40000400000 */
[----:B------:R1:W-:Y:S03]  /*23d40*/  STL [R1+0x64], R0 ;  /* 0x0000640001007387 */ /* 0x0003e60000100800 */
[----:B------:R-:W-:Y:S01]  /*23d50*/  FSEL R8, R8, R157, P3 ;  /* 0x0000009d08087208 */ /* 0x000fe20001800000 */
[----:B0-----:R-:W-:Y:S01]  /*23d60*/  FMUL R7, R156, 0.25 ;  /* 0x3e8000009c077820 */ /* 0x001fe20000400000 */
[----:B------:R-:W-:Y:S01]  /*23d70*/  FMUL R6, R155, 0.25 ;  /* 0x3e8000009b067820 */ /* 0x000fe20000400000 */
[----:B-1----:R-:W-:Y:S01]  /*23d80*/  FSEL R0, R9, R158, P3 ;  /* 0x0000009e09007208 */ /* 0x002fe20001800000 */
[----:B------:R0:W-:Y:S02]  /*23d90*/  STL [R1+0x5c], R10 ;  /* 0x00005c0a01007387 */ /* 0x0001e40000100800 */
[----:B------:R-:W-:-:S02]  /*23da0*/  FSEL R7, R7, R156, P2 ;  /* 0x0000009c07077208 */ /* 0x000fc40001000000 */
[----:B------:R1:W-:Y:S04]  /*23db0*/  STL [R1+0x50], R0 ;  /* 0x0000500001007387 */ /* 0x0003e80000100800 */
[----:B------:R2:W-:Y:S01]  /*23dc0*/  STL [R1+0x48], R8 ;  /* 0x0000480801007387 */ /* 0x0005e20000100800 */
[----:B0-----:R-:W-:Y:S01]  /*23dd0*/  FMUL R10, R154, 0.25 ;  /* 0x3e8000009a0a7820 */ /* 0x001fe20000400000 */
[----:B-1----:R-:W-:Y:S01]  /*23de0*/  FSEL R0, R6, R155, P2 ;  /* 0x0000009b06007208 */ /* 0x002fe20001000000 */
[----:B------:R-:W-:Y:S01]  /*23df0*/  FMUL R9, R153, 0.25 ;  /* 0x3e80000099097820 */ /* 0x000fe20000400000 */
[----:B------:R0:W-:Y:S02]  /*23e00*/  STL [R1+0x4c], R7 ;  /* 0x00004c0701007387 */ /* 0x0001e40000100800 */
[----:B------:R-:W-:-:S02]  /*23e10*/  FSEL R10, R10, R154, P3 ;  /* 0x0000009a0a0a7208 */ /* 0x000fc40001800000 */
[----:B------:R1:W-:Y:S01]  /*23e20*/  STL [R1+0x44], R0 ;  /* 0x0000440001007387 */ /* 0x0003e20000100800 */
[----:B--2---:R-:W-:Y:S01]  /*23e30*/  FMUL R8, R152, 0.25 ;  /* 0x3e80000098087820 */ /* 0x004fe20000400000 */
[----:B0-----:R-:W-:-:S04]  /*23e40*/  FMUL R7, R23, 0.25 ;  /* 0x3e80000017077820 */ /* 0x001fc80000400000 */
[----:B------:R-:W-:Y:S02]  /*23e50*/  FSEL R8, R8, R152, P2 ;  /* 0x0000009808087208 */ /* 0x000fe40001000000 */
[----:B-1----:R-:W-:Y:S01]  /*23e60*/  FSEL R0, R9, R153, P3 ;  /* 0x0000009909007208 */ /* 0x002fe20001800000 */
[----:B------:R-:W-:Y:S01]  /*23e70*/  FMUL R6, R22, 0.25 ;  /* 0x3e80000016067820 */ /* 0x000fe20000400000 */
[----:B------:R-:W-:Y:S01]  /*23e80*/  STL [R1+0x40], R10 ;  /* 0x0000400a01007387 */ /* 0x000fe20000100800 */
[----:B------:R-:W-:-:S03]  /*23e90*/  FSEL R7, R7, R23, P2 ;  /* 0x0000001707077208 */ /* 0x000fc60001000000 */
[----:B------:R0:W-:Y:S01]  /*23ea0*/  STL [R1+0x38], R0 ;  /* 0x0000380001007387 */ /* 0x0001e20000100800 */
[----:B------:R-:W-:-:S03]  /*23eb0*/  FMUL R9, R21, 0.25 ;  /* 0x3e80000015097820 */ /* 0x000fc60000400000 */
[----:B------:R1:W-:Y:S01]  /*23ec0*/  STL [R1+0x3c], R8 ;  /* 0x00003c0801007387 */ /* 0x0003e20000100800 */
[----:B0-----:R-:W-:-:S03]  /*23ed0*/  FSEL R0, R6, R22, P3 ;  /* 0x0000001606007208 */ /* 0x001fc60001800000 */
[----:B------:R0:W-:Y:S01]  /*23ee0*/  STL [R1+0x34], R7 ;  /* 0x0000340701007387 */ /* 0x0001e20000100800 */
[----:B-1----:R-:W-:-:S03]  /*23ef0*/  FMUL R8, R20, 0.25 ;  /* 0x3e80000014087820 */ /* 0x002fc60000400000 */
[----:B------:R1:W-:Y:S01]  /*23f00*/  STL [R1+0x30], R0 ;  /* 0x0000300001007387 */ /* 0x0003e20000100800 */
[----:B------:R-:W-:Y:S01]  /*23f10*/  FMUL R6, R18, 0.25 ;  /* 0x3e80000012067820 */ /* 0x000fe20000400000 */
[----:B------:R-:W-:Y:S01]  /*23f20*/  FSEL R9, R9, R21, P3 ;  /* 0x0000001509097208 */ /* 0x000fe20001800000 */
[----:B0-----:R-:W-:Y:S01]  /*23f30*/  FMUL R7, R19, 0.25 ;  /* 0x3e80000013077820 */ /* 0x001fe20000400000 */
[----:B-1----:R-:W-:-:S04]  /*23f40*/  FSEL R0, R8, R20, P2 ;  /* 0x0000001408007208 */ /* 0x002fc80001000000 */
[----:B------:R-:W-:Y:S01]  /*23f50*/  FSEL R252, R7, R19, P2 ;  /* 0x0000001307fc7208 */ /* 0x000fe20001000000 */
[----:B------:R0:W-:Y:S04]  /*23f60*/  STL [R1+0xdd4], R0 ;  /* 0x000dd40001007387 */ /* 0x0001e80000100800 */
[----:B------:R1:W-:Y:S04]  /*23f70*/  STL [R1+0x28], R9 ;  /* 0x0000280901007387 */ /* 0x0003e80000100800 */
[----:B------:R2:W-:Y:S01]  /*23f80*/  STL [R1+0xdd0], R252 ;  /* 0x000dd0fc01007387 */ /* 0x0005e20000100800 */
[----:B0-----:R-:W-:-:S03]  /*23f90*/  FSEL R0, R6, R18, P3 ;  /* 0x0000001206007208 */ /* 0x001fc60001800000 */
[----:B------:R-:W3:Y:S04]  /*23fa0*/  LDL.LU R151, [R1+0x3b4] ;  /* 0x0003b40001977983 */ /* 0x000ee80000300800 */
[----:B------:R-:W4:Y:S04]  /*23fb0*/  LDL.LU R169, [R1+0x3b0] ;  /* 0x0003b00001a97983 */ /* 0x000f280000300800 */
[----:B------:R0:W-:Y:S04]  /*23fc0*/  STL [R1+0x20], R0 ;  /* 0x0000200001007387 */ /* 0x0001e80000100800 */
[----:B------:R-:W2:Y:S04]  /*23fd0*/  LDL.LU R176, [R1+0x3ac] ;  /* 0x0003ac0001b07983 */ /* 0x000ea80000300800 */
[----:B------:R-:W3:Y:S04]  /*23fe0*/  LDL.LU R11, [R1+0x3a8] ;  /* 0x0003a800010b7983 */ /* 0x000ee80000300800 */
[----:B------:R-:W4:Y:S04]  /*23ff0*/  LDL.LU R244, [R1+0x3a4] ;  /* 0x0003a40001f47983 */ /* 0x000f280000300800 */
[----:B------:R-:W2:Y:S04]  /*24000*/  LDL.LU R16, [R1+0x3a0] ;  /* 0x0003a00001107983 */ /* 0x000ea80000300800 */
[----:B------:R-:W2:Y:S04]  /*24010*/  LDL.LU R15, [R1+0x39c] ;  /* 0x00039c00010f7983 */ /* 0x000ea80000300800 */
[----:B------:R-:W1:Y:S04]  /*24020*/  LDL.LU R14, [R1+0x398] ;  /* 0x00039800010e7983 */ /* 0x000e680000300800 */
[----:B------:R-:W2:Y:S04]  /*24030*/  LDL.LU R13, [R1+0x394] ;  /* 0x00039400010d7983 */ /* 0x000ea80000300800 */
        /* <DEDUP_REMOVED lines=100> */
[----:B------:R-:W2:Y:S01]  /*24680*/  LDL.LU R152, [R1+0x200] ;  /* 0x0002000001987983 */ /* 0x000ea20000300800 */
[----:B------:R-:W-:Y:S01]  /*24690*/  FMUL R249, R248, 0.25 ;  /* 0x3e800000f8f97820 */ /* 0x000fe20000400000 */
[----:B---3--:R-:W-:Y:S01]  /*246a0*/  FMUL R7, R11, 0.25 ;  /* 0x3e8000000b077820 */ /* 0x008fe20000400000 */
[----:B------:R-:W-:-:S03]  /*246b0*/  FMUL R251, R151, 0.25 ;  /* 0x3e80000097fb7820 */ /* 0x000fc60000400000 */
[----:B------:R-:W-:Y:S01]  /*246c0*/  FSEL R249, R249, R248, P3 ;  /* 0x000000f8f9f97208 */ /* 0x000fe20001800000 */
[----:B----4-:R-:W-:Y:S01]  /*246d0*/  FMUL R248, R244, 0.25 ;  /* 0x3e800000f4f87820 */ /* 0x010fe20000400000 */
[----:B------:R-:W-:Y:S01]  /*246e0*/  FMUL R250, R169, 0.25 ;  /* 0x3e800000a9fa7820 */ /* 0x000fe20000400000 */
[----:B--2---:R-:W-:Y:S01]  /*246f0*/  FMUL R6, R176, 0.25 ;  /* 0x3e800000b0067820 */ /* 0x004fe20000400000 */
[----:B------:R-:W-:Y:S01]  /*24700*/  FSEL R7, R7, R11, P3 ;  /* 0x0000000b07077208 */ /* 0x000fe20001800000 */
[----:B------:R-:W-:Y:S01]  /*24710*/  FMUL R10, R13, 0.25 ;  /* 0x3e8000000d0a7820 */ /* 0x000fe20000400000 */
[----:B------:R-:W-:Y:S01]  /*24720*/  FSEL R248, R248, R244, P2 ;  /* 0x000000f4f8f87208 */ /* 0x000fe20001000000 */
[----:B-1----:R-:W-:Y:S01]  /*24730*/  FMUL R9, R14, 0.25 ;  /* 0x3e8000000e097820 */ /* 0x002fe20000400000 */
[----:B------:R-:W-:Y:S01]  /*24740*/  FMUL R11, R12, 0.25 ;  /* 0x3e8000000c0b7820 */ /* 0x000fe20000400000 */
[----:B------:R-:W-:Y:S01]  /*24750*/  FMUL R244, R16, 0.25 ;  /* 0x3e80000010f47820 */ /* 0x000fe20000400000 */
[----:B------:R-:W-:Y:S01]  /*24760*/  FSEL R251, R251, R151, P2 ;  /* 0x00000097fbfb7208 */ /* 0x000fe20001000000 */
[----:B------:R-:W-:Y:S01]  /*24770*/  FMUL R8, R15, 0.25 ;  /* 0x3e8000000f087820 */ /* 0x000fe20000400000 */
[----:B------:R-:W-:-:S02]  /*24780*/  FSEL R250, R250, R169, P2 ;  /* 0x000000a9fafa7208 */ /* 0x000fc40001000000 */
[----:B------:R-:W-:Y:S02]  /*24790*/  FSEL R6, R6, R176, P3 ;  /* 0x000000b006067208 */ /* 0x000fe40001800000 */
[----:B------:R-:W-:Y:S01]  /*247a0*/  FSEL R10, R10, R13, P2 ;  /* 0x0000000d0a0a7208 */ /* 0x000fe20001000000 */
[----:B------:R-:W-:Y:S01]  /*247b0*/  FMUL R13, R21, 0.25 ;  /* 0x3e800000150d7820 */ /* 0x000fe20000400000 */
[----:B------:R-:W-:Y:S01]  /*247c0*/  FSEL R9, R9, R14, P3 ;  /* 0x0000000e09097208 */ /* 0x000fe20001800000 */
[----:B------:R-:W-:Y:S01]  /*247d0*/  STL [R1+0xdfc], R249 ;  /* 0x000dfcf901007387 */ /* 0x000fe20000100800 */
[----:B------:R-:W-:Y:S01]  /*247e0*/  FSEL R11, R11, R12, P2 ;  /* 0x0000000c0b0b7208 */ /* 0x000fe20001000000 */
[----:B------:R-:W-:Y:S01]  /*247f0*/  FMUL R12, R17, 0.25 ;  /* 0x3e800000110c7820 */ /* 0x000fe20000400000 */
[----:B------:R-:W-:Y:S01]  /*24800*/  FSEL R244, R244, R16, P2 ;  /* 0x00000010f4f47208 */ /* 0x000fe20001000000 */
[----:B------:R-:W-:Y:S01]  /*24810*/  FMUL R14, R20, 0.25 ;  /* 0x3e800000140e7820 */ /* 0x000fe20000400000 */
[----:B------:R-:W-:Y:S01]  /*24820*/  STL [R1+0xdd8], R251 ;  /* 0x000dd8fb01007387 */ /* 0x000fe20000100800 */
[----:B------:R-:W-:Y:S01]  /*24830*/  FSEL R8, R8, R15, P3 ;  /* 0x0000000f08087208 */ /* 0x000fe20001800000 */
[----:B------:R-:W-:Y:S01]  /*24840*/  FMUL R16, R18, 0.25 ;  /* 0x3e80000012107820 */ /* 0x000fe20000400000 */
[----:B------:R-:W-:Y:S01]  /*24850*/  FMUL R15, R19, 0.25 ;  /* 0x3e800000130f7820 */ /* 0x000fe20000400000 */
[----:B------:R-:W-:Y:S01]  /*24860*/  STL [R1+0xdcc], R250 ;  /* 0x000dccfa01007387 */ /* 0x000fe20000100800 */
[----:B------:R-:W-:Y:S01]  /*24870*/  FSEL R13, R13, R21, P3 ;  /* 0x000000150d0d7208 */ /* 0x000fe20001800000 */
[----:B------:R-:W-:-:S02]  /*24880*/  FMUL R21, R22, 0.25 ;  /* 0x3e80000016157820 */ /* 0x000fc40000400000 */
[----:B------:R-:W-:Y:S01]  /*24890*/  STL [R1+0xe00], R6 ;  /* 0x000e000601007387 */ /* 0x000fe20000100800 */
[----:B------:R-:W-:Y:S01]  /*248a0*/  FSEL R12, R12, R17, P3 ;  /* 0x000000110c0c7208 */ /* 0x000fe20001800000 */
[----:B------:R-:W-:Y:S01]  /*248b0*/  FMUL R17, R177, 0.25 ;  /* 0x3e800000b1117820 */ /* 0x000fe20000400000 */
[----:B------:R-:W-:Y:S01]  /*248c0*/  FSEL R14, R14, R20, P2 ;  /* 0x000000140e0e7208 */ /* 0x000fe20001000000 */
[----:B------:R-:W-:Y:S01]  /*248d0*/  STL [R1+0xe04], R7 ;  /* 0x000e040701007387 */ /* 0x000fe20000100800 */
[----:B------:R-:W-:Y:S01]  /*248e0*/  FSEL R16, R16, R18, P3 ;  /* 0x0000001210107208 */ /* 0x000fe20001800000 */
[----:B------:R-:W-:Y:S02]  /*248f0*/  FMUL R20, R23, 0.25 ;  /* 0x3e80000017147820 */ /* 0x000fe40000400000 */
[----:B------:R-:W-:Y:S01]  /*24900*/  STL [R1+0xdc8], R248 ;  /* 0x000dc8f801007387 */ /* 0x000fe20000100800 */
[----:B------:R-:W-:Y:S01]  /*24910*/  FSEL R15, R15, R19, P2 ;  /* 0x000000130f0f7208 */ /* 0x000fe20001000000 */
[----:B------:R-:W-:-:S02]  /*24920*/  FMUL R18, R174, 0.25 ;  /* 0x3e800000ae127820 */ /* 0x000fc40000400000 */
[----:B------:R-:W-:Y:S01]  /*24930*/  STL [R1+0xddc], R244 ;  /* 0x000ddcf401007387 */ /* 0x000fe20000100800 */
[----:B------:R-:W-:-:S03]  /*24940*/  FMUL R19, R175, 0.25 ;  /* 0x3e800000af137820 */ /* 0x000fc60000400000 */
[----:B------:R-:W-:Y:S01]  /*24950*/  STL [R1+0xe08], R8 ;  /* 0x000e080801007387 */ /* 0x000fe20000100800 */
[----:B------:R-:W-:-:S03]  /*24960*/  FSEL R21, R21, R22, P3 ;  /* 0x0000001615157208 */ /* 0x000fc60001800000 */
[----:B------:R-:W-:Y:S01]  /*24970*/  STL [R1+0xe0c], R9 ;  /* 0x000e0c0901007387 */ /* 0x000fe20000100800 */
[----:B------:R-:W-:Y:S01]  /*24980*/  FSEL R17, R17, R177, P3 ;  /* 0x000000b111117208 */ /* 0x000fe20001800000 */
[----:B------:R-:W-:Y:S02]  /*24990*/  FMUL R22, R172, 0.25 ;  /* 0x3e800000ac167820 */ /* 0x000fe40000400000 */
[----:B------:R-:W-:Y:S01]  /*249a0*/  STL [R1+0xde0], R10 ;  /* 0x000de00a01007387 */ /* 0x000fe20000100800 */
[----:B------:R-:W-:Y:S01]  /*249b0*/  FSEL R20, R20, R23, P3 ;  /* 0x0000001714147208 */ /* 0x000fe20001800000 */
[----:B------:R-:W-:Y:S02]  /*249c0*/  FMUL R23, R173, 0.25 ;  /* 0x3e800000ad177820 */ /* 0x000fe40000400000 */
[----:B------:R-:W-:Y:S01]  /*249d0*/  STL [R1+0xde4], R11 ;  /* 0x000de40b01007387 */ /* 0x000fe20000100800 */
[----:B------:R-:W-:Y:S01]  /*249e0*/  FSEL R18, R18, R174, P2 ;  /* 0x000000ae12127208 */ /* 0x000fe20001000000 */
[----:B------:R-:W-:-:S02]  /*249f0*/  FMUL R24, R170, 0.25 ;  /* 0x3e800000aa187820 */ /* 0x000fc40000400000 */
[----:B------:R1:W-:Y:S01]  /*24a00*/  STL [R1+0xe10], R12 ;  /* 0x000e100c01007387 */ /* 0x0003e20000100800 */
[----:B------:R-:W-:Y:S01]  /*24a10*/  FSEL R19, R19, R175, P2 ;  /* 0x000000af13137208 */ /* 0x000fe20001000000 */
[----:B------:R-:W-:Y:S02]  /*24a20*/  FMUL R25, R171, 0.25 ;  /* 0x3e800000ab197820 */ /* 0x000fe40000400000 */
[----:B------:R-:W-:Y:S01]  /*24a30*/  STL [R1+0xe14], R13 ;  /* 0x000e140d01007387 */ /* 0x000fe20000100800 */
[----:B------:R-:W-:-:S03]  /*24a40*/  FMUL R26, R222, 0.25 ;  /* 0x3e800000de1a7820 */ /* 0x000fc60000400000 */
        /* <DEDUP_REMOVED lines=253> */
[----:B------:R-:W-:-:S03]  /*25a20*/  FSEL R106, R106, R157, P2 ;  /* 0x0000009d6a6a7208 */ /* 0x000fc60001000000 */
        /* <DEDUP_REMOVED lines=16> */
[----:B------:R-:W2:Y:S04]  /*25b30*/  LDL.LU R122, [R1+0x5fc] ;  /* 0x0005fc00017a7983 */ /* 0x000ea80000300800 */
[----:B------:R-:W3:Y:S04]  /*25b40*/  LDL.LU R123, [R1+0x5f8] ;  /* 0x0005f800017b7983 */ /* 0x000ee80000300800 */
[----:B------:R-:W4:Y:S04]  /*25b50*/  LDL.LU R124, [R1+0x5f4] ;  /* 0x0005f400017c7983 */ /* 0x000f280000300800 */
[----:B------:R-:W3:Y:S04]  /*25b60*/  LDL.LU R125, [R1+0x5f0] ;  /* 0x0005f000017d7983 */ /* 0x000ee80000300800 */
[----:B------:R-:W3:Y:S04]  /*25b70*/  LDL.LU R126, [R1+0x5ec] ;  /* 0x0005ec00017e7983 */ /* 0x000ee80000300800 */
[----:B------:R-:W2:Y:S04]  /*25b80*/  LDL.LU R127, [R1+0x5e8] ;  /* 0x0005e800017f7983 */ /* 0x000ea80000300800 */
        /* <DEDUP_REMOVED lines=25> */
[----:B------:R-:W-:-:S03]  /*25d20*/  FMUL R111, R152, 0.25 ;  /* 0x3e800000986f7820 */ /* 0x000fc60000400000 */
[----:B------:R-:W3:Y:S04]  /*25d30*/  LDL.LU R176, [R1+0x580] ;  /* 0x0005800001b07983 */ /* 0x000ee80000300800 */
[----:B------:R-:W3:Y:S04]  /*25d40*/  LDL.LU R177, [R1+0x57c] ;  /* 0x00057c0001b17983 */ /* 0x000ee80000300800 */
[----:B------:R-:W3:Y:S04]  /*25d50*/  LDL.LU R174, [R1+0x578] ;  /* 0x0005780001ae7983 */ /* 0x000ee80000300800 */
[----:B------:R-:W3:Y:S04]  /*25d60*/  LDL.LU R175, [R1+0x574] ;  /* 0x0005740001af7983 */ /* 0x000ee80000300800 */
[----:B------:R-:W3:Y:S01]  /*25d70*/  LDL.LU R158, [R1+0x570] ;  /* 0x00057000019e7983 */ /* 0x000ee20000300800 */
[----:B------:R-:W-:-:S03]  /*25d80*/  FSEL R111, R111, R152, P2 ;  /* 0x000000986f6f7208 */ /* 0x000fc60001000000 */
        /* <DEDUP_REMOVED lines=90> */
[----:B----4-:R-:W-:Y:S01]  /*26330*/  FMUL R114, R124, 0.25 ;  /* 0x3e8000007c727820 */ /* 0x010fe20000400000 */
[----:B--2---:R-:W-:-:S04]  /*26340*/  FMUL R119, R127, 0.25 ;  /* 0x3e8000007f777820 */ /* 0x004fc80000400000 */
[----:B------:R-:W-:Y:S01]  /*26350*/  FSEL R114, R114, R124, P2 ;  /* 0x0000007c72727208 */ /* 0x000fe20001000000 */
[----:B---3--:R-:W-:Y:S01]  /*26360*/  FMUL R124, R136, 0.25 ;  /* 0x3e800000887c7820 */ /* 0x008fe20000400000 */
[----:B------:R-:W-:Y:S01]  /*26370*/  FSEL R119, R119, R127, P3 ;  /* 0x0000007f77777208 */ /* 0x000fe20001800000 */
[----:B------:R-:W-:-:S03]  /*26380*/  FMUL R127, R135, 0.25 ;  /* 0x3e800000877f7820 */ /* 0x000fc60000400000 */
[----:B------:R-:W-:Y:S01]  /*26390*/  FSEL R124, R124, R136, P2 ;  /* 0x000000887c7c7208 */ /* 0x000fe20001000000 */
[----:B------:R-:W-:Y:S01]  /*263a0*/  FMUL R136, R148, 0.25 ;  /* 0x3e80000094887820 */ /* 0x000fe20000400000 */
[----:B------:R-:W-:Y:S01]  /*263b0*/  FSEL R127, R127, R135, P3 ;  /* 0x000000877f7f7208 */ /* 0x000fe20001800000 */
[----:B------:R-:W-:-:S03]  /*263c0*/  FMUL R135, R143, 0.25 ;  /* 0x3e8000008f877820 */ /* 0x000fc60000400000 */
[----:B------:R-:W-:Y:S01]  /*263d0*/  FSEL R136, R136, R148, P2 ;  /* 0x0000009488887208 */ /* 0x000fe20001000000 */
[----:B------:R-:W-:Y:S01]  /*263e0*/  FMUL R148, R153, 0.25 ;  /* 0x3e80000099947820 */ /* 0x000fe20000400000 */
[----:B0-----:R-:W-:Y:S01]  /*263f0*/  MOV R0, R112 ;  /* 0x0000007000007202 */ /* 0x001fe20000000f00 */
[----:B------:R-:W-:Y:S01]  /*26400*/  FMUL R112, R122, 0.25 ;  /* 0x3e8000007a707820 */ /* 0x000fe20000400000 */
[----:B------:R-:W-:Y:S01]  /*26410*/  FSEL R135, R135, R143, P3 ;  /* 0x0000008f87877208 */ /* 0x000fe20001800000 */
        /* <DEDUP_REMOVED lines=27> */
[----:B------:R-:W-:-:S02]  /*265d0*/  FSEL R146, R146, R177, P3 ;  /* 0x000000b192927208 */ /* 0x000fc40001800000 */
[----:B------:R-:W-:Y:S01]  /*265e0*/  FSEL R160, R160, R172, P2 ;  /* 0x000000aca0a07208 */ /* 0x000fe20001000000 */
[----:B------:R-:W-:Y:S01]  /*265f0*/  FMUL R172, R179, 0.25 ;  /* 0x3e800000b3ac7820 */ /* 0x000fe20000400000 */
[----:B------:R-:W-:Y:S01]  /*26600*/  FSEL R173, R173, R182, P2 ;  /* 0x000000b6adad7208 */ /* 0x000fe20001000000 */
[----:B------:R-:W-:-:S03]  /*26610*/  FMUL R118, R126, 0.25 ;  /* 0x3e8000007e767820 */ /* 0x000fc60000400000 */
[----:B------:R-:W-:Y:S01]  /*26620*/  FSEL R172, R172, R179, P2 ;  /* 0x000000b3acac7208 */ /* 0x000fe20001000000 */
[----:B------:R-:W-:Y:S01]  /*26630*/  FMUL R177, R184, 0.25 ;  /* 0x3e800000b8b17820 */ /* 0x000fe20000400000 */
[----:B------:R-:W-:-:S04]  /*26640*/  FMUL R182, R180, 0.25 ;  /* 0x3e800000b4b67820 */ /* 0x000fc80000400000 */
[----:B------:R-:W-:Y:S01]  /*26650*/  FSEL R177, R177, R184, P2 ;  /* 0x000000b8b1b17208 */ /* 0x000fe20001000000 */
[----:B------:R-:W-:Y:S01]  /*26660*/  FMUL R179, R186, 0.25 ;  /* 0x3e800000bab37820 */ /* 0x000fe20000400000 */
[----:B------:R-:W-:Y:S01]  /*26670*/  FSEL R182, R182, R180, P3 ;  /* 0x000000b4b6b67208 */ /* 0x000fe20001800000 */
[----:B------:R-:W-:Y:S01]  /*26680*/  FMUL R180, R190, 0.25 ;  /* 0x3e800000beb47820 */ /* 0x000fe20000400000 */
[----:B------:R-:W-:Y:S01]  /*26690*/  FMUL R113, R123, 0.25 ;  /* 0x3e8000007b717820 */ /* 0x000fe20000400000 */
[----:B------:R-:W-:Y:S01]  /*266a0*/  FSEL R118, R118, R126, P3 ;  /* 0x0000007e76767208 */ /* 0x000fe20001800000 */
[----:B------:R-:W-:Y:S01]  /*266b0*/  FMUL R126, R134, 0.25 ;  /* 0x3e800000867e7820 */ /* 0x000fe20000400000 */
[----:B------:R-:W-:Y:S02]  /*266c0*/  FSEL R179, R179, R186, P3 ;  /* 0x000000bab3b37208 */ /* 0x000fe40001800000 */
[----:B------:R-:W-:Y:S01]  /*266d0*/  FSEL R180, R180, R190, P2 ;  /* 0x000000beb4b47208 */ /* 0x000fe20001000000 */
[----:B------:R-:W-:Y:S01]  /*266e0*/  FMUL R186, R188, 0.25 ;  /* 0x3e800000bcba7820 */ /* 0x000fe20000400000 */
[----:B------:R-:W-:-:S05]  /*266f0*/  FMUL R184, R185, 0.25 ;  /* 0x3e800000b9b87820 */ /* 0x000fca0000400000 */
[----:B------:R-:W-:Y:S01]  /*26700*/  FSEL R184, R184, R185, P2 ;  /* 0x000000b9b8b87208 */ /* 0x000fe20001000000 */
[----:B------:R-:W-:Y:S01]  /*26710*/  FMUL R185, R198, 0.25 ;  /* 0x3e800000c6b97820 */ /* 0x000fe20000400000 */
[----:B------:R-:W-:Y:S01]  /*26720*/  FMUL R190, R194, 0.25 ;  /* 0x3e800000c2be7820 */ /* 0x000fe20000400000 */
[----:B------:R-:W-:Y:S01]  /*26730*/  FSEL R113, R113, R123, P3 ;  /* 0x0000007b71717208 */ /* 0x000fe20001800000 */
[----:B------:R-:W-:Y:S01]  /*26740*/  FMUL R115, R125, 0.25 ;  /* 0x3e8000007d737820 */ /* 0x000fe20000400000 */
        /* <DEDUP_REMOVED lines=21> */
[----:B------:R-:W-:-:S04]  /*268a0*/  FMUL R192, R199, 0.25 ;  /* 0x3e800000c7c07820 */ /* 0x000fc80000400000 */
[----:B------:R-:W-:Y:S01]  /*268b0*/  FSEL R198, R198, R197, P3 ;  /* 0x000000c5c6c67208 */ /* 0x000fe20001800000 */
[----:B------:R-:W-:Y:S01]  /*268c0*/  FMUL R121, R133, 0.25 ;  /* 0x3e80000085797820 */ /* 0x000fe20000400000 */
[----:B------:R-:W-:Y:S01]  /*268d0*/  FSEL R125, R125, R137, P2 ;  /* 0x000000897d7d7208 */ /* 0x000fe20001000000 */
[----:B------:R-:W-:Y:S01]  /*268e0*/  FMUL R197, R204, 0.25 ;  /* 0x3e800000ccc57820 */ /* 0x000fe20000400000 */
[----:B------:R-:W-:Y:S01]  /*268f0*/  FSEL R131, R131, R139, P3 ;  /* 0x0000008b83837208 */ /* 0x000fe20001800000 */
[----:B------:R-:W-:Y:S01]  /*26900*/  FMUL R202, R200, 0.25 ;  /* 0x3e800000c8ca7820 */ /* 0x000fe20000400000 */
[----:B------:R-:W-:Y:S01]  /*26910*/  FMUL R139, R147, 0.25 ;  /* 0x3e800000938b7820 */ /* 0x000fe20000400000 */
        /* <DEDUP_REMOVED lines=18> */
[----:B------:R-:W-:Y:S01]  /*26a40*/  FMUL R149, R152, 0.25 ;  /* 0x3e80000098957820 */ /* 0x000fe20000400000 */
[----:B------:R-:W-:Y:S01]  /*26a50*/  FSEL R150, R150, R155, P3 ;  /* 0x0000009b96967208 */ /* 0x000fe20001800000 */
[----:B------:R-:W-:Y:S01]  /*26a60*/  FMUL R155, R162, 0.25 ;  /* 0x3e800000a29b7820 */ /* 0x000fe20000400000 */
[----:B------:R-:W-:-:S02]  /*26a70*/  FSEL R141, R141, R176, P2 ;  /* 0x000000b08d8d7208 */ /* 0x000fc40001000000 */
[----:B------:R-:W-:Y:S01]  /*26a80*/  FSEL R204, R204, R210, P2 ;  /* 0x000000d2cccc7208 */ /* 0x000fe20001000000 */
[----:B------:R-:W-:Y:S01]  /*26a90*/  FMUL R176, R187, 0.25 ;  /* 0x3e800000bbb07820 */ /* 0x000fe20000400000 */
[----:B------:R-:W-:Y:S01]  /*26aa0*/  FMUL R210, R215, 0.25 ;  /* 0x3e800000d7d27820 */ /* 0x000fe20000400000 */
[----:B------:R-:W-:Y:S01]  /*26ab0*/  FSEL R132, R132, R144, P2 ;  /* 0x0000009084847208 */ /* 0x000fe20001000000 */
[----:B------:R-:W-:Y:S01]  /*26ac0*/  FMUL R144, R175, 0.25 ;  /* 0x3e800000af907820 */ /* 0x000fe20000400000 */
[----:B------:R-:W-:Y:S01]  /*26ad0*/  FSEL R199, R199, R206, P3 ;  /* 0x000000cec7c77208 */ /* 0x000fe20001800000 */
[----:B------:R-:W-:Y:S01]  /*26ae0*/  FMUL R206, R205, 0.25 ;  /* 0x3e800000cdce7820 */ /* 0x000fe20000400000 */
[----:B------:R-:W-:Y:S02]  /*26af0*/  FSEL R200, R200, R208, P2 ;  /* 0x000000d0c8c87208 */ /* 0x000fe40001000000 */
        /* <DEDUP_REMOVED lines=26> */
[----:B------:R-:W-:Y:S02]  /*26ca0*/  FSEL R215, R215, R223, P3 ;  /* 0x000000dfd7d77208 */ /* 0x000fe40001800000 */
[----:B------:R-:W-:Y:S01]  /*26cb0*/  FSEL R187, R187, R189, P3 ;  /* 0x000000bdbbbb7208 */ /* 0x000fe20001800000 */
[----:B------:R-:W-:Y:S01]  /*26cc0*/  FMUL R189, R193, 0.25 ;  /* 0x3e800000c1bd7820 */ /* 0x000fe20000400000 */
[----:B------:R-:W-:Y:S02]  /*26cd0*/  FSEL R175, R175, R228, P3 ;  /* 0x000000e4afaf7208 */ /* 0x000fe40001800000 */
        /* <DEDUP_REMOVED lines=15> */
[----:B------:R-:W-:Y:S01]  /*26dd0*/  FMUL R227, R229, 0.25 ;  /* 0x3e800000e5e37820 */ /* 0x000fe20000400000 */
[----:B------:R-:W-:-:S04]  /*26de0*/  FSEL R218, R218, R216, P3 ;  /* 0x000000d8dada7208 */ /* 0x000fc80001800000 */
        /* <DEDUP_REMOVED lines=20> */
[----:B------:R-:W-:-:S02]  /*26f30*/  FSEL R216, R216, R245, P2 ;  /* 0x000000f5d8d87208 */ /* 0x000fc40001000000 */
[----:B------:R-:W-:Y:S01]  /*26f40*/  FSEL R224, R224, R225, P2 ;  /* 0x000000e1e0e07208 */ /* 0x000fe20001000000 */
[----:B------:R-:W-:Y:S01]  /*26f50*/  FMUL R225, R241, 0.25 ;  /* 0x3e800000f1e17820 */ /* 0x000fe20000400000 */
[----:B------:R-:W-:Y:S01]  /*26f60*/  FSEL R234, R234, R235, P2 ;  /* 0x000000ebeaea7208 */ /* 0x000fe20001000000 */
[----:B------:R-:W-:Y:S01]  /*26f70*/  FMUL R245, R232, 0.25 ;  /* 0x3e800000e8f57820 */ /* 0x000fe20000400000 */
[----:B------:R-:W-:Y:S01]  /*26f80*/  FSEL R166, R166, R171, P3 ;  /* 0x000000aba6a67208 */ /* 0x000fe20001800000 */
[C---:B------:R-:W-:Y:S01]  /*26f90*/  FMUL R235, R4.reuse, 8388608 ;  /* 0x4b00000004eb7820 */ /* 0x040fe20000400000 */
[----:B------:R-:W-:Y:S01]  /*26fa0*/  FMUL R171, R231, 0.25 ;  /* 0x3e800000e7ab7820 */ /* 0x000fe20000400000 */
[----:B------:R-:W-:Y:S02]  /*26fb0*/  FSETP.GEU.AND P5, PT, R4, 1.175494350822287508e-38, PT ;  /* 0x008000000400780b */ /* 0x000fe40003fae000 */
[----:B------:R-:W-:Y:S01]  /*26fc0*/  FSEL R168, R168, R226, P2 ;  /* 0x000000e2a8a87208 */ /* 0x000fe20001000000 */
[----:B------:R-:W-:Y:S01]  /*26fd0*/  FMUL R226, R230, 0.25 ;  /* 0x3e800000e6e27820 */ /* 0x000fe20000400000 */
[----:B------:R-:W-:Y:S01]  /*26fe0*/  FSEL R233, R233, R236, P2 ;  /* 0x000000ece9e97208 */ /* 0x000fe20001000000 */
[----:B------:R-:W-:Y:S01]  /*26ff0*/  FMUL R236, R3, 8388608 ;  /* 0x4b00000003ec7820 */ /* 0x000fe20000400000 */
[----:B------:R-:W-:Y:S01]  /*27000*/  FSEL R222, R222, R221, P3 ;  /* 0x000000dddede7208 */ /* 0x000fe20001800000 */
[----:B------:R-:W-:Y:S01]  /*27010*/  FMUL R221, R242, 0.25 ;  /* 0x3e800000f2dd7820 */ /* 0x000fe20000400000 */
[----:B------:R-:W-:Y:S01]  /*27020*/  FSEL R243, R243, R237, P3 ;  /* 0x000000edf3f37208 */ /* 0x000fe20001800000 */
[----:B------:R-:W-:Y:S01]  /*27030*/  FMUL R237, R2, 8388608 ;  /* 0x4b00000002ed7820 */ /* 0x000fe20000400000 */
[----:B------:R-:W-:Y:S01]  /*27040*/  FSEL R196, R196, R207, P2 ;  /* 0x000000cfc4c47208 */ /* 0x000fe20001000000 */
[----:B------:R-:W-:Y:S01]  /*27050*/  FMUL R207, R211, 0.25 ;  /* 0x3e800000d3cf7820 */ /* 0x000fe20000400000 */
[----:B------:R-:W-:-:S02]  /*27060*/  FSETP.GEU.AND P6, PT, R3, 1.175494350822287508e-38, PT ;  /* 0x008000000300780b */ /* 0x000fc40003fce000 */
[----:B------:R-:W-:Y:S01]  /*27070*/  FSEL R225, R225, R241, P2 ;  /* 0x000000f1e1e17208 */ /* 0x000fe20001000000 */
[----:B------:R-:W-:Y:S01]  /*27080*/  FMUL R241, R238, 0.25 ;  /* 0x3e800000eef17820 */ /* 0x000fe20000400000 */
[----:B------:R-:W-:Y:S01]  /*27090*/  FSEL R245, R245, R232, P3 ;  /* 0x000000e8f5f57208 */ /* 0x000fe20001800000 */
[----:B------:R-:W-:Y:S01]  /*270a0*/  FMUL R232, R5, 8388608 ;  /* 0x4b00000005e87820 */ /* 0x000fe20000400000 */
[----:B------:R-:W-:Y:S02]  /*270b0*/  FSETP.GEU.AND P4, PT, R2, 1.175494350822287508e-38, PT ;  /* 0x008000000200780b */ /* 0x000fe40003f8e000 */
[----:B------:R-:W-:Y:S02]  /*270c0*/  FSEL R235, R235, R4, !P5 ;  /* 0x00000004ebeb7208 */ /* 0x000fe40006800000 */
[----:B------:R-:W-:Y:S01]  /*270d0*/  FSEL R171, R171, R231, P3 ;  /* 0x000000e7abab7208 */ /* 0x000fe20001800000 */
[----:B------:R-:W-:Y:S01]  /*270e0*/  FMUL R231, R239, 0.25 ;  /* 0x3e800000efe77820 */ /* 0x000fe20000400000 */
[----:B-1----:R-:W-:-:S02]  /*270f0*/  FSEL R12, RZ, -23, P5 ;  /* 0xc1b80000ff0c7808 */ /* 0x002fc40002800000 */
[----:B------:R-:W-:Y:S01]  /*27100*/  FSETP.GEU.AND P5, PT, R5, 1.175494350822287508e-38, PT ;  /* 0x008000000500780b */ /* 0x000fe20003fae000 */
[----:B------:R-:W-:Y:S01]  /*27110*/  FMUL R116, R128, 0.25 ;  /* 0x3e80000080747820 */ /* 0x000fe20000400000 */
[----:B------:R-:W-:Y:S01]  /*27120*/  FSEL R226, R226, R230, P3 ;  /* 0x000000e6e2e27208 */ /* 0x000fe20001800000 */
[----:B------:R-:W-:Y:S01]  /*27130*/  FMUL R230, R240, 0.25 ;  /* 0x3e800000f0e67820 */ /* 0x000fe20000400000 */
[----:B------:R-:W-:Y:S02]  /*27140*/  FSEL R236, R236, R3, !P6 ;  /* 0x00000003ecec7208 */ /* 0x000fe40007000000 */
[----:B------:R-:W-:Y:S01]  /*27150*/  FSEL R221, R221, R242, P2 ;  /* 0x000000f2dddd7208 */ /* 0x000fe20001000000 */
[----:B------:R-:W-:Y:S01]  /*27160*/  VIADD R242, R235, 0xc0cafb0d ;  /* 0xc0cafb0debf27836 */ /* 0x000fe20000000000 */
[----:B------:R-:W-:Y:S02]  /*27170*/  FSEL R237, R237, R2, !P4 ;  /* 0x00000002eded7208 */ /* 0x000fe40006000000 */
[----:B------:R-:W-:Y:S01]  /*27180*/  FSEL R207, R207, R211, P3 ;  /* 0x000000d3cfcf7208 */ /* 0x000fe20001800000 */
[----:B------:R-:W-:Y:S01]  /*27190*/  FMUL R211, R214, 0.25 ;  /* 0x3e800000d6d37820 */ /* 0x000fe20000400000 */
[----:B------:R-:W-:Y:S01]  /*271a0*/  FSEL R241, R241, R238, P3 ;  /* 0x000000eef1f17208 */ /* 0x000fe20001800000 */
[----:B------:R-:W-:Y:S01]  /*271b0*/  STL [R1+0xf88], R111 ;  /* 0x000f886f01007387 */ /* 0x000fe20000100800 */
[----:B------:R-:W-:-:S02]  /*271c0*/  FSEL R232, R232, R5, !P5 ;  /* 0x00000005e8e87208 */ /* 0x000fc40006800000 */
[----:B------:R-:W-:Y:S01]  /*271d0*/  FSEL R231, R231, R239, P3 ;  /* 0x000000efe7e77208 */ /* 0x000fe20001800000 */
[----:B------:R-:W-:Y:S01]  /*271e0*/  STL [R1+0xf8c], R112 ;  /* 0x000f8c7001007387 */ /* 0x000fe20000100800 */
[----:B------:R-:W-:Y:S02]  /*271f0*/  IADD3 R238, R236, -0x3f3504f3, RZ ;  /* 0xc0cafb0decee7810 */ /* 0x000fe40007ffe0ff */
[----:B------:R-:W-:Y:S01]  /*27200*/  IADD3 R239, R237, -0x3f3504f3, RZ ;  /* 0xc0cafb0dedef7810 */ /* 0x000fe20007ffe0ff */
[----:B------:R-:W-:Y:S01]  /*27210*/  STL [R1+0xf90], R113 ;  /* 0x000f907101007387 */ /* 0x000fe20000100800 */
[----:B------:R-:W-:Y:S02]  /*27220*/  FSEL R116, R116, R128, P2 ;  /* 0x0000008074747208 */ /* 0x000fe40001000000 */
[----:B------:R-:W-:Y:S01]  /*27230*/  FSEL R230, R230, R240, P3 ;  /* 0x000000f0e6e67208 */ /* 0x000fe20001800000 */
[----:B------:R-:W-:Y:S01]  /*27240*/  STL [R1+0xf94], R114 ;  /* 0x000f947201007387 */ /* 0x000fe20000100800 */
[----:B------:R-:W-:-:S02]  /*27250*/  IADD3 R240, R232, -0x3f3504f3, RZ ;  /* 0xc0cafb0de8f07810 */ /* 0x000fc40007ffe0ff */
[----:B------:R-:W-:Y:S01]  /*27260*/  LOP3.LUT R242, R242, 0xff800000, RZ, 0xc0, !PT ;  /* 0xff800000f2f27812 */ /* 0x000fe200078ec0ff */
[----:B------:R-:W-:Y:S01]  /*27270*/  STL [R1+0xf98], R115 ;  /* 0x000f987301007387 */ /* 0x000fe20000100800 */
[----:B------:R-:W-:Y:S01]  /*27280*/  FSEL R211, R211, R214, P3 ;  /* 0x000000d6d3d37208 */ /* 0x000fe20001800000 */
[----:B------:R-:W-:Y:S01]  /*27290*/  FMUL R214, R247, 0.25 ;  /* 0x3e800000f7d67820 */ /* 0x000fe20000400000 */
[----:B------:R-:W-:Y:S01]  /*272a0*/  LOP3.LUT R238, R238, 0xff800000, RZ, 0xc0, !PT ;  /* 0xff800000eeee7812 */ /* 0x000fe200078ec0ff */
[----:B------:R-:W-:Y:S01]  /*272b0*/  STL [R1+0xf9c], R118 ;  /* 0x000f9c7601007387 */ /* 0x000fe20000100800 */
[----:B------:R-:W-:Y:S02]  /*272c0*/  LOP3.LUT R239, R239, 0xff800000, RZ, 0xc0, !PT ;  /* 0xff800000efef7812 */ /* 0x000fe400078ec0ff */
[----:B------:R-:W-:Y:S01]  /*272d0*/  LOP3.LUT R240, R240, 0xff800000, RZ, 0xc0, !PT ;  /* 0xff800000f0f07812 */ /* 0x000fe200078ec0ff */
[----:B------:R-:W-:Y:S01]  /*272e0*/  STL [R1+0xfa0], R119 ;  /* 0x000fa07701007387 */ /* 0x000fe20000100800 */
[----:B------:R-:W-:-:S02]  /*272f0*/  I2FP.F32.S32 R11, R242 ;  /* 0x000000f2000b7245 */ /* 0x000fc40000201400 */
[----:B------:R-:W-:Y:S01]  /*27300*/  FSEL R10, RZ, -23, P6 ;  /* 0xc1b80000ff0a7808 */ /* 0x000fe20003000000 */
[----:B------:R-:W-:Y:S01]  /*27310*/  STL [R1+0xfa4], R116 ;  /* 0x000fa47401007387 */ /* 0x000fe20000100800 */
[----:B------:R-:W-:Y:S02]  /*27320*/  I2FP.F32.S32 R9, R238 ;  /* 0x000000ee00097245 */ /* 0x000fe40000201400 */
[----:B------:R-:W-:Y:S01]  /*27330*/  FSEL R8, RZ, -23, P4 ;  /* 0xc1b80000ff087808 */ /* 0x000fe20002000000 */
[----:B------:R-:W-:Y:S01]  /*27340*/  STL [R1+0xfa8], R117 ;  /* 0x000fa87501007387 */ /* 0x000fe20000100800 */
[----:B------:R-:W-:Y:S02]  /*27350*/  I2FP.F32.S32 R7, R239 ;  /* 0x000000ef00077245 */ /* 0x000fe40000201400 */
[----:B------:R-:W-:Y:S01]  /*27360*/  FSEL R214, R214, R247, P3 ;  /* 0x000000f7d6d67208 */ /* 0x000fe20001800000 */
[----:B------:R-:W-:Y:S01]  /*27370*/  STL [R1+0xfac], R122 ;  /* 0x000fac7a01007387 */ /* 0x000fe20000100800 */
[----:B------:R-:W-:Y:S01]  /*27380*/  FSEL R6, RZ, -23, P5 ;  /* 0xc1b80000ff067808 */ /* 0x000fe20002800000 */
[----:B------:R-:W-:Y:S01]  /*27390*/  FFMA.FTZ R11, R11, 1.1920928955078125e-07, R12 ;  /* 0x340000000b0b7823 */ /* 0x000fe2000001000c */
[----:B------:R-:W-:Y:S01]  /*273a0*/  I2FP.F32.S32 R247, R240 ;  /* 0x000000f000f77245 */ /* 0x000fe20000201400 */
[----:B------:R-:W-:Y:S01]  /*273b0*/  STL [R1+0xfb0], R123 ;  /* 0x000fb07b01007387 */ /* 0x000fe20000100800 */
[----:B------:R-:W-:-:S03]  /*273c0*/  FFMA.FTZ R9, R9, 1.1920928955078125e-07, R10 ;  /* 0x3400000009097823 */ /* 0x000fc6000001000a */
[----:B------:R-:W-:Y:S01]  /*273d0*/  STL [R1+0xfb4], R120 ;  /* 0x000fb47801007387 */ /* 0x000fe20000100800 */
[----:B------:R-:W-:-:S03]  /*273e0*/  FFMA.FTZ R7, R7, 1.1920928955078125e-07, R8 ;  /* 0x3400000007077823 */ /* 0x000fc60000010008 */
[----:B------:R-:W-:Y:S01]  /*273f0*/  STL [R1+0xfb8], R121 ;  /* 0x000fb87901007387 */ /* 0x000fe20000100800 */
[----:B------:R-:W-:-:S03]  /*27400*/  FFMA.FTZ R6, R247, 1.1920928955078125e-07, R6 ;  /* 0x34000000f7067823 */ /* 0x000fc60000010006 */
[----:B------:R-:W-:Y:S04]  /*27410*/  STL [R1+0xfbc], R126 ;  /* 0x000fbc7e01007387 */ /* 0x000fe80000100800 */
[----:B------:R-:W-:Y:S04]  /*27420*/  STL [R1+0xfc0], R127 ;  /* 0x000fc07f01007387 */ /* 0x000fe80000100800 */
[----:B------:R-:W-:Y:S04]  /*27430*/  STL [R1+0xfc4], R124 ;  /* 0x000fc47c01007387 */ /* 0x000fe80000100800 */
[----:B------:R0:W-:Y:S04]  /*27440*/  STL [R1+0xfc8], R125 ;  /* 0x000fc87d01007387 */ /* 0x0001e80000100800 */
[----:B------:R1:W-:Y:S04]  /*27450*/  STL [R1+0x1c], R11 ;  /* 0x00001c0b01007387 */ /* 0x0003e80000100800 */
[----:B------:R2:W-:Y:S04]  /*27460*/  STL [R1+0x18], R9 ;  /* 0x0000180901007387 */ /* 0x0005e80000100800 */
[----:B------:R3:W-:Y:S04]  /*27470*/  STL [R1+0x14], R7 ;  /* 0x0000140701007387 */ /* 0x0007e80000100800 */
[----:B------:R-:W4:Y:S04]  /*27480*/  LDL.LU R248, [R1+0x870] ;  /* 0x0008700001f87983 */ /* 0x000f280000300800 */
[----:B------:R3:W-:Y:S04]  /*27490*/  STL [R1+0x10], R6 ;  /* 0x0000100601007387 */ /* 0x0007e80000100800 */
        /* <DEDUP_REMOVED lines=45> */
[----:B------:R-:W-:-:S03]  /*27770*/  FMUL R128, R140, 0.25 ;  /* 0x3e8000008c807820 */ /* 0x000fc60000400000 */
[----:B------:R-:W4:Y:S04]  /*27780*/  LDL.LU R82, [R1+0x6f8] ;  /* 0x0006f80001527983 */ /* 0x000f280000300800 */
[----:B------:R-:W4:Y:S04]  /*27790*/  LDL.LU R81, [R1+0x6f0] ;  /* 0x0006f00001517983 */ /* 0x000f280000300800 */
[----:B------:R-:W4:Y:S04]  /*277a0*/  LDL.LU R80, [R1+0x6e8] ;  /* 0x0006e80001507983 */ /* 0x000f280000300800 */
[----:B------:R-:W4:Y:S04]  /*277b0*/  LDL.LU R79, [R1+0x6e0] ;  /* 0x0006e000014f7983 */ /* 0x000f280000300800 */
[----:B------:R-:W4:Y:S01]  /*277c0*/  LDL.LU R78, [R1+0x6d8] ;  /* 0x0006d800014e7983 */ /* 0x000f220000300800 */
[----:B------:R-:W-:-:S03]  /*277d0*/  FSEL R128, R128, R140, P2 ;  /* 0x0000008c80807208 */ /* 0x000fc60001000000 */
        /* <DEDUP_REMOVED lines=88> */
[----:B-1----:R-:W4:Y:S01]  /*27d60*/  LDL.LU R11, [R1+0xb8] ;  /* 0x0000b800010b7983 */ /* 0x002f220000300800 */
[----:B------:R-:W-:-:S03]  /*27d70*/  FMUL R219, R246, 0.25 ;  /* 0x3e800000f6db7820 */ /* 0x000fc60000400000 */
[----:B------:R-:W4:Y:S04]  /*27d80*/  LDL.LU R10, [R1+0xb0] ;  /* 0x0000b000010a7983 */ /* 0x000f280000300800 */
[----:B--2---:R-:W2:Y:S04]  /*27d90*/  LDL.LU R9, [R1+0xa8] ;  /* 0x0000a80001097983 */ /* 0x004ea80000300800 */
[----:B------:R-:W2:Y:S04]  /*27da0*/  LDL.LU R8, [R1+0xa0] ;  /* 0x0000a00001087983 */ /* 0x000ea80000300800 */
[----:B------:R-:W2:Y:S04]  /*27db0*/  LDL.LU R244, [R1+0x98] ;  /* 0x0000980001f47983 */ /* 0x000ea80000300800 */
[----:B---3--:R-:W3:Y:S01]  /*27dc0*/  LDL.LU R7, [R1+0x90] ;  /* 0x0000900001077983 */ /* 0x008ee20000300800 */
[----:B------:R-:W-:-:S03]  /*27dd0*/  FSEL R219, R219, R246, P3 ;  /* 0x000000f6dbdb7208 */ /* 0x000fc60001800000 */
[----:B------:R-:W3:Y:S01]  /*27de0*/  LDL.LU R6, [R1+0x88] ;  /* 0x0000880001067983 */ /* 0x000ee20000300800 */
[----:B------:R-:W-:-:S03]  /*27df0*/  FMUL R246, R252, 0.25 ;  /* 0x3e800000fcf67820 */ /* 0x000fc60000400000 */
[----:B------:R-:W3:Y:S04]  /*27e00*/  LDL.LU R250, [R1+0x80] ;  /* 0x0000800001fa7983 */ /* 0x000ee80000300800 */
[----:B------:R-:W3:Y:S01]  /*27e10*/  LDL.LU R251, [R1+0x78] ;  /* 0x0000780001fb7983 */ /* 0x000ee20000300800 */
[----:B------:R-:W-:-:S03]  /*27e20*/  FSEL R246, R246, R252, P2 ;  /* 0x000000fcf6f67208 */ /* 0x000fc60001000000 */
[----:B------:R-:W3:Y:S04]  /*27e30*/  LDL.LU R249, [R1+0x70] ;  /* 0x0000700001f97983 */ /* 0x000ee80000300800 */
[----:B------:R-:W3:Y:S01]  /*27e40*/  LDL.LU R252, [R1+0x54] ;  /* 0x0000540001fc7983 */ /* 0x000ee20000300800 */
[C---:B------:R-:W-:Y:S01]  /*27e50*/  FSETP.GEU.AND P6, PT, |R5|.reuse, 1.175494350822287508e-38, PT ;  /* 0x008000000500780b */ /* 0x040fe20003fce200 */
[----:B------:R-:W-:-:S12]  /*27e60*/  @P1 FMUL R5, R5, 0.25 ;  /* 0x3e80000005051820 */ /* 0x000fd80000400000 */
[----:B------:R-:W-:-:S06]  /*27e70*/  @!P6 FMUL R5, R5, 16777216 ;  /* 0x4b8000000505e820 */ /* 0x000fcc0000400000 */
[----:B------:R-:W0:Y:S01]  /*27e80*/  MUFU.RCP R5, R5 ;  /* 0x0000000500057308 */ /* 0x000e220000001000 */
[----:B----4-:R-:W-:Y:S01]  /*27e90*/  @!P6 FMUL R125, R125, 16777216 ;  /* 0x4b8000007d7de820 */ /* 0x010fe20000400000 */
[----:B------:R-:W-:Y:S01]  /*27ea0*/  @!P6 FMUL R124, R124, 16777216 ;  /* 0x4b8000007c7ce820 */ /* 0x000fe20000400000 */
[----:B------:R-:W-:Y:S01]  /*27eb0*/  @!P6 FMUL R127, R127, 16777216 ;  /* 0x4b8000007f7fe820 */ /* 0x000fe20000400000 */
[----:B------:R-:W-:Y:S01]  /*27ec0*/  @!P6 FMUL R126, R126, 16777216 ;  /* 0x4b8000007e7ee820 */ /* 0x000fe20000400000 */
[----:B------:R-:W-:Y:S01]  /*27ed0*/  @!P6 FMUL R121, R121, 16777216 ;  /* 0x4b8000007979e820 */ /* 0x000fe20000400000 */
[----:B------:R-:W-:Y:S01]  /*27ee0*/  @!P6 FMUL R120, R120, 16777216 ;  /* 0x4b8000007878e820 */ /* 0x000fe20000400000 */
[----:B------:R-:W-:Y:S01]  /*27ef0*/  @!P6 FMUL R123, R123, 16777216 ;  /* 0x4b8000007b7be820 */ /* 0x000fe20000400000 */
[C---:B0-----:R-:W-:Y:S01]  /*27f00*/  FMUL R125, R5.reuse, R125 ;  /* 0x0000007d057d7220 */ /* 0x041fe20000400000 */
[C---:B------:R-:W-:Y:S01]  /*27f10*/  FMUL R124, R5.reuse, R124 ;  /* 0x0000007c057c7220 */ /* 0x040fe20000400000 */
[----:B------:R-:W-:-:S03]  /*27f20*/  FMUL R127, R5, R127 ;  /* 0x0000007f057f7220 */ /* 0x000fc60000400000 */
[----:B------:R0:W-:Y:S01]  /*27f30*/  STL [R1+0xdb4], R125 ;  /* 0x000db47d01007387 */ /* 0x0001e20000100800 */
[----:B------:R-:W-:-:S03]  /*27f40*/  FMUL R120, R5, R120 ;  /* 0x0000007805787220 */ /* 0x000fc60000400000 */
[----:B------:R1:W-:Y:S01]  /*27f50*/  STL [R1+0xdb0], R124 ;  /* 0x000db07c01007387 */ /* 0x0003e20000100800 */
[----:B------:R-:W-:Y:S01]  /*27f60*/  @!P6 FMUL R122, R122, 16777216 ;  /* 0x4b8000007a7ae820 */ /* 0x000fe20000400000 */
[C---:B0-----:R-:W-:Y:S02]  /*27f70*/  FMUL R125, R5.reuse, R126 ;  /* 0x0000007e057d7220 */ /* 0x041fe40000400000 */
[----:B------:R-:W-:Y:S01]  /*27f80*/  STL [R1+0xdac], R127 ;  /* 0x000dac7f01007387 */ /* 0x000fe20000100800 */
[----:B-1----:R-:W-:Y:S01]  /*27f90*/  FMUL R124, R5, R121 ;  /* 0x00000079057c7220 */ /* 0x002fe20000400000 */
[----:B------:R-:W-:Y:S02]  /*27fa0*/  @!P6 FMUL R117, R117, 16777216 ;  /* 0x4b8000007575e820 */ /* 0x000fe40000400000 */
[----:B------:R-:W-:Y:S01]  /*27fb0*/  STL [R1+0xda8], R125 ;  /* 0x000da87d01007387 */ /* 0x000fe20000100800 */
[----:B------:R-:W-:Y:S01]  /*27fc0*/  @!P6 FMUL R116, R116, 16777216 ;  /* 0x4b8000007474e820 */ /* 0x000fe20000400000 */
[----:B------:R-:W-:-:S02]  /*27fd0*/  FMUL R121, R5, R123 ;  /* 0x0000007b05797220 */ /* 0x000fc40000400000 */
[----:B------:R-:W-:Y:S01]  /*27fe0*/  STL [R1+0xda4], R124 ;  /* 0x000da47c01007387 */ /* 0x000fe20000100800 */
[----:B------:R-:W-:-:S03]  /*27ff0*/  FMUL R117, R5, R117 ;  /* 0x0000007505757220 */ /* 0x000fc60000400000 */
[----:B------:R0:W-:Y:S01]  /*28000*/  STL [R1+0xda0], R120 ;  /* 0x000da07801007387 */ /* 0x0001e20000100800 */
[----:B------:R-:W-:Y:S01]  /*28010*/  @!P6 FMUL R119, R119, 16777216 ;  /* 0x4b8000007777e820 */ /* 0x000fe20000400000 */
[----:B------:R-:W-:Y:S01]  /*28020*/  FMUL R116, R5, R116 ;  /* 0x0000007405747220 */ /* 0x000fe20000400000 */
[----:B------:R-:W-:Y:S01]  /*28030*/  @!P6 FMUL R118, R118, 16777216 ;  /* 0x4b8000007676e820 */ /* 0x000fe20000400000 */
[----:B------:R-:W-:Y:S01]  /*28040*/  @!P6 FMUL R115, R115, 16777216 ;  /* 0x4b8000007373e820 */ /* 0x000fe20000400000 */
[----:B------:R-:W-:Y:S01]  /*28050*/  STL [R1+0xd9c], R121 ;  /* 0x000d9c7901007387 */ /* 0x000fe20000100800 */
[----:B0-----:R-:W-:Y:S01]  /*28060*/  FMUL R120, R5, R122 ;  /* 0x0000007a05787220 */ /* 0x001fe20000400000 */
[----:B------:R-:W-:Y:S01]  /*28070*/  @!P6 FMUL R114, R114, 16777216 ;  /* 0x4b8000007272e820 */ /* 0x000fe20000400000 */
[----:B------:R-:W-:Y:S01]  /*28080*/  @!P6 FMUL R113, R113, 16777216 ;  /* 0x4b8000007171e820 */ /* 0x000fe20000400000 */
[----:B------:R-:W-:Y:S02]  /*28090*/  FMUL R119, R5, R119 ;  /* 0x0000007705777220 */ /* 0x000fe40000400000 */
[----:B------:R-:W-:Y:S01]  /*280a0*/  STL [R1+0xd98], R120 ;  /* 0x000d987801007387 */ /* 0x000fe20000100800 */
[----:B------:R-:W-:Y:S01]  /*280b0*/  @!P6 FMUL R112, R112, 16777216 ;  /* 0x4b8000007070e820 */ /* 0x000fe20000400000 */
[----:B------:R-:W-:-:S02]  /*280c0*/  @!P6 FMUL R111, R111, 16777216 ;  /* 0x4b8000006f6fe820 */ /* 0x000fc40000400000 */
[----:B------:R0:W-:Y:S01]  /*280d0*/  STL [R1+0xd94], R117 ;  /* 0x000d947501007387 */ /* 0x0001e20000100800 */
[----:B------:R-:W-:-:S03]  /*280e0*/  @!P6 FMUL R110, R110, 16777216 ;  /* 0x4b8000006e6ee820 */ /* 0x000fc60000400000 */
[----:B------:R1:W-:Y:S01]  /*280f0*/  STL [R1+0xd90], R116 ;  /* 0x000d907401007387 */ /* 0x0003e20000100800 */
[----:B------:R-:W-:Y:S01]  /*28100*/  @!P6 FMUL R109, R109, 16777216 ;  /* 0x4b8000006d6de820 */ /* 0x000fe20000400000 */
[----:B------:R-:W-:Y:S01]  /*28110*/  @!P6 FMUL R108, R108, 16777216 ;  /* 0x4b8000006c6ce820 */ /* 0x000fe20000400000 */
[C---:B0-----:R-:W-:Y:S01]  /*28120*/  FMUL R117, R5.reuse, R118 ;  /* 0x0000007605757220 */ /* 0x041fe20000400000 */
[----:B------:R-:W-:Y:S01]  /*28130*/  STL [R1+0xd8c], R119 ;  /* 0x000d8c7701007387 */ /* 0x000fe20000100800 */
[C---:B-1----:R-:W-:Y:S01]  /*28140*/  FMUL R116, R5.reuse, R115 ;  /* 0x0000007305747220 */ /* 0x042fe20000400000 */
[C---:B------:R-:W-:Y:S01]  /*28150*/  FMUL R115, R5.reuse, R114 ;  /* 0x0000007205737220 */ /* 0x040fe20000400000 */
[C---:B------:R-:W-:Y:S01]  /*28160*/  FMUL R114, R5.reuse, R113 ;  /* 0x0000007105727220 */ /* 0x040fe20000400000 */
[----:B------:R-:W-:Y:S01]  /*28170*/  FMUL R113, R5, R112 ;  /* 0x0000007005717220 */ /* 0x000fe20000400000 */
[----:B------:R-:W-:Y:S01]  /*28180*/  @!P6 FMUL R107, R107, 16777216 ;  /* 0x4b8000006b6be820 */ /* 0x000fe20000400000 */
[----:B------:R-:W-:Y:S01]  /*28190*/  STL [R1+0xd88], R117 ;  /* 0x000d887501007387 */ /* 0x000fe20000100800 */
[C---:B------:R-:W-:Y:S01]  /*281a0*/  FMUL R112, R5.reuse, R111 ;  /* 0x0000006f05707220 */ /* 0x040fe20000400000 */
[----:B------:R-:W-:Y:S01]  /*281b0*/  @!P6 FMUL R106, R106, 16777216 ;  /* 0x4b8000006a6ae820 */ /* 0x000fe20000400000 */
[----:B------:R-:W-:Y:S01]  /*281c0*/  FMUL R111, R5, R110 ;  /* 0x0000006e056f7220 */ /* 0x000fe20000400000 */
[----:B------:R-:W-:Y:S01]  /*281d0*/  STL [R1+0xd84], R116 ;  /* 0x000d847401007387 */ /* 0x000fe20000100800 */
[----:B------:R-:W-:Y:S01]  /*281e0*/  @!P6 FMUL R105, R105, 16777216 ;  /* 0x4b8000006969e820 */ /* 0x000fe20000400000 */
[C---:B------:R-:W-:Y:S01]  /*281f0*/  FMUL R110, R5.reuse, R109 ;  /* 0x0000006d056e7220 */ /* 0x040fe20000400000 */
[----:B------:R-:W-:Y:S01]  /*28200*/  @!P6 FMUL R104, R104, 16777216 ;  /* 0x4b8000006868e820 */ /* 0x000fe20000400000 */
[----:B------:R-:W-:Y:S01]  /*28210*/  STL [R1+0xd80], R115 ;  /* 0x000d807301007387 */ /* 0x000fe20000100800 */
[----:B------:R-:W-:Y:S01]  /*28220*/  FMUL R109, R5, R108 ;  /* 0x0000006c056d7220 */ /* 0x000fe20000400000 */
[----:B------:R-:W-:Y:S01]  /*28230*/  @!P6 FMUL R103, R103, 16777216 ;  /* 0x4b8000006767e820 */ /* 0x000fe20000400000 */
[C---:B------:R-:W-:Y:S01]  /*28240*/  FMUL R108, R5.reuse, R107 ;  /* 0x0000006b056c7220 */ /* 0x040fe20000400000 */
[----:B------:R-:W-:Y:S01]  /*28250*/  STL [R1+0xd7c], R114 ;  /* 0x000d7c7201007387 */ /* 0x000fe20000100800 */
[----:B------:R-:W-:Y:S01]  /*28260*/  @!P6 FMUL R102, R102, 16777216 ;  /* 0x4b8000006666e820 */ /* 0x000fe20000400000 */
[----:B------:R-:W-:-:S02]  /*28270*/  FMUL R107, R5, R106 ;  /* 0x0000006a056b7220 */ /* 0x000fc40000400000 */
[----:B------:R-:W-:Y:S01]  /*28280*/  STL [R1+0xd78], R113 ;  /* 0x000d787101007387 */ /* 0x000fe20000100800 */
[----:B------:R-:W-:Y:S01]  /*28290*/  @!P6 FMUL R101, R101, 16777216 ;  /* 0x4b8000006565e820 */ /* 0x000fe20000400000 */
[C---:B------:R-:W-:Y:S02]  /*282a0*/  FMUL R106, R5.reuse, R105 ;  /* 0x00000069056a7220 */ /* 0x040fe40000400000 */
[----:B------:R-:W-:Y:S01]  /*282b0*/  STL [R1+0xd74], R112 ;  /* 0x000d747001007387 */ /* 0x000fe20000100800 */
[----:B------:R-:W-:Y:S01]  /*282c0*/  @!P6 FMUL R100, R100, 16777216 ;  /* 0x4b8000006464e820 */ /* 0x000fe20000400000 */
[----:B------:R-:W-:Y:S02]  /*282d0*/  FMUL R105, R5, R104 ;  /* 0x0000006805697220 */ /* 0x000fe40000400000 */
[----:B------:R-:W-:Y:S01]  /*282e0*/  STL [R1+0xd70], R111 ;  /* 0x000d706f01007387 */ /* 0x000fe20000100800 */
[----:B------:R-:W-:Y:S01]  /*282f0*/  @!P6 FMUL R99, R99, 16777216 ;  /* 0x4b8000006363e820 */ /* 0x000fe20000400000 */
[----:B------:R-:W-:-:S02]  /*28300*/  FMUL R104, R5, R103 ;  /* 0x0000006705687220 */ /* 0x000fc40000400000 */
[----:B------:R-:W-:Y:S01]  /*28310*/  STL [R1+0xd6c], R110 ;  /* 0x000d6c6e01007387 */ /* 0x000fe20000100800 */
[----:B------:R-:W-:Y:S01]  /*28320*/  @!P6 FMUL R98, R98, 16777216 ;  /* 0x4b8000006262e820 */ /* 0x000fe20000400000 */
[----:B------:R-:W-:Y:S02]  /*28330*/  FMUL R103, R5, R102 ;  /* 0x0000006605677220 */ /* 0x000fe40000400000 */
[----:B------:R-:W-:Y:S01]  /*28340*/  STL [R1+0xd68], R109 ;  /* 0x000d686d01007387 */ /* 0x000fe20000100800 */
[----:B------:R-:W-:Y:S01]  /*28350*/  @!P6 FMUL R97, R97, 16777216 ;  /* 0x4b8000006161e820 */ /* 0x000fe20000400000 */
[C---:B------:R-:W-:Y:S02]  /*28360*/  FMUL R102, R5.reuse, R101 ;  /* 0x0000006505667220 */ /* 0x040fe40000400000 */
        /* <DEDUP_REMOVED lines=262> */
[----:B--2---:R-:W-:Y:S01]  /*293d0*/  @!P6 FMUL R9, R9, 16777216 ;  /* 0x4b8000000909e820 */ /* 0x004fe20000400000 */
        /* <DEDUP_REMOVED lines=8> */
[----:B---3--:R-:W-:Y:S01]  /*29460*/  @!P6 FMUL R7, R7, 16777216 ;  /* 0x4b8000000707e820 */ /* 0x008fe20000400000 */
[----:B------:R-:W-:-:S02]  /*29470*/  FMUL R11, R5, R10 ;  /* 0x0000000a050b7220 */ /* 0x000fc40000400000 */
[----:B------:R-:W-:Y:S01]  /*29480*/  STL [R1+0xa30], R17 ;  /* 0x000a301101007387 */ /* 0x000fe20000100800 */
[----:B------:R-:W-:Y:S01]  /*29490*/  @!P6 FMUL R6, R6, 16777216 ;  /* 0x4b8000000606e820 */ /* 0x000fe20000400000 */
[C---:B------:R-:W-:Y:S02]  /*294a0*/  FMUL R10, R5.reuse, R9 ;  /* 0x00000009050a7220 */ /* 0x040fe40000400000 */
[----:B------:R-:W-:Y:S01]  /*294b0*/  STL [R1+0xa08], R16 ;  /* 0x000a081001007387 */ /* 0x000fe20000100800 */
[C---:B------:R-:W-:Y:S01]  /*294c0*/  FMUL R9, R5.reuse, R8 ;  /* 0x0000000805097220 */ /* 0x040fe20000400000 */
[C---:B------:R-:W-:Y:S02]  /*294d0*/  FMUL R8, R5.reuse, R244 ;  /* 0x000000f405087220 */ /* 0x040fe40000400000 */
[----:B------:R-:W-:Y:S01]  /*294e0*/  STL [R1+0xa00], R15 ;  /* 0x000a000f01007387 */ /* 0x000fe20000100800 */
[----:B------:R-:W-:-:S03]  /*294f0*/  FMUL R7, R5, R7 ;  /* 0x0000000705077220 */ /* 0x000fc60000400000 */
[----:B------:R-:W-:Y:S01]  /*29500*/  STL [R1+0x9e8], R14 ;  /* 0x0009e80e01007387 */ /* 0x000fe20000100800 */
[----:B------:R-:W-:Y:S01]  /*29510*/  @!P6 FMUL R250, R250, 16777216 ;  /* 0x4b800000fafae820 */ /* 0x000fe20000400000 */
[----:B------:R-:W-:Y:S02]  /*29520*/  FMUL R6, R5, R6 ;  /* 0x0000000605067220 */ /* 0x000fe40000400000 */
[----:B------:R-:W-:Y:S01]  /*29530*/  STL [R1+0x9c8], R13 ;  /* 0x0009c80d01007387 */ /* 0x000fe20000100800 */
[----:B------:R-:W-:-:S03]  /*29540*/  @!P6 FMUL R251, R251, 16777216 ;  /* 0x4b800000fbfbe820 */ /* 0x000fc60000400000 */
[----:B------:R-:W-:Y:S01]  /*29550*/  STL [R1+0x5a8], R12 ;  /* 0x0005a80c01007387 */ /* 0x000fe20000100800 */
[----:B------:R-:W-:-:S03]  /*29560*/  @!P6 FMUL R249, R249, 16777216 ;  /* 0x4b800000f9f9e820 */ /* 0x000fc60000400000 */
[----:B------:R-:W-:Y:S04]  /*29570*/  STL [R1+0x5a0], R11 ;  /* 0x0005a00b01007387 */ /* 0x000fe80000100800 */
[----:B------:R-:W-:Y:S04]  /*29580*/  STL [R1+0x598], R10 ;  /* 0x0005980a01007387 */ /* 0x000fe80000100800 */
[----:B------:R-:W-:Y:S01]  /*29590*/  STL [R1+0x590], R9 ;  /* 0x0005900901007387 */ /* 0x000fe20000100800 */
[----:B------:R-:W-:-:S03]  /*295a0*/  @!P6 FMUL R252, R252, 16777216 ;  /* 0x4b800000fcfce820 */ /* 0x000fc60000400000 */
[----:B------:R0:W-:Y:S04]  /*295b0*/  STL [R1+0x568], R8 ;  /* 0x0005680801007387 */ /* 0x0001e80000100800 */
[----:B------:R1:W-:Y:S04]  /*295c0*/  STL [R1+0x560], R7 ;  /* 0x0005600701007387 */ /* 0x0003e80000100800 */
[----:B------:R2:W-:Y:S01]  /*295d0*/  STL [R1+0x558], R6 ;  /* 0x0005580601007387 */ /* 0x0005e20000100800 */
[C---:B0-----:R-:W-:Y:S01]  /*295e0*/  FMUL R8, R5.reuse, R250 ;  /* 0x000000fa05087220 */ /* 0x041fe20000400000 */
[----:B-1----:R-:W-:-:S04]  /*295f0*/  FMUL R7, R5, R251 ;  /* 0x000000fb05077220 */ /* 0x002fc80000400000 */
[----:B------:R0:W-:Y:S01]  /*29600*/  STL [R1+0x550], R8 ;  /* 0x0005500801007387 */ /* 0x0001e20000100800 */
[----:B--2---:R-:W-:-:S03]  /*29610*/  FMUL R6, R5, R249 ;  /* 0x000000f905067220 */ /* 0x004fc60000400000 */
[----:B------:R1:W-:Y:S01]  /*29620*/  STL [R1+0x528], R7 ;  /* 0x0005280701007387 */ /* 0x0003e20000100800 */
[----:B------:R-:W-:-:S03]  /*29630*/  FMUL R250, R5, R252 ;  /* 0x000000fc05fa7220 */ /* 0x000fc60000400000 */
[----:B------:R2:W-:Y:S04]  /*29640*/  STL [R1+0x520], R6 ;  /* 0x0005200601007387 */ /* 0x0005e80000100800 */
[----:B------:R-:W3:Y:S04]  /*29650*/  LDL.LU R252, [R1+0x864] ;  /* 0x0008640001fc7983 */ /* 0x000ee80000300800 */
[----:B------:R-:W4:Y:S04]  /*29660*/  LDL.LU R125, [R1+0x85c] ;  /* 0x00085c00017d7983 */ /* 0x000f280000300800 */
        /* <DEDUP_REMOVED lines=94> */
[----:B------:R-:W-:-:S03]  /*29c50*/  @!P6 FMUL R248, R248, 16777216 ;  /* 0x4b800000f8f8e820 */ /* 0x000fc60000400000 */
[----:B------:R-:W3:Y:S04]  /*29c60*/  LDL.LU R32, [R1+0x15c] ;  /* 0x00015c0001207983 */ /* 0x000ee80000300800 */
[----:B------:R-:W3:Y:S01]  /*29c70*/  LDL.LU R31, [R1+0x154] ;  /* 0x00015400011f7983 */ /* 0x000ee20000300800 */
[----:B------:R-:W-:-:S03]  /*29c80*/  FMUL R248, R5, R248 ;  /* 0x000000f805f87220 */ /* 0x000fc60000400000 */
        /* <DEDUP_REMOVED lines=25> */
[----:B0-----:R-:W3:Y:S04]  /*29e20*/  LDL.LU R8, [R1+0x84] ;  /* 0x0000840001087983 */ /* 0x001ee80000300800 */
[----:B-1----:R-:W3:Y:S04]  /*29e30*/  LDL.LU R7, [R1+0x7c] ;  /* 0x00007c0001077983 */ /* 0x002ee80000300800 */
[----:B--2---:R-:W2:Y:S04]  /*29e40*/  LDL.LU R6, [R1+0x74] ;  /* 0x0000740001067983 */ /* 0x004ea80000300800 */
[----:B------:R-:W2:Y:S01]  /*29e50*/  LDL.LU R249, [R1+0x6c] ;  /* 0x00006c0001f97983 */ /* 0x000ea20000300800 */
[C---:B------:R-:W-:Y:S01]  /*29e60*/  FSETP.GEU.AND P4, PT, |R2|.reuse, 1.175494350822287508e-38, PT ;  /* 0x008000000200780b */ /* 0x040fe20003f8e200 */
[----:B------:R-:W-:-:S12]  /*29e70*/  @P0 FMUL R2, R2, 0.25 ;  /* 0x3e80000002020820 */ /* 0x000fd80000400000 */
[----:B------:R-:W-:-:S06]  /*29e80*/  @!P4 FMUL R2, R2, 16777216 ;  /* 0x4b8000000202c820 */ /* 0x000fcc0000400000 */
[----:B------:R-:W0:Y:S01]  /*29e90*/  MUFU.RCP R2, R2 ;  /* 0x0000000200027308 */ /* 0x000e220000001000 */
[----:B----4-:R-:W-:Y:S01]  /*29ea0*/  @!P4 FMUL R125, R125, 16777216 ;  /* 0x4b8000007d7dc820 */ /* 0x010fe20000400000 */
[----:B---3--:R-:W-:Y:S01]  /*29eb0*/  @!P4 FMUL R124, R124, 16777216 ;  /* 0x4b8000007c7cc820 */ /* 0x008fe20000400000 */
[----:B------:R-:W-:Y:S01]  /*29ec0*/  @!P4 FMUL R127, R127, 16777216 ;  /* 0x4b8000007f7fc820 */ /* 0x000fe20000400000 */
[----:B------:R-:W-:Y:S01]  /*29ed0*/  @!P4 FMUL R126, R126, 16777216 ;  /* 0x4b8000007e7ec820 */ /* 0x000fe20000400000 */
[----:B------:R-:W-:Y:S01]  /*29ee0*/  MOV R251, R0 ;  /* 0x0000000000fb7202 */ /* 0x000fe20000000f00 */
[----:B------:R-:W-:Y:S01]  /*29ef0*/  @!P4 FMUL R121, R121, 16777216 ;  /* 0x4b8000007979c820 */ /* 0x000fe20000400000 */
[----:B------:R-:W3:Y:S01]  /*29f00*/  LDL.LU R0, [R1+0x58] ;  /* 0x0000580001007983 */ /* 0x000ee20000300800 */
[----:B------:R-:W-:Y:S01]  /*29f10*/  @!P4 FMUL R120, R120, 16777216 ;  /* 0x4b8000007878c820 */ /* 0x000fe20000400000 */
[----:B------:R-:W-:Y:S01]  /*29f20*/  @!P4 FMUL R123, R123, 16777216 ;  /* 0x4b8000007b7bc820 */ /* 0x000fe20000400000 */
[C---:B0-----:R-:W-:Y:S01]  /*29f30*/  FMUL R125, R2.reuse, R125 ;  /* 0x0000007d027d7220 */ /* 0x041fe20000400000 */
[C---:B------:R-:W-:Y:S01]  /*29f40*/  FMUL R124, R2.reuse, R124 ;  /* 0x0000007c027c7220 */ /* 0x040fe20000400000 */
[C---:B------:R-:W-:Y:S01]  /*29f50*/  FMUL R127, R2.reuse, R127 ;  /* 0x0000007f027f7220 */ /* 0x040fe20000400000 */
[----:B------:R-:W-:-:S02]  /*29f60*/  FMUL R126, R2, R126 ;  /* 0x0000007e027e7220 */ /* 0x000fc40000400000 */
[----:B------:R0:W-:Y:S01]  /*29f70*/  STL [R1+0xd44], R125 ;  /* 0x000d447d01007387 */ /* 0x0001e20000100800 */
[----:B------:R-:W-:Y:S01]  /*29f80*/  FMUL R121, R2, R121 ;  /* 0x0000007902797220 */ /* 0x000fe20000400000 */
[----:B------:R-:W-:Y:S01]  /*29f90*/  @!P4 FMUL R122, R122, 16777216 ;  /* 0x4b8000007a7ac820 */ /* 0x000fe20000400000 */
[C---:B------:R-:W-:Y:S01]  /*29fa0*/  FMUL R120, R2.reuse, R120 ;  /* 0x0000007802787220 */ /* 0x040fe20000400000 */
[----:B------:R-:W-:Y:S01]  /*29fb0*/  @!P4 FMUL R117, R117, 16777216 ;  /* 0x4b8000007575c820 */ /* 0x000fe20000400000 */
[----:B0-----:R-:W4:Y:S04]  /*29fc0*/  LDL.LU R125, [R1+0xfc8] ;  /* 0x000fc800017d7983 */ /* 0x001f280000300800 */
[----:B------:R0:W-:Y:S01]  /*29fd0*/  STL [R1+0xd40], R124 ;  /* 0x000d407c01007387 */ /* 0x0001e20000100800 */
[----:B------:R-:W-:Y:S01]  /*29fe0*/  FMUL R123, R2, R123 ;  /* 0x0000007b027b7220 */ /* 0x000fe20000400000 */
[----:B------:R-:W-:Y:S01]  /*29ff0*/  @!P4 FMUL R116, R116, 16777216 ;  /* 0x4b8000007474c820 */ /* 0x000fe20000400000 */
[C---:B------:R-:W-:Y:S01]  /*2a000*/  FMUL R122, R2.reuse, R122 ;  /* 0x0000007a027a7220 */ /* 0x040fe20000400000 */
[----:B0-----:R-:W4:Y:S04]  /*2a010*/  LDL.LU R124, [R1+0xfc4] ;  /* 0x000fc400017c7983 */ /* 0x001f280000300800 */
[----:B------:R0:W-:Y:S01]  /*2a020*/  STL [R1+0xd3c], R127 ;  /* 0x000d3c7f01007387 */ /* 0x0001e20000100800 */
[----:B------:R-:W-:Y:S01]  /*2a030*/  @!P4 FMUL R119, R119, 16777216 ;  /* 0x4b8000007777c820 */ /* 0x000fe20000400000 */
[----:B------:R-:W-:-:S02]  /*2a040*/  FMUL R117, R2, R117 ;  /* 0x0000007502757220 */ /* 0x000fc40000400000 */
[----:B0-----:R-:W4:Y:S04]  /*2a050*/  LDL.LU R127, [R1+0xfc0] ;  /* 0x000fc000017f7983 */ /* 0x001f280000300800 */
[----:B------:R0:W-:Y:S01]  /*2a060*/  STL [R1+0xd38], R126 ;  /* 0x000d387e01007387 */ /* 0x0001e20000100800 */
[----:B------:R-:W-:Y:S01]  /*2a070*/  @!P4 FMUL R118, R118, 16777216 ;  /* 0x4b8000007676c820 */ /* 0x000fe20000400000 */
[C---:B------:R-:W-:Y:S02]  /*2a080*/  FMUL R116, R2.reuse, R116 ;  /* 0x0000007402747220 */ /* 0x040fe40000400000 */
        /* <DEDUP_REMOVED lines=354> */
[C---:B------:R-:W-:Y:S01]  /*2b6b0*/  FMUL R29, R2.reuse, R29 ;  /* 0x0000001d021d7220 */ /* 0x040fe20000400000 */
[----:B------:R-:W-:-:S02]  /*2b6c0*/  FMUL R5, R2, R5 ;  /* 0x0000000502057220 */ /* 0x000fc40000400000 */
[----:B0-----:R-:W4:Y:S04]  /*2b6d0*/  LDL.LU R35, [R1+0xe58] ;  /* 0x000e580001237983 */ /* 0x001f280000300800 */
[----:B------:R0:W-:Y:S01]  /*2b6e0*/  STL [R1+0x580], R34 ;  /* 0x0005802201007387 */ /* 0x0001e20000100800 */
[----:B------:R-:W-:-:S03]  /*2b6f0*/  @!P4 FMUL R247, R247, 16777216 ;  /* 0x4b800000f7f7c820 */ /* 0x000fc60000400000 */
[----:B0-----:R-:W4:Y:S04]  /*2b700*/  LDL.LU R34, [R1+0xe54] ;  /* 0x000e540001227983 */ /* 0x001f280000300800 */
[----:B------:R0:W-:Y:S04]  /*2b710*/  STL [R1+0x578], R33 ;  /* 0x0005782101007387 */ /* 0x0001e80000100800 */
[----:B0-----:R-:W4:Y:S04]  /*2b720*/  LDL.LU R33, [R1+0xe50] ;  /* 0x000e500001217983 */ /* 0x001f280000300800 */
[----:B------:R0:W-:Y:S01]  /*2b730*/  STL [R1+0x570], R32 ;  /* 0x0005702001007387 */ /* 0x0001e20000100800 */
[----:B------:R-:W-:-:S03]  /*2b740*/  @!P4 FMUL R22, R22, 16777216 ;  /* 0x4b8000001616c820 */ /* 0x000fc60000400000 */
[----:B0-----:R-:W4:Y:S04]  /*2b750*/  LDL.LU R32, [R1+0xe4c] ;  /* 0x000e4c0001207983 */ /* 0x001f280000300800 */
[----:B------:R0:W-:Y:S01]  /*2b760*/  STL [R1+0x548], R31 ;  /* 0x0005481f01007387 */ /* 0x0001e20000100800 */
[----:B------:R-:W-:Y:S01]  /*2b770*/  @!P4 FMUL R19, R19, 16777216 ;  /* 0x4b8000001313c820 */ /* 0x000fe20000400000 */
[----:B------:R-:W-:Y:S02]  /*2b780*/  @!P4 FMUL R18, R18, 16777216 ;  /* 0x4b8000001212c820 */ /* 0x000fe40000400000 */
        /* <DEDUP_REMOVED lines=11> */
[----:B0-----:R-:W-:Y:S01]  /*2b840*/  FMUL R5, R2, R247 ;  /* 0x000000f702057220 */ /* 0x001fe20000400000 */
[----:B------:R-:W-:-:S04]  /*2b850*/  @!P4 FMUL R10, R10, 16777216 ;  /* 0x4b8000000a0ac820 */ /* 0x000fc80000400000 */
[----:B------:R0:W-:Y:S04]  /*2b860*/  STL [R1+0x518], R5 ;  /* 0x0005180501007387 */ /* 0x0001e80000100800 */
[----:B------:R-:W-:Y:S01]  /*2b870*/  STL [R1+0x510], R22 ;  /* 0x0005101601007387 */ /* 0x000fe20000100800 */
[C---:B0-----:R-:W-:Y:S01]  /*2b880*/  FMUL R5, R2.reuse, R18 ;  /* 0x0000001202057220 */ /* 0x041fe20000400000 */
[C---:B------:R-:W-:Y:S01]  /*2b890*/  FMUL R18, R2.reuse, R15 ;  /* 0x0000000f02127220 */ /* 0x040fe20000400000 */
[C---:B------:R-:W-:Y:S01]  /*2b8a0*/  FMUL R15, R2.reuse, R14 ;  /* 0x0000000e020f7220 */ /* 0x040fe20000400000 */
[----:B------:R-:W-:Y:S01]  /*2b8b0*/  STL [R1+0x508], R19 ;  /* 0x0005081301007387 */ /* 0x000fe20000100800 */
[C---:B------:R-:W-:Y:S01]  /*2b8c0*/  FMUL R14, R2.reuse, R11 ;  /* 0x0000000b020e7220 */ /* 0x040fe20000400000 */
[----:B------:R-:W-:-:S02]  /*2b8d0*/  FMUL R11, R2, R10 ;  /* 0x0000000a020b7220 */ /* 0x000fc40000400000 */
[----:B------:R0:W-:Y:S01]  /*2b8e0*/  STL [R1+0x500], R5 ;  /* 0x0005000501007387 */ /* 0x0001e20000100800 */
[----:B------:R-:W-:-:S03]  /*2b8f0*/  @!P4 FMUL R244, R244, 16777216 ;  /* 0x4b800000f4f4c820 */ /* 0x000fc60000400000 */
[----:B0-----:R-:W4:Y:S04]  /*2b900*/  LDL.LU R5, [R1+0x86c] ;  /* 0x00086c0001057983 */ /* 0x001f280000300800 */
[----:B------:R0:W-:Y:S04]  /*2b910*/  STL [R1+0x4f8], R18 ;  /* 0x0004f81201007387 */ /* 0x0001e80000100800 */
[----:B------:R1:W-:Y:S01]  /*2b920*/  STL [R1+0x4f0], R15 ;  /* 0x0004f00f01007387 */ /* 0x0003e20000100800 */
[----:B------:R-:W-:-:S03]  /*2b930*/  FMUL R10, R2, R244 ;  /* 0x000000f4020a7220 */ /* 0x000fc60000400000 */
[----:B------:R-:W4:Y:S04]  /*2b940*/  LDL.LU R22, [R1+0x868] ;  /* 0x0008680001167983 */ /* 0x000f280000300800 */
[----:B------:R2:W-:Y:S04]  /*2b950*/  STL [R1+0x4e8], R14 ;  /* 0x0004e80e01007387 */ /* 0x0005e80000100800 */
[----:B------:R3:W-:Y:S01]  /*2b960*/  STL [R1+0x4e0], R11 ;  /* 0x0004e00b01007387 */ /* 0x0007e20000100800 */
[----:B------:R-:W-:-:S03]  /*2b970*/  @!P4 FMUL R28, R28, 16777216 ;  /* 0x4b8000001c1cc820 */ /* 0x000fc60000400000 */
[----:B------:R-:W4:Y:S01]  /*2b980*/  LDL.LU R19, [R1+0x60] ;  /* 0x0000600001137983 */ /* 0x000f220000300800 */
[----:B------:R-:W-:-:S03]  /*2b990*/  @!P4 FMUL R27, R27, 16777216 ;  /* 0x4b8000001b1bc820 */ /* 0x000fc60000400000 */
[----:B------:R3:W-:Y:S01]  /*2b9a0*/  STL [R1+0x4d8], R10 ;  /* 0x0004d80a01007387 */ /* 0x0007e20000100800 */
[----:B------:R-:W-:Y:S01]  /*2b9b0*/  @!P4 FMUL R26, R26, 16777216 ;  /* 0x4b8000001a1ac820 */ /* 0x000fe20000400000 */
[----:B------:R-:W-:Y:S02]  /*2b9c0*/  FMUL R28, R2, R28 ;  /* 0x0000001c021c7220 */ /* 0x000fe40000400000 */
[----:B0-----:R-:W4:Y:S01]  /*2b9d0*/  LDL.LU R18, [R1+0x50] ;  /* 0x0000500001127983 */ /* 0x001f220000300800 */
[----:B------:R-:W-:-:S03]  /*2b9e0*/  @!P4 FMUL R25, R25, 16777216 ;  /* 0x4b8000001919c820 */ /* 0x000fc60000400000 */
[----:B-1----:R-:W4:Y:S01]  /*2b9f0*/  LDL.LU R15, [R1+0x48] ;  /* 0x00004800010f7983 */ /* 0x002f220000300800 */
[----:B------:R-:W-:-:S03]  /*2ba00*/  FMUL R27, R2, R27 ;  /* 0x0000001b021b7220 */ /* 0x000fc60000400000 */
[----:B--2---:R-:W2:Y:S01]  /*2ba10*/  LDL.LU R14, [R1+0x40] ;  /* 0x00004000010e7983 */ /* 0x004ea20000300800 */
[----:B------:R-:W-:-:S03]  /*2ba20*/  IMAD.MOV.U32 R247, RZ, RZ, R251 ;  /* 0x000000fffff77224 */ /* 0x000fc600078e00fb */
[----:B---3--:R-:W3:Y:S01]  /*2ba30*/  LDL.LU R11, [R1+0x38] ;  /* 0x00003800010b7983 */ /* 0x008ee20000300800 */
[----:B------:R-:W-:Y:S01]  /*2ba40*/  @!P4 FMUL R24, R24, 16777216 ;  /* 0x4b8000001818c820 */ /* 0x000fe20000400000 */
[----:B------:R-:W-:Y:S02]  /*2ba50*/  FMUL R26, R2, R26 ;  /* 0x0000001a021a7220 */ /* 0x000fe40000400000 */
[----:B------:R-:W3:Y:S01]  /*2ba60*/  LDL.LU R10, [R1+0x30] ;  /* 0x00003000010a7983 */ /* 0x000ee20000300800 */
[----:B------:R-:W-:-:S03]  /*2ba70*/  @!P4 FMUL R23, R23, 16777216 ;  /* 0x4b8000001717c820 */ /* 0x000fc60000400000 */
[----:B------:R-:W3:Y:S01]  /*2ba80*/  LDL.LU R244, [R1+0x28] ;  /* 0x0000280001f47983 */ /* 0x000ee20000300800 */
[----:B------:R-:W-:-:S03]  /*2ba90*/  FMUL R25, R2, R25 ;  /* 0x0000001902197220 */ /* 0x000fc60000400000 */
[----:B------:R-:W3:Y:S01]  /*2baa0*/  LDL.LU R251, [R1+0x20] ;  /* 0x0000200001fb7983 */ /* 0x000ee20000300800 */
[----:B------:R-:W-:-:S03]  /*2bab0*/  @!P4 FMUL R21, R21, 16777216 ;  /* 0x4b8000001515c820 */ /* 0x000fc60000400000 */
[----:B------:R0:W-:Y:S01]  /*2bac0*/  STL [R1+0x470], R28 ;  /* 0x0004701c01007387 */ /* 0x0001e20000100800 */
[----:B------:R-:W-:Y:S01]  /*2bad0*/  FMUL R24, R2, R24 ;  /* 0x0000001802187220 */ /* 0x000fe20000400000 */
[----:B------:R-:W-:Y:S01]  /*2bae0*/  @!P4 FMUL R20, R20, 16777216 ;  /* 0x4b8000001414c820 */ /* 0x000fe20000400000 */
[C---:B------:R-:W-:Y:S01]  /*2baf0*/  FMUL R23, R2.reuse, R23 ;  /* 0x0000001702177220 */ /* 0x040fe20000400000 */
[----:B------:R-:W-:Y:S01]  /*2bb00*/  @!P4 FMUL R17, R17, 16777216 ;  /* 0x4b8000001111c820 */ /* 0x000fe20000400000 */
[----:B0-----:R-:W3:Y:S04]  /*2bb10*/  LDL.LU R28, [R1+0xe3c] ;  /* 0x000e3c00011c7983 */ /* 0x001ee80000300800 */
[----:B------:R0:W-:Y:S01]  /*2bb20*/  STL [R1+0x468], R27 ;  /* 0x0004681b01007387 */ /* 0x0001e20000100800 */
[----:B------:R-:W-:Y:S01]  /*2bb30*/  FMUL R21, R2, R21 ;  /* 0x0000001502157220 */ /* 0x000fe20000400000 */
[----:B------:R-:W-:Y:S01]  /*2bb40*/  @!P4 FMUL R16, R16, 16777216 ;  /* 0x4b8000001010c820 */ /* 0x000fe20000400000 */
[C---:B------:R-:W-:Y:S01]  /*2bb50*/  FMUL R20, R2.reuse, R20 ;  /* 0x0000001402147220 */ /* 0x040fe20000400000 */
[----:B0-----:R-:W3:Y:S04]  /*2bb60*/  LDL.LU R27, [R1+0xe38] ;  /* 0x000e3800011b7983 */ /* 0x001ee80000300800 */
[----:B------:R0:W-:Y:S01]  /*2bb70*/  STL [R1+0x460], R26 ;  /* 0x0004601a01007387 */ /* 0x0001e20000100800 */
[----:B------:R-:W-:Y:S01]  /*2bb80*/  @!P4 FMUL R13, R13, 16777216 ;  /* 0x4b8000000d0dc820 */ /* 0x000fe20000400000 */
[----:B------:R-:W-:-:S02]  /*2bb90*/  FMUL R17, R2, R17 ;  /* 0x0000001102117220 */ /* 0x000fc40000400000 */
[----:B0-----:R-:W3:Y:S04]  /*2bba0*/  LDL.LU R26, [R1+0xe34] ;  /* 0x000e3400011a7983 */ /* 0x001ee80000300800 */
[----:B------:R0:W-:Y:S01]  /*2bbb0*/  STL [R1+0x458], R25 ;  /* 0x0004581901007387 */ /* 0x0001e20000100800 */
[----:B------:R-:W-:Y:S01]  /*2bbc0*/  @!P4 FMUL R12, R12, 16777216 ;  /* 0x4b8000000c0cc820 */ /* 0x000fe20000400000 */
[C---:B------:R-:W-:Y:S02]  /*2bbd0*/  FMUL R16, R2.reuse, R16 ;  /* 0x0000001002107220 */ /* 0x040fe40000400000 */
        /* <DEDUP_REMOVED lines=22> */
[C---:B------:R-:W-:Y:S01]  /*2bd40*/  FMUL R6, R2.reuse, R6 ;  /* 0x0000000602067220 */ /* 0x040fe20000400000 */
[----:B------:R-:W-:Y:S02]  /*2bd50*/  FMUL R249, R2, R249 ;  /* 0x000000f902f97220 */ /* 0x000fe40000400000 */
[----:B0-----:R-:W3:Y:S04]  /*2bd60*/  LDL.LU R16, [R1+0xe18] ;  /* 0x000e180001107983 */ /* 0x001ee80000300800 */
[----:B------:R0:W-:Y:S04]  /*2bd70*/  STL [R1+0xa0], R13 ;  /* 0x0000a00d01007387 */ /* 0x0001e80000100800 */
        /* <DEDUP_REMOVED lines=12> */
[----:B0-----:R-:W3:Y:S01]  /*2be40*/  LDL.LU R249, [R1+0xdfc] ;  /* 0x000dfc0001f97983 */ /* 0x001ee20000300800 */
[C---:B------:R-:W-:Y:S01]  /*2be50*/  FSETP.GEU.AND P1, PT, |R3|.reuse, 1.175494350822287508e-38, PT ;  /* 0x008000000300780b */ /* 0x040fe20003f2e200 */
[----:B------:R-:W-:Y:S01]  /*2be60*/  @P3 FMUL R3, R3, 0.25 ;  /* 0x3e80000003033820 */ /* 0x000fe20000400000 */
[----:B------:R-:W-:Y:S01]  /*2be70*/  @!P4 FMUL R252, R252, 16777216 ;  /* 0x4b800000fcfcc820 */ /* 0x000fe20000400000 */
[----:B------:R-:W-:-:S03]  /*2be80*/  @!P4 FMUL R0, R0, 16777216 ;  /* 0x4b8000000000c820 */ /* 0x000fc60000400000 */
[C---:B------:R-:W-:Y:S01]  /*2be90*/  FMUL R252, R2.reuse, R252 ;  /* 0x000000fc02fc7220 */ /* 0x040fe20000400000 */
[----:B------:R-:W-:-:S06]  /*2bea0*/  FMUL R0, R2, R0 ;  /* 0x0000000002007220 */ /* 0x000fcc0000400000 */
[----:B------:R-:W-:Y:S01]  /*2beb0*/  @!P1 FMUL R3, R3, 16777216 ;  /* 0x4b80000003039820 */ /* 0x000fe20000400000 */
[----:B------:R-:W-:-:S03]  /*2bec0*/  FSETP.GEU.AND P5, PT, |R4|, 1.175494350822287508e-38, PT ;  /* 0x008000000400780b */ /* 0x000fc60003fae200 */
[----:B------:R0:W1:Y:S01]  /*2bed0*/  MUFU.RCP R2, R3 ;  /* 0x0000000300027308 */ /* 0x0000620000001000 */
[----:B------:R-:W-:Y:S01]  /*2bee0*/  @!P1 FMUL R247, R247, 16777216 ;  /* 0x4b800000f7f79820 */ /* 0x000fe20000400000 */
[----:B------:R-:W-:-:S04]  /*2bef0*/  @P2 FMUL R4, R4, 0.25 ;  /* 0x3e80000004042820 */ /* 0x000fc80000400000 */
[----:B0-----:R-:W-:-:S04]  /*2bf00*/  MOV R3, R247 ;  /* 0x000000f700037202 */ /* 0x001fc80000000f00 */
[----:B----4-:R-:W-:Y:S01]  /*2bf10*/  @!P5 FMUL R22, R22, 16777216 ;  /* 0x4b8000001616d820 */ /* 0x010fe20000400000 */
[----:B------:R-:W-:Y:S01]  /*2bf20*/  @!P5 FMUL R4, R4, 16777216 ;  /* 0x4b8000000404d820 */ /* 0x000fe20000400000 */
[----:B------:R-:W-:-:S03]  /*2bf30*/  @!P1 FMUL R19, R19, 16777216 ;  /* 0x4b80000013139820 */ /* 0x000fc60000400000 */
[----:B------:R0:W4:Y:S01]  /*2bf40*/  MUFU.RCP R247, R4 ;  /* 0x0000000400f77308 */ /* 0x0001220000001000 */
[----:B-1----:R-:W-:Y:S01]  /*2bf50*/  FMUL R3, R2, R3 ;  /* 0x0000000302037220 */ /* 0x002fe20000400000 */
[----:B0-----:R-:W-:Y:S02]  /*2bf60*/  MOV R4, R22 ;  /* 0x0000001600047202 */ /* 0x001fe40000000f00 */
[----:B------:R-:W4:Y:S01]  /*2bf70*/  LDL.LU R22, [R1+0xdf8] ;  /* 0x000df80001167983 */ /* 0x000f220000300800 */
[----:B------:R-:W-:-:S03]  /*2bf80*/  @!P1 FMUL R18, R18, 16777216 ;  /* 0x4b80000012129820 */ /* 0x000fc60000400000 */
[----:B------:R0:W-:Y:S01]  /*2bf90*/  STL [R1+0xc64], R3 ;  /* 0x000c640301007387 */ /* 0x0001e20000100800 */
[----:B------:R-:W-:Y:S01]  /*2bfa0*/  @!P1 FMUL R15, R15, 16777216 ;  /* 0x4b8000000f0f9820 */ /* 0x000fe20000400000 */
[----:B0-----:R-:W-:Y:S02]  /*2bfb0*/  FMUL R3, R2, R19 ;  /* 0x0000001302037220 */ /* 0x001fe40000400000 */
[----:B------:R-:W4:Y:S04]  /*2bfc0*/  LDL.LU R19, [R1+0xdf4] ;  /* 0x000df40001137983 */ /* 0x000f280000300800 */
[----:B------:R0:W-:Y:S01]  /*2bfd0*/  STL [R1+0xc60], R3 ;  /* 0x000c600301007387 */ /* 0x0001e20000100800 */
[----:B--2---:R-:W-:Y:S01]  /*2bfe0*/  @!P1 FMUL R14, R14, 16777216 ;  /* 0x4b8000000e0e9820 */ /* 0x004fe20000400000 */
[----:B0-----:R-:W-:-:S02]  /*2bff0*/  FMUL R3, R2, R18 ;  /* 0x0000001202037220 */ /* 0x001fc40000400000 */
[----:B------:R-:W2:Y:S04]  /*2c000*/  LDL.LU R18, [R1+0xdf0] ;  /* 0x000df00001127983 */ /* 0x000ea80000300800 */
[----:B------:R0:W-:Y:S01]  /*2c010*/  STL [R1+0xc5c], R3 ;  /* 0x000c5c0301007387 */ /* 0x0001e20000100800 */
[----:B---3--:R-:W-:Y:S01]  /*2c020*/  @!P1 FMUL R11, R11, 16777216 ;  /* 0x4b8000000b0b9820 */ /* 0x008fe20000400000 */
[----:B0-----:R-:W-:Y:S02]  /*2c030*/  FMUL R3, R2, R15 ;  /* 0x0000000f02037220 */ /* 0x001fe40000400000 */
[----:B------:R-:W3:Y:S04]  /*2c040*/  LDL.LU R15, [R1+0xdec] ;  /* 0x000dec00010f7983 */ /* 0x000ee80000300800 */
[----:B------:R0:W-:Y:S01]  /*2c050*/  STL [R1+0xc54], R3 ;  /* 0x000c540301007387 */ /* 0x0001e20000100800 */
[----:B------:R-:W-:Y:S01]  /*2c060*/  @!P1 FMUL R10, R10, 16777216 ;  /* 0x4b8000000a0a9820 */ /* 0x000fe20000400000 */
[----:B0-----:R-:W-:-:S02]  /*2c070*/  FMUL R3, R2, R14 ;  /* 0x0000000e02037220 */ /* 0x001fc40000400000 */
[----:B------:R-:W2:Y:S04]  /*2c080*/  LDL.LU R14, [R1+0xde8] ;  /* 0x000de800010e7983 */ /* 0x000ea80000300800 */
[----:B------:R0:W-:Y:S01]  /*2c090*/  STL [R1+0xc34], R3 ;  /* 0x000c340301007387 */ /* 0x0001e20000100800 */
[----:B------:R-:W-:Y:S01]  /*2c0a0*/  @!P1 FMUL R244, R244, 16777216 ;  /* 0x4b800000f4f49820 */ /* 0x000fe20000400000 */
[C---:B0-----:R-:W-:Y:S02]  /*2c0b0*/  FMUL R3, R2.reuse, R11 ;  /* 0x0000000b02037220 */ /* 0x041fe40000400000 */
[----:B------:R-:W3:Y:S04]  /*2c0c0*/  LDL.LU R11, [R1+0xde4] ;  /* 0x000de400010b7983 */ /* 0x000ee80000300800 */
[----:B------:R0:W-:Y:S01]  /*2c0d0*/  STL [R1+0xc30], R3 ;  /* 0x000c300301007387 */ /* 0x0001e20000100800 */
[----:B------:R-:W-:Y:S01]  /*2c0e0*/  @!P1 FMUL R251, R251, 16777216 ;  /* 0x4b800000fbfb9820 */ /* 0x000fe20000400000 */
[----:B0-----:R-:W-:-:S02]  /*2c0f0*/  FMUL R3, R2, R10 ;  /* 0x0000000a02037220 */ /* 0x001fc40000400000 */
[----:B------:R-:W2:Y:S04]  /*2c100*/  LDL.LU R10, [R1+0xde0] ;  /* 0x000de000010a7983 */ /* 0x000ea80000300800 */
[----:B------:R0:W-:Y:S02]  /*2c110*/  STL [R1+0xc2c], R3 ;  /* 0x000c2c0301007387 */ /* 0x0001e40000100800 */
[C---:B0-----:R-:W-:Y:S02]  /*2c120*/  FMUL R3, R2.reuse, R244 ;  /* 0x000000f402037220 */ /* 0x041fe40000400000 */
[----:B------:R-:W2:Y:S04]  /*2c130*/  LDL.LU R244, [R1+0xddc] ;  /* 0x000ddc0001f47983 */ /* 0x000ea80000300800 */
[----:B------:R0:W-:Y:S02]  /*2c140*/  STL [R1+0xc24], R3 ;  /* 0x000c240301007387 */ /* 0x0001e40000100800 */
[----:B0-----:R-:W-:-:S02]  /*2c150*/  FMUL R3, R2, R251 ;  /* 0x000000fb02037220 */ /* 0x001fc40000400000 */
[----:B------:R-:W3:Y:S04]  /*2c160*/  LDL.LU R251, [R1+0xdd8] ;  /* 0x000dd80001fb7983 */ /* 0x000ee80000300800 */
[----:B------:R0:W-:Y:S01]  /*2c170*/  STL [R1+0xc04], R3 ;  /* 0x000c040301007387 */ /* 0x0001e20000100800 */
[----:B------:R-:W-:Y:S01]  /*2c180*/  @!P1 FMUL R20, R20, 16777216 ;  /* 0x4b80000014149820 */ /* 0x000fe20000400000 */
        /* <DEDUP_REMOVED lines=10> */
[----:B------:R-:W-:-:S04]  /*2c230*/  @!P1 FMUL R7, R7, 16777216 ;  /* 0x4b80000007079820 */ /* 0x000fc80000400000 */
[C---:B0-----:R-:W-:Y:S01]  /*2c240*/  FMUL R3, R2.reuse, R7 ;  /* 0x0000000702037220 */ /* 0x041fe20000400000 */
[----:B------:R-:W-:Y:S01]  /*2c250*/  FMUL R7, R2, R8 ;  /* 0x0000000802077220 */ /* 0x000fe20000400000 */
[----:B------:R-:W-:-:S04]  /*2c260*/  @!P1 FMUL R6, R6, 16777216 ;  /* 0x4b80000006069820 */ /* 0x000fc80000400000 */
[----:B------:R-:W-:Y:S01]  /*2c270*/  FMUL R6, R2, R6 ;  /* 0x0000000602067220 */ /* 0x000fe20000400000 */
[----:B------:R-:W-:-:S04]  /*2c280*/  @!P1 FMUL R249, R249, 16777216 ;  /* 0x4b800000f9f99820 */ /* 0x000fc80000400000 */
[----:B------:R-:W-:-:S05]  /*2c290*/  FMUL R249, R2, R249 ;  /* 0x000000f902f97220 */ /* 0x000fca0000400000 */
[----:B------:R-:W-:Y:S04]  /*2c2a0*/  STL [R1+0xc00], R249 ;  /* 0x000c00f901007387 */ /* 0x000fe80000100800 */
[----:B------:R0:W-:Y:S04]  /*2c2b0*/  STL [R1+0xbfc], R6 ;  /* 0x000bfc0601007387 */ /* 0x0001e80000100800 */
[----:B------:R1:W-:Y:S04]  /*2c2c0*/  STL [R1+0xbf4], R3 ;  /* 0x000bf40301007387 */ /* 0x0003e80000100800 */
[----:B------:R1:W-:Y:S01]  /*2c2d0*/  STL [R1+0xbd4], R7 ;  /* 0x000bd40701007387 */ /* 0x0003e20000100800 */
[C---:B0-----:R-:W-:Y:S01]  /*2c2e0*/  FMUL R6, R2.reuse, R9 ;  /* 0x0000000902067220 */ /* 0x041fe20000400000 */
[----:B-1----:R-:W-:-:S04]  /*2c2f0*/  FMUL R3, R2, R12 ;  /* 0x0000000c02037220 */ /* 0x002fc80000400000 */
[----:B------:R0:W-:Y:S01]  /*2c300*/  STL [R1+0xbd0], R6 ;  /* 0x000bd00601007387 */ /* 0x0001e20000100800 */
[----:B------:R-:W-:-:S03]  /*2c310*/  FMUL R7, R2, R13 ;  /* 0x0000000d02077220 */ /* 0x000fc60000400000 */
[----:B------:R1:W-:Y:S04]  /*2c320*/  STL [R1+0xbcc], R3 ;  /* 0x000bcc0301007387 */ /* 0x0003e80000100800 */
[----:B------:R1:W-:Y:S01]  /*2c330*/  STL [R1+0xbc4], R7 ;  /* 0x000bc40701007387 */ /* 0x0003e20000100800 */
[C---:B0-----:R-:W-:Y:S01]  /*2c340*/  FMUL R6, R2.reuse, R16 ;  /* 0x0000001002067220 */ /* 0x041fe20000400000 */
[----:B-1----:R-:W-:-:S04]  /*2c350*/  FMUL R3, R2, R17 ;  /* 0x0000001102037220 */ /* 0x002fc80000400000 */
[----:B------:R0:W-:Y:S01]  /*2c360*/  STL [R1+0xba0], R6 ;  /* 0x000ba00601007387 */ /* 0x0001e20000100800 */
[----:B------:R-:W-:-:S03]  /*2c370*/  FMUL R7, R2, R20 ;  /* 0x0000001402077220 */ /* 0x000fc60000400000 */
[----:B------:R1:W-:Y:S01]  /*2c380*/  STL [R1+0xb9c], R3 ;  /* 0x000b9c0301007387 */ /* 0x0003e20000100800 */
[----:B------:R-:W-:-:S03]  /*2c390*/  @!P1 FMUL R29, R29, 16777216 ;  /* 0x4b8000001d1d9820 */ /* 0x000fc60000400000 */
[----:B------:R4:W-:Y:S01]  /*2c3a0*/  STL [R1+0xb98], R7 ;  /* 0x000b980701007387 */ /* 0x0009e20000100800 */
[C---:B0-----:R-:W-:Y:S01]  /*2c3b0*/  FMUL R6, R2.reuse, R21 ;  /* 0x0000001502067220 */ /* 0x041fe20000400000 */
[----:B-1----:R-:W-:-:S04]  /*2c3c0*/  FMUL R3, R2, R24 ;  /* 0x0000001802037220 */ /* 0x002fc80000400000 */
[----:B------:R0:W-:Y:S01]  /*2c3d0*/  STL [R1+0x68], R6 ;  /* 0x0000680601007387 */ /* 0x0001e20000100800 */
[----:B----4-:R-:W-:-:S03]  /*2c3e0*/  FMUL R7, R2, R25 ;  /* 0x0000001902077220 */ /* 0x010fc60000400000 */
[----:B------:R1:W-:Y:S04]  /*2c3f0*/  STL [R1+0x60], R3 ;  /* 0x0000600301007387 */ /* 0x0003e80000100800 */
[----:B------:R-:W-:Y:S01]  /*2c400*/  STL [R1+0x58], R7 ;  /* 0x0000580701007387 */ /* 0x000fe20000100800 */
[----:B0-----:R-:W-:-:S03]  /*2c410*/  FMUL R6, R2, R28 ;  /* 0x0000001c02067220 */ /* 0x001fc60000400000 */
[----:B------:R-:W4:Y:S01]  /*2c420*/  LDL.LU R20, [R1+0x64] ;  /* 0x0000640001147983 */ /* 0x000f220000300800 */
[----:B-1----:R-:W-:-:S03]  /*2c430*/  FMUL R3, R2, R29 ;  /* 0x0000001d02037220 */ /* 0x002fc60000400000 */
[----:B------:R0:W-:Y:S04]  /*2c440*/  STL [R1+0x50], R6 ;  /* 0x0000500601007387 */ /* 0x0001e80000100800 */
[----:B------:R-:W2:Y:S04]  /*2c450*/  LDL.LU R16, [R1+0x5c] ;  /* 0x00005c0001107983 */ /* 0x000ea80000300800 */
[----:B------:R1:W-:Y:S04]  /*2c460*/  STL [R1+0x48], R3 ;  /* 0x0000480301007387 */ /* 0x0003e80000100800 */
[----:B------:R-:W3:Y:S04]  /*2c470*/  LDL.LU R12, [R1+0x4c] ;  /* 0x00004c00010c7983 */ /* 0x000ee80000300800 */
[----:B------:R-:W3:Y:S01]  /*2c480*/  LDL.LU R8, [R1+0x44] ;  /* 0x0000440001087983 */ /* 0x000ee20000300800 */
[----:B0-----:R-:W-:-:S03]  /*2c490*/  F2FP.F16.F32.PACK_AB R6, R0, R252 ;  /* 0x000000fc0006723e */ /* 0x001fc600000000ff */
[----:B------:R-:W3:Y:S04]  /*2c4a0*/  LDL.LU R249, [R1+0x3c] ;  /* 0x00003c0001f97983 */ /* 0x000ee80000300800 */
[----:B-1----:R-:W3:Y:S04]  /*2c4b0*/  LDL.LU R3, [R1+0x34] ;  /* 0x0000340001037983 */ /* 0x002ee80000300800 */
[----:B------:R-:W3:Y:S04]  /*2c4c0*/  LDL.LU R0, [R1+0xdd4] ;  /* 0x000dd40001007983 */ /* 0x000ee80000300800 */
[----:B------:R-:W3:Y:S01]  /*2c4d0*/  LDL.LU R252, [R1+0xdd0] ;  /* 0x000dd00001fc7983 */ /* 0x000ee20000300800 */
        /* <DEDUP_REMOVED lines=104> */
[C---:B------:R-:W-:Y:S01]  /*2cb60*/  FMUL R5, R2.reuse, R5 ;  /* 0x0000000502057220 */ /* 0x040fe20000400000 */
        /* <DEDUP_REMOVED lines=102> */
[----:B------:R-:W-:Y:S01]  /*2d1d0*/  FMUL R243, R2, R243 ;  /* 0x000000f302f37220 */ /* 0x000fe20000400000 */
[----:B------:R-:W-:-:S02]  /*2d1e0*/  F2FP.F16.F32.PACK_AB R7, R250, R248 ;  /* 0x000000f8fa07723e */ /* 0x000fc400000000ff */
[----:B------:R-:W3:Y:S04]  /*2d1f0*/  LDL.LU R250, [R1+0xdcc] ;  /* 0x000dcc0001fa7983 */ /* 0x000ee80000300800 */
[----:B------:R-:W3:Y:S01]  /*2d200*/  LDL.LU R248, [R1+0xdc8] ;  /* 0x000dc80001f87983 */ /* 0x000ee20000300800 */
[----:B----4-:R-:W-:-:S04]  /*2d210*/  @!P5 FMUL R20, R20, 16777216 ;  /* 0x4b8000001414d820 */ /* 0x010fc80000400000 */
[----:B------:R-:W-:Y:S01]  /*2d220*/  FMUL R2, R247, R20 ;  /* 0x00000014f7027220 */ /* 0x000fe20000400000 */
[----:B--2---:R-:W-:-:S04]  /*2d230*/  @!P5 FMUL R16, R16, 16777216 ;  /* 0x4b8000001010d820 */ /* 0x004fc80000400000 */
[----:B------:R0:W-:Y:S01]  /*2d240*/  STL [R1+0x40], R2 ;  /* 0x0000400201007387 */ /* 0x0001e20000100800 */
[----:B------:R-:W-:Y:S01]  /*2d250*/  FMUL R16, R247, R16 ;  /* 0x00000010f7107220 */ /* 0x000fe20000400000 */
[----:B---3--:R-:W-:Y:S01]  /*2d260*/  @!P5 FMUL R12, R12, 16777216 ;  /* 0x4b8000000c0cd820 */ /* 0x008fe20000400000 */
[----:B------:R-:W-:-:S03]  /*2d270*/  @!P5 FMUL R8, R8, 16777216 ;  /* 0x4b8000000808d820 */ /* 0x000fc60000400000 */
[----:B------:R-:W-:Y:S01]  /*2d280*/  FMUL R12, R247, R12 ;  /* 0x0000000cf70c7220 */ /* 0x000fe20000400000 */
[----:B------:R-:W-:Y:S01]  /*2d290*/  @!P5 FMUL R249, R249, 16777216 ;  /* 0x4b800000f9f9d820 */ /* 0x000fe20000400000 */
[----:B0-----:R-:W-:Y:S01]  /*2d2a0*/  FMUL R2, R247, R8 ;  /* 0x00000008f7027220 */ /* 0x001fe20000400000 */
[----:B------:R-:W-:Y:S02]  /*2d2b0*/  @!P5 FMUL R3, R3, 16777216 ;  /* 0x4b8000000303d820 */ /* 0x000fe40000400000 */
[C---:B------:R-:W-:Y:S01]  /*2d2c0*/  FMUL R8, R247.reuse, R249 ;  /* 0x000000f9f7087220 */ /* 0x040fe20000400000 */
[----:B------:R-:W-:Y:S01]  /*2d2d0*/  STL [R1+0x38], R16 ;  /* 0x0000381001007387 */ /* 0x000fe20000100800 */
[----:B------:R-:W-:Y:S01]  /*2d2e0*/  @!P5 FMUL R0, R0, 16777216 ;  /* 0x4b8000000000d820 */ /* 0x000fe20000400000 */
[----:B------:R-:W-:Y:S02]  /*2d2f0*/  FMUL R3, R247, R3 ;  /* 0x00000003f7037220 */ /* 0x000fe40000400000 */
[----:B------:R-:W-:Y:S01]  /*2d300*/  STL [R1+0x30], R12 ;  /* 0x0000300c01007387 */ /* 0x000fe20000100800 */
[----:B------:R-:W-:-:S03]  /*2d310*/  @!P5 FMUL R252, R252, 16777216 ;  /* 0x4b800000fcfcd820 */ /* 0x000fc60000400000 */
[----:B------:R0:W-:Y:S04]  /*2d320*/  STL [R1+0x28], R2 ;  /* 0x0000280201007387 */ /* 0x0001e80000100800 */
[----:B------:R-:W-:Y:S01]  /*2d330*/  STL [R1+0x20], R8 ;  /* 0x0000200801007387 */ /* 0x000fe20000100800 */
[----:B0-----:R-:W-:-:S03]  /*2d340*/  FMUL R2, R247, R0 ;  /* 0x00000000f7027220 */ /* 0x001fc60000400000 */
[----:B------:R-:W2:Y:S04]  /*2d350*/  LDL.LU R0, [R1+0xdc4] ;  /* 0x000dc40001007983 */ /* 0x000ea80000300800 */
[----:B------:R0:W-:Y:S02]  /*2d360*/  STL [R1+0xc], R3 ;  /* 0x00000c0301007387 */ /* 0x0001e40000100800 */
[----:B0-----:R-:W-:Y:S02]  /*2d370*/  FMUL R3, R247, R252 ;  /* 0x000000fcf7037220 */ /* 0x001fe40000400000 */
[----:B------:R-:W3:Y:S01]  /*2d380*/  LDL.LU R252, [R1+0xdc0] ;  /* 0x000dc00001fc7983 */ /* 0x000ee20000300800 */
[----:B------:R-:W-:-:S03]  /*2d390*/  @!P5 FMUL R251, R251, 16777216 ;  /* 0x4b800000fbfbd820 */ /* 0x000fc60000400000 */
[----:B------:R0:W-:Y:S04]  /*2d3a0*/  STL [R1+0x8], R2 ;  /* 0x0000080201007387 */ /* 0x0001e80000100800 */
[----:B------:R-:W-:Y:S01]  /*2d3b0*/  STL [R1+0x4], R3 ;  /* 0x0000040301007387 */ /* 0x000fe20000100800 */
[C---:B0-----:R-:W-:Y:S01]  /*2d3c0*/  FMUL R2, R247.reuse, R251 ;  /* 0x000000fbf7027220 */ /* 0x041fe20000400000 */
[----:B------:R-:W-:Y:S01]  /*2d3d0*/  @!P5 FMUL R246, R246, 16777216 ;  /* 0x4b800000f6f6d820 */ /* 0x000fe20000400000 */
[----:B------:R-:W-:Y:S01]  /*2d3e0*/  FMUL R4, R247, R4 ;  /* 0x00000004f7047220 */ /* 0x000fe20000400000 */
[----:B------:R-:W-:Y:S01]  /*2d3f0*/  F2FP.F16.F32.PACK_AB R5, R245, R5 ;  /* 0x00000005f505723e */ /* 0x000fe200000000ff */
[----:B------:R-:W-:Y:S01]  /*2d400*/  @!P5 FMUL R11, R11, 16777216 ;  /* 0x4b8000000b0bd820 */ /* 0x000fe20000400000 */
[----:B------:R0:W-:Y:S01]  /*2d410*/  STL [R1], R2 ;  /* 0x0000000201007387 */ /* 0x0001e20000100800 */
[----:B------:R-:W-:Y:S01]  /*2d420*/  @!P5 FMUL R10, R10, 16777216 ;  /* 0x4b8000000a0ad820 */ /* 0x000fe20000400000 */
[----:B------:R-:W-:Y:S01]  /*2d430*/  @!P5 FMUL R14, R14, 16777216 ;  /* 0x4b8000000e0ed820 */ /* 0x000fe20000400000 */
[----:B------:R-:W-:Y:S01]  /*2d440*/  @!P5 FMUL R15, R15, 16777216 ;  /* 0x4b8000000f0fd820 */ /* 0x000fe20000400000 */
[----:B------:R-:W4:Y:S01]  /*2d450*/  LDL.LU R231, [R1+0x1c] ;  /* 0x00001c0001e77983 */ /* 0x000f220000300800 */
[----:B------:R-:W-:Y:S01]  /*2d460*/  @!P5 FMUL R156, R156, 16777216 ;  /* 0x4b8000009c9cd820 */ /* 0x000fe20000400000 */
[----:B------:R-:W-:Y:S01]  /*2d470*/  @!P5 FMUL R157, R157, 16777216 ;  /* 0x4b8000009d9dd820 */ /* 0x000fe20000400000 */
[----:B------:R-:W-:Y:S01]  /*2d480*/  @!P5 FMUL R152, R152, 16777216 ;  /* 0x4b8000009898d820 */ /* 0x000fe20000400000 */
[----:B------:R-:W2:Y:S01]  /*2d490*/  LDL.LU R227, [R1+0x18] ;  /* 0x0000180001e37983 */ /* 0x000ea20000300800 */
[----:B------:R-:W-:Y:S01]  /*2d4a0*/  @!P5 FMUL R153, R153, 16777216 ;  /* 0x4b8000009999d820 */ /* 0x000fe20000400000 */
[----:B------:R-:W-:Y:S01]  /*2d4b0*/  @!P5 FMUL R148, R148, 16777216 ;  /* 0x4b8000009494d820 */ /* 0x000fe20000400000 */
[----:B------:R-:W-:Y:S01]  /*2d4c0*/  @!P5 FMUL R149, R149, 16777216 ;  /* 0x4b8000009595d820 */ /* 0x000fe20000400000 */
[----:B------:R-:W4:Y:S01]  /*2d4d0*/  LDL.LU R223, [R1+0x14] ;  /* 0x0000140001df7983 */ /* 0x000f220000300800 */
[----:B------:R-:W-:Y:S01]  /*2d4e0*/  @!P5 FMUL R144, R144, 16777216 ;  /* 0x4b8000009090d820 */ /* 0x000fe20000400000 */
[----:B------:R-:W-:Y:S01]  /*2d4f0*/  @!P5 FMUL R145, R145, 16777216 ;  /* 0x4b8000009191d820 */ /* 0x000fe20000400000 */
[----:B------:R-:W-:Y:S01]  /*2d500*/  @!P5 FMUL R140, R140, 16777216 ;  /* 0x4b8000008c8cd820 */ /* 0x000fe20000400000 */
[----:B------:R-:W4:Y:S01]  /*2d510*/  LDL.LU R249, [R1+0x10] ;  /* 0x0000100001f97983 */ /* 0x000f220000300800 */
[----:B------:R-:W-:Y:S01]  /*2d520*/  FMUL R246, R247, R246 ;  /* 0x000000f6f7f67220 */ /* 0x000fe20000400000 */
[----:B------:R-:W-:Y:S01]  /*2d530*/  @!P5 FMUL R141, R141, 16777216 ;  /* 0x4b8000008d8dd820 */ /* 0x000fe20000400000 */
[----:B------:R-:W-:Y:S01]  /*2d540*/  @!P5 FMUL R136, R136, 16777216 ;  /* 0x4b8000008888d820 */ /* 0x000fe20000400000 */
[----:B------:R-:W-:Y:S01]  /*2d550*/  @!P5 FMUL R137, R137, 16777216 ;  /* 0x4b8000008989d820 */ /* 0x000fe20000400000 */
[----:B------:R-:W-:Y:S01]  /*2d560*/  @!P5 FMUL R132, R132, 16777216 ;  /* 0x4b8000008484d820 */ /* 0x000fe20000400000 */
[----:B------:R-:W-:Y:S01]  /*2d570*/  F2FP.F16.F32.PACK_AB R4, R246, R4 ;  /* 0x00000004f604723e */ /* 0x000fe200000000ff */
[C---:B------:R-:W-:Y:S01]  /*2d580*/  FMUL R28, R247.reuse, R11 ;  /* 0x0000000bf71c7220 */ /* 0x040fe20000400000 */
[----:B------:R-:W-:Y:S01]  /*2d590*/  FMUL R29, R247, R10 ;  /* 0x0000000af71d7220 */ /* 0x000fe20000400000 */
[----:B------:R-:W-:Y:S01]  /*2d5a0*/  IADD3 R11, R235, -R242, RZ ;  /* 0x800000f2eb0b7210 */ /* 0x000fe20007ffe0ff */
[----:B------:R-:W-:Y:S01]  /*2d5b0*/  IMAD.IADD R10, R236, 0x1, -R238 ;  /* 0x00000001ec0a7824 */ /* 0x000fe200078e0aee */
[----:B0-----:R-:W-:Y:S01]  /*2d5c0*/  MOV R2, 0x3dc6b27f ;  /* 0x3dc6b27f00027802 */ /* 0x001fe20000000f00 */
[C---:B------:R-:W-:Y:S01]  /*2d5d0*/  FMUL R25, R247.reuse, R14 ;  /* 0x0000000ef7197220 */ /* 0x040fe20000400000 */
[----:B------:R-:W-:Y:S01]  /*2d5e0*/  FMUL R24, R247, R15 ;  /* 0x0000000ff7187220 */ /* 0x000fe20000400000 */
[----:B------:R-:W-:Y:S01]  /*2d5f0*/  FADD R11, R11, -1 ;  /* 0xbf8000000b0b7421 */ /* 0x000fe20000000000 */
[----:B------:R-:W-:Y:S01]  /*2d600*/  FADD R10, R10, -1 ;  /* 0xbf8000000a0a7421 */ /* 0x000fe20000000000 */
[C---:B------:R-:W-:Y:S01]  /*2d610*/  FMUL R156, R247.reuse, R156 ;  /* 0x0000009cf79c7220 */ /* 0x040fe20000400000 */
[----:B------:R-:W-:Y:S01]  /*2d620*/  FMUL R157, R247, R157 ;  /* 0x0000009df79d7220 */ /* 0x000fe20000400000 */
[-C--:B------:R-:W-:Y:S01]  /*2d630*/  FFMA.FTZ R15, R11, R2.reuse, -0.16845393180847167969 ;  /* 0xbe2c7f300b0f7423 */ /* 0x080fe20000010002 */
[C---:B------:R-:W-:Y:S01]  /*2d640*/  FFMA.FTZ R14, R10.reuse, R2, -0.16845393180847167969 ;  /* 0xbe2c7f300a0e7423 */ /* 0x040fe20000010002 */
[C---:B------:R-:W-:Y:S01]  /*2d650*/  FMUL R152, R247.reuse, R152 ;  /* 0x00000098f7987220 */ /* 0x040fe20000400000 */
[----:B------:R-:W-:Y:S01]  /*2d660*/  FMUL R153, R247, R153 ;  /* 0x00000099f7997220 */ /* 0x000fe20000400000 */
[----:B------:R-:W-:Y:S01]  /*2d670*/  FFMA.FTZ R15, R11, R15, 0.1716887056827545166 ;  /* 0x3e2fcf2a0b0f7423 */ /* 0x000fe2000001000f */
[C---:B------:R-:W-:Y:S01]  /*2d680*/  FFMA.FTZ R14, R10.reuse, R14, 0.1716887056827545166 ;  /* 0x3e2fcf2a0a0e7423 */ /* 0x040fe2000001000e */
[C---:B------:R-:W-:Y:S01]  /*2d690*/  FMUL R148, R247.reuse, R148 ;  /* 0x00000094f7947220 */ /* 0x040fe20000400000 */
[----:B------:R-:W-:Y:S01]  /*2d6a0*/  FMUL R149, R247, R149 ;  /* 0x00000095f7957220 */ /* 0x000fe20000400000 */
[----:B------:R-:W-:Y:S01]  /*2d6b0*/  FFMA.FTZ R15, R11, R15, -0.17900948226451873779 ;  /* 0xbe374e430b0f7423 */ /* 0x000fe2000001000f */
[C---:B------:R-:W-:Y:S01]  /*2d6c0*/  FFMA.FTZ R14, R10.reuse, R14, -0.17900948226451873779 ;  /* 0xbe374e430a0e7423 */ /* 0x040fe2000001000e */
[----:B------:R-:W-:Y:S01]  /*2d6d0*/  STL.64 [R1+0x1090], R162 ;  /* 0x001090a201007387 */ /* 0x000fe20000100a00 */
[----:B------:R-:W-:Y:S01]  /*2d6e0*/  FMUL R144, R247, R144 ;  /* 0x00000090f7907220 */ /* 0x000fe20000400000 */
[----:B------:R-:W-:Y:S01]  /*2d6f0*/  FFMA.FTZ R15, R11, R15, 0.20512372255325317383 ;  /* 0x3e520bf40b0f7423 */ /* 0x000fe2000001000f */
[C---:B------:R-:W-:Y:S01]  /*2d700*/  FFMA.FTZ R14, R10.reuse, R14, 0.20512372255325317383 ;  /* 0x3e520bf40a0e7423 */ /* 0x040fe2000001000e */
[----:B------:R-:W-:Y:S01]  /*2d710*/  FMUL R145, R247, R145 ;  /* 0x00000091f7917220 */ /* 0x000fe20000400000 */
[----:B------:R-:W-:Y:S01]  /*2d720*/  @!P5 FMUL R133, R133, 16777216 ;  /* 0x4b8000008585d820 */ /* 0x000fe20000400000 */
[----:B------:R-:W-:Y:S01]  /*2d730*/  FFMA.FTZ R15, R11, R15, -0.24046532809734344482 ;  /* 0xbe763c8b0b0f7423 */ /* 0x000fe2000001000f */
[----:B------:R-:W-:Y:S01]  /*2d740*/  STL.64 [R1+0x1088], R156 ;  /* 0x0010889c01007387 */ /* 0x000fe20000100a00 */
[C---:B------:R-:W-:Y:S01]  /*2d750*/  FMUL R140, R247.reuse, R140 ;  /* 0x0000008cf78c7220 */ /* 0x040fe20000400000 */
[----:B------:R-:W-:Y:S01]  /*2d760*/  FMUL R141, R247, R141 ;  /* 0x0000008df78d7220 */ /* 0x000fe20000400000 */
[----:B------:R-:W-:Y:S01]  /*2d770*/  FFMA.FTZ R15, R11, R15, 0.28857114911079406738 ;  /* 0x3e93bf990b0f7423 */ /* 0x000fe2000001000f */
[----:B------:R-:W-:Y:S01]  /*2d780*/  STL.64 [R1+0x1080], R158 ;  /* 0x0010809e01007387 */ /* 0x000fe20000100a00 */
[----:B------:R-:W-:Y:S01]  /*2d790*/  FFMA.FTZ R14, R10, R14, -0.24046532809734344482 ;  /* 0xbe763c8b0a0e7423 */ /* 0x000fe2000001000e */
[----:B------:R-:W-:Y:S01]  /*2d7a0*/  @!P5 FMUL R128, R128, 16777216 ;  /* 0x4b8000008080d820 */ /* 0x000fe20000400000 */
[----:B------:R-:W-:Y:S01]  /*2d7b0*/  @!P5 FMUL R129, R129, 16777216 ;  /* 0x4b8000008181d820 */ /* 0x000fe20000400000 */
[----:B------:R-:W-:Y:S01]  /*2d7c0*/  STL.64 [R1+0x1078], R152 ;  /* 0x0010789801007387 */ /* 0x000fe20000100a00 */
[C---:B------:R-:W-:Y:S01]  /*2d7d0*/  FMUL R136, R247.reuse, R136 ;  /* 0x00000088f7887220 */ /* 0x040fe20000400000 */
[----:B------:R-:W-:Y:S01]  /*2d7e0*/  FMUL R137, R247, R137 ;  /* 0x00000089f7897220 */ /* 0x000fe20000400000 */
[----:B------:R-:W-:Y:S01]  /*2d7f0*/  @!P5 FMUL R124, R124, 16777216 ;  /* 0x4b8000007c7cd820 */ /* 0x000fe20000400000 */
[----:B------:R-:W-:Y:S01]  /*2d800*/  STL.64 [R1+0x1070], R154 ;  /* 0x0010709a01007387 */ /* 0x000fe20000100a00 */
[----:B------:R-:W-:Y:S01]  /*2d810*/  FFMA.FTZ R15, R11, R15, -0.36067417263984680176 ;  /* 0xbeb8aa490b0f7423 */ /* 0x000fe2000001000f */
[----:B------:R-:W-:Y:S01]  /*2d820*/  @!P5 FMUL R125, R125, 16777216 ;  /* 0x4b8000007d7dd820 */ /* 0x000fe20000400000 */
[C---:B------:R-:W-:Y:S01]  /*2d830*/  FMUL R132, R247.reuse, R132 ;  /* 0x00000084f7847220 */ /* 0x040fe20000400000 */
[----:B------:R-:W-:Y:S01]  /*2d840*/  STL.64 [R1+0x1068], R148 ;  /* 0x0010689401007387 */ /* 0x000fe20000100a00 */
[----:B------:R-:W-:Y:S01]  /*2d850*/  FMUL R133, R247, R133 ;  /* 0x00000085f7857220 */ /* 0x000fe20000400000 */
[----:B------:R-:W-:Y:S01]  /*2d860*/  @!P5 FMUL R120, R120, 16777216 ;  /* 0x4b8000007878d820 */ /* 0x000fe20000400000 */
[----:B------:R-:W-:Y:S01]  /*2d870*/  @!P5 FMUL R121, R121, 16777216 ;  /* 0x4b8000007979d820 */ /* 0x000fe20000400000 */
[----:B------:R-:W-:Y:S01]  /*2d880*/  STL.64 [R1+0x1060], R150 ;  /* 0x0010609601007387 */ /* 0x000fe20000100a00 */
[----:B------:R-:W-:Y:S01]  /*2d890*/  FFMA.FTZ R14, R10, R14, 0.28857114911079406738 ;  /* 0x3e93bf990a0e7423 */ /* 0x000fe2000001000e */
[----:B------:R-:W-:Y:S01]  /*2d8a0*/  @!P5 FMUL R116, R116, 16777216 ;  /* 0x4b8000007474d820 */ /* 0x000fe20000400000 */
[----:B------:R-:W-:Y:S01]  /*2d8b0*/  @!P5 FMUL R117, R117, 16777216 ;  /* 0x4b8000007575d820 */ /* 0x000fe20000400000 */
[----:B------:R-:W-:Y:S01]  /*2d8c0*/  STL.64 [R1+0x1058], R144 ;  /* 0x0010589001007387 */ /* 0x000fe20000100a00 */
[C---:B------:R-:W-:Y:S01]  /*2d8d0*/  FMUL R128, R247.reuse, R128 ;  /* 0x00000080f7807220 */ /* 0x040fe20000400000 */
[----:B------:R-:W-:Y:S01]  /*2d8e0*/  FMUL R129, R247, R129 ;  /* 0x00000081f7817220 */ /* 0x000fe20000400000 */
[----:B------:R-:W-:Y:S01]  /*2d8f0*/  @!P5 FMUL R114, R114, 16777216 ;  /* 0x4b8000007272d820 */ /* 0x000fe20000400000 */
[----:B------:R-:W-:Y:S01]  /*2d900*/  STL.64 [R1+0x1050], R146 ;  /* 0x0010509201007387 */ /* 0x000fe20000100a00 */
[----:B------:R-:W-:Y:S01]  /*2d910*/  FFMA.FTZ R15, R11, R15, 0.48089820146560668945 ;  /* 0x3ef6384a0b0f7423 */ /* 0x000fe2000001000f */
[----:B------:R-:W-:Y:S01]  /*2d920*/  @!P5 FMUL R115, R115, 16777216 ;  /* 0x4b8000007373d820 */ /* 0x000fe20000400000 */
[----:B------:R-:W-:Y:S01]  /*2d930*/  @!P5 FMUL R110, R110, 16777216 ;  /* 0x4b8000006e6ed820 */ /* 0x000fe20000400000 */
[----:B------:R-:W-:Y:S01]  /*2d940*/  STL.64 [R1+0x1048], R140 ;  /* 0x0010488c01007387 */ /* 0x000fe20000100a00 */
[C---:B------:R-:W-:Y:S01]  /*2d950*/  FMUL R124, R247.reuse, R124 ;  /* 0x0000007cf77c7220 */ /* 0x040fe20000400000 */
[C---:B------:R-:W-:Y:S01]  /*2d960*/  FMUL R125, R247.reuse, R125 ;  /* 0x0000007df77d7220 */ /* 0x040fe20000400000 */
[C---:B------:R-:W-:Y:S01]  /*2d970*/  FMUL R120, R247.reuse, R120 ;  /* 0x00000078f7787220 */ /* 0x040fe20000400000 */
[----:B------:R-:W-:Y:S01]  /*2d980*/  STL.64 [R1+0x1040], R142 ;  /* 0x0010408e01007387 */ /* 0x000fe20000100a00 */
[----:B------:R-:W-:Y:S01]  /*2d990*/  FFMA.FTZ R14, R10, R14, -0.36067417263984680176 ;  /* 0xbeb8aa490a0e7423 */ /* 0x000fe2000001000e */
[----:B------:R-:W-:Y:S01]  /*2d9a0*/  FMUL R121, R247, R121 ;  /* 0x00000079f7797220 */ /* 0x000fe20000400000 */
[----:B------:R-:W-:Y:S01]  /*2d9b0*/  @!P5 FMUL R111, R111, 16777216 ;  /* 0x4b8000006f6fd820 */ /* 0x000fe20000400000 */
[----:B------:R-:W-:Y:S01]  /*2d9c0*/  STL.64 [R1+0x1038], R136 ;  /* 0x0010388801007387 */ /* 0x000fe20000100a00 */
[----:B------:R-:W-:Y:S01]  /*2d9d0*/  FFMA.FTZ R15, R11, R15, -0.72134751081466674805 ;  /* 0xbf38aa3b0b0f7423 */ /* 0x000fe2000001000f */
[C---:B------:R-:W-:Y:S01]  /*2d9e0*/  FMUL R116, R247.reuse, R116 ;  /* 0x00000074f7747220 */ /* 0x040fe20000400000 */
[----:B------:R-:W-:Y:S01]  /*2d9f0*/  FMUL R117, R247, R117 ;  /* 0x00000075f7757220 */ /* 0x000fe20000400000 */
[----:B------:R-:W-:Y:S01]  /*2da00*/  STL.64 [R1+0x1030], R138 ;  /* 0x0010308a01007387 */ /* 0x000fe20000100a00 */
[----:B------:R-:W-:Y:S01]  /*2da10*/  @!P5 FMUL R106, R106, 16777216 ;  /* 0x4b8000006a6ad820 */ /* 0x000fe20000400000 */
[----:B------:R-:W-:Y:S01]  /*2da20*/  @!P5 FMUL R107, R107, 16777216 ;  /* 0x4b8000006b6bd820 */ /* 0x000fe20000400000 */
[C---:B------:R-:W-:Y:S01]  /*2da30*/  FMUL R114, R247.reuse, R114 ;  /* 0x00000072f7727220 */ /* 0x040fe20000400000 */
[----:B------:R-:W-:Y:S01]  /*2da40*/  STL.64 [R1+0x1028], R132 ;  /* 0x0010288401007387 */ /* 0x000fe20000100a00 */
[----:B------:R-:W-:Y:S01]  /*2da50*/  FFMA.FTZ R14, R10, R14, 0.48089820146560668945 ;  /* 0x3ef6384a0a0e7423 */ /* 0x000fe2000001000e */
[----:B------:R-:W-:Y:S01]  /*2da60*/  FMUL R115, R247, R115 ;  /* 0x00000073f7737220 */ /* 0x000fe20000400000 */
[----:B------:R-:W-:Y:S01]  /*2da70*/  @!P5 FMUL R102, R102, 16777216 ;  /* 0x4b8000006666d820 */ /* 0x000fe20000400000 */
[----:B------:R-:W-:Y:S01]  /*2da80*/  STL.64 [R1+0x1020], R134 ;  /* 0x0010208601007387 */ /* 0x000fe20000100a00 */
[----:B------:R-:W-:Y:S01]  /*2da90*/  FMUL R15, R11, R15 ;  /* 0x0000000f0b0f7220 */ /* 0x000fe20000400000 */
[----:B------:R-:W-:Y:S01]  /*2daa0*/  @!P5 FMUL R103, R103, 16777216 ;  /* 0x4b8000006767d820 */ /* 0x000fe20000400000 */
[C---:B------:R-:W-:Y:S01]  /*2dab0*/  FMUL R110, R247.reuse, R110 ;  /* 0x0000006ef76e7220 */ /* 0x040fe20000400000 */
[----:B------:R-:W-:Y:S01]  /*2dac0*/  STL.64 [R1+0x1018], R128 ;  /* 0x0010188001007387 */ /* 0x000fe20000100a00 */
[----:B------:R-:W-:Y:S01]  /*2dad0*/  FMUL R111, R247, R111 ;  /* 0x0000006ff76f7220 */ /* 0x000fe20000400000 */
[----:B------:R-:W-:Y:S01]  /*2dae0*/  @!P5 FMUL R98, R98, 16777216 ;  /* 0x4b8000006262d820 */ /* 0x000fe20000400000 */
[----:B------:R-:W-:Y:S01]  /*2daf0*/  @!P5 FMUL R99, R99, 16777216 ;  /* 0x4b8000006363d820 */ /* 0x000fe20000400000 */
[----:B------:R-:W-:Y:S01]  /*2db00*/  STL.64 [R1+0x1010], R130 ;  /* 0x0010108201007387 */ /* 0x000fe20000100a00 */
[C---:B------:R-:W-:Y:S01]  /*2db10*/  FMUL R106, R247.reuse, R106 ;  /* 0x0000006af76a7220 */ /* 0x040fe20000400000 */
[----:B------:R-:W-:Y:S01]  /*2db20*/  FMUL R107, R247, R107 ;  /* 0x0000006bf76b7220 */ /* 0x000fe20000400000 */
[----:B------:R-:W-:Y:S01]  /*2db30*/  @!P5 FMUL R94, R94, 16777216 ;  /* 0x4b8000005e5ed820 */ /* 0x000fe20000400000 */
[----:B------:R-:W-:Y:S01]  /*2db40*/  STL.64 [R1+0x1008], R124 ;  /* 0x0010087c01007387 */ /* 0x000fe20000100a00 */
[----:B------:R-:W-:Y:S01]  /*2db50*/  FFMA.FTZ R14, R10, R14, -0.72134751081466674805 ;  /* 0xbf38aa3b0a0e7423 */ /* 0x000fe2000001000e */
[----:B------:R-:W-:Y:S01]  /*2db60*/  @!P5 FMUL R95, R95, 16777216 ;  /* 0x4b8000005f5fd820 */ /* 0x000fe20000400000 */
[----:B------:R-:W-:Y:S01]  /*2db70*/  FMUL R102, R247, R102 ;  /* 0x00000066f7667220 */ /* 0x000fe20000400000 */
[----:B------:R-:W-:Y:S01]  /*2db80*/  STL.64 [R1+0x1000], R126 ;  /* 0x0010007e01007387 */ /* 0x000fe20000100a00 */
[----:B------:R-:W-:Y:S01]  /*2db90*/  FMUL R15, R11, R15 ;  /* 0x0000000f0b0f7220 */ /* 0x000fe20000400000 */
[----:B------:R-:W-:Y:S01]  /*2dba0*/  FMUL R103, R247, R103 ;  /* 0x00000067f7677220 */ /* 0x000fe20000400000 */
[----:B------:R-:W-:Y:S01]  /*2dbb0*/  @!P5 FMUL R18, R18, 16777216 ;  /* 0x4b8000001212d820 */ /* 0x000fe20000400000 */
[----:B------:R-:W-:Y:S01]  /*2dbc0*/  STL.64 [R1+0xff8], R120 ;  /* 0x000ff87801007387 */ /* 0x000fe20000100a00 */
[----:B------:R-:W-:Y:S01]  /*2dbd0*/  @!P5 FMUL R90, R90, 16777216 ;  /* 0x4b8000005a5ad820 */ /* 0x000fe20000400000 */
[----:B------:R-:W-:Y:S01]  /*2dbe0*/  @!P5 FMUL R91, R91, 16777216 ;  /* 0x4b8000005b5bd820 */ /* 0x000fe20000400000 */
[C---:B------:R-:W-:Y:S01]  /*2dbf0*/  FMUL R98, R247.reuse, R98 ;  /* 0x00000062f7627220 */ /* 0x040fe20000400000 */
[----:B------:R-:W-:Y:S01]  /*2dc00*/  STL.64 [R1+0xff0], R122 ;  /* 0x000ff07a01007387 */ /* 0x000fe20000100a00 */
[----:B------:R-:W-:Y:S01]  /*2dc10*/  FMUL R99, R247, R99 ;  /* 0x00000063f7637220 */ /* 0x000fe20000400000 */
[----:B------:R-:W-:Y:S01]  /*2dc20*/  @!P5 FMUL R86, R86, 16777216 ;  /* 0x4b8000005656d820 */ /* 0x000fe20000400000 */
[----:B------:R-:W-:Y:S01]  /*2dc30*/  @!P5 FMUL R87, R87, 16777216 ;  /* 0x4b8000005757d820 */ /* 0x000fe20000400000 */
[----:B------:R-:W-:Y:S01]  /*2dc40*/  STL.64 [R1+0xfe8], R116 ;  /* 0x000fe87401007387 */ /* 0x000fe20000100a00 */
[----:B------:R-:W-:Y:S01]  /*2dc50*/  FMUL R14, R10, R14 ;  /* 0x0000000e0a0e7220 */ /* 0x000fe20000400000 */
[C---:B------:R-:W-:Y:S01]  /*2dc60*/  FMUL R94, R247.reuse, R94 ;  /* 0x0000005ef75e7220 */ /* 0x040fe20000400000 */
[----:B------:R-:W-:Y:S01]  /*2dc70*/  FMUL R95, R247, R95 ;  /* 0x0000005ff75f7220 */ /* 0x000fe20000400000 */
[----:B------:R-:W-:Y:S01]  /*2dc80*/  STL.64 [R1+0xfe0], R118 ;  /* 0x000fe07601007387 */ /* 0x000fe20000100a00 */
[----:B------:R-:W-:Y:S01]  /*2dc90*/  FFMA.FTZ R11, R11, 1.4426950216293334961, R15 ;  /* 0x3fb8aa3b0b0b7823 */ /* 0x000fe2000001000f */
[----:B------:R-:W-:Y:S01]  /*2dca0*/  @!P5 FMUL R82, R82, 16777216 ;  /* 0x4b8000005252d820 */ /* 0x000fe20000400000 */
[----:B------:R-:W-:Y:S01]  /*2dcb0*/  @!P5 FMUL R83, R83, 16777216 ;  /* 0x4b8000005353d820 */ /* 0x000fe20000400000 */
[----:B------:R-:W-:Y:S01]  /*2dcc0*/  STL.64 [R1+0xfd8], R114 ;  /* 0x000fd87201007387 */ /* 0x000fe20000100a00 */
[C---:B------:R-:W-:Y:S01]  /*2dcd0*/  FMUL R21, R247.reuse, R18 ;  /* 0x00000012f7157220 */ /* 0x040fe20000400000 */
[C---:B------:R-:W-:Y:S01]  /*2dce0*/  FMUL R90, R247.reuse, R90 ;  /* 0x0000005af75a7220 */ /* 0x040fe20000400000 */
[----:B------:R-:W-:Y:S01]  /*2dcf0*/  FMUL R91, R247, R91 ;  /* 0x0000005bf75b7220 */ /* 0x000fe20000400000 */
[----:B------:R-:W-:Y:S01]  /*2dd00*/  STL.64 [R1+0xfd0], R112 ;  /* 0x000fd07001007387 */ /* 0x000fe20000100a00 */
[----:B------:R-:W-:Y:S01]  /*2dd10*/  @!P5 FMUL R78, R78, 16777216 ;  /* 0x4b8000004e4ed820 */ /* 0x000fe20000400000 */
[----:B------:R-:W-:Y:S01]  /*2dd20*/  @!P5 FMUL R79, R79, 16777216 ;  /* 0x4b8000004f4fd820 */ /* 0x000fe20000400000 */
[----:B------:R-:W-:Y:S01]  /*2dd30*/  @!P5 FMUL R74, R74, 16777216 ;  /* 0x4b8000004a4ad820 */ /* 0x000fe20000400000 */
[----:B------:R-:W-:Y:S01]  /*2dd40*/  STL.64 [R1+0xfc8], R110 ;  /* 0x000fc86e01007387 */ /* 0x000fe20000100a00 */
[----:B------:R-:W-:Y:S01]  /*2dd50*/  FMUL R14, R10, R14 ;  /* 0x0000000e0a0e7220 */ /* 0x000fe20000400000 */
[C---:B------:R-:W-:Y:S01]  /*2dd60*/  FMUL R86, R247.reuse, R86 ;  /* 0x00000056f7567220 */ /* 0x040fe20000400000 */
[----:B------:R-:W-:Y:S01]  /*2dd70*/  FMUL R87, R247, R87 ;  /* 0x00000057f7577220 */ /* 0x000fe20000400000 */
[----:B------:R-:W-:Y:S01]  /*2dd80*/  STL.64 [R1+0xfc0], R108 ;  /* 0x000fc06c01007387 */ /* 0x000fe20000100a00 */
[----:B------:R-:W-:Y:S01]  /*2dd90*/  @!P5 FMUL R75, R75, 16777216 ;  /* 0x4b8000004b4bd820 */ /* 0x000fe20000400000 */
[C---:B------:R-:W-:Y:S01]  /*2dda0*/  FMUL R82, R247.reuse, R82 ;  /* 0x00000052f7527220 */ /* 0x040fe20000400000 */
[----:B------:R-:W-:Y:S01]  /*2ddb0*/  FMUL R83, R247, R83 ;  /* 0x00000053f7537220 */ /* 0x000fe20000400000 */
[----:B------:R-:W-:Y:S01]  /*2ddc0*/  STL.64 [R1+0xfb8], R106 ;  /* 0x000fb86a01007387 */ /* 0x000fe20000100a00 */
[----:B------:R-:W-:Y:S01]  /*2ddd0*/  @!P5 FMUL R70, R70, 16777216 ;  /* 0x4b8000004646d820 */ /* 0x000fe20000400000 */
[----:B------:R-:W-:Y:S01]  /*2dde0*/  @!P5 FMUL R71, R71, 16777216 ;  /* 0x4b8000004747d820 */ /* 0x000fe20000400000 */
[----:B------:R-:W-:Y:S01]  /*2ddf0*/  @!P5 FMUL R66, R66, 16777216 ;  /* 0x4b8000004242d820 */ /* 0x000fe20000400000 */
[----:B------:R-:W-:Y:S01]  /*2de00*/  STL.64 [R1+0xfb0], R104 ;  /* 0x000fb06801007387 */ /* 0x000fe20000100a00 */
[----:B------:R-:W-:Y:S01]  /*2de10*/  @!P5 FMUL R67, R67, 16777216 ;  /* 0x4b8000004343d820 */ /* 0x000fe20000400000 */
[----:B------:R-:W-:Y:S01]  /*2de20*/  @!P5 FMUL R62, R62, 16777216 ;  /* 0x4b8000003e3ed820 */ /* 0x000fe20000400000 */
[----:B------:R-:W-:Y:S01]  /*2de30*/  @!P5 FMUL R63, R63, 16777216 ;  /* 0x4b8000003f3fd820 */ /* 0x000fe20000400000 */
[----:B------:R-:W-:Y:S01]  /*2de40*/  STL.64 [R1+0xfa8], R102 ;  /* 0x000fa86601007387 */ /* 0x000fe20000100a00 */
[----:B------:R-:W-:Y:S01]  /*2de50*/  FFMA.FTZ R10, R10, 1.4426950216293334961, R14 ;  /* 0x3fb8aa3b0a0a7823 */ /* 0x000fe2000001000e */
[C---:B------:R-:W-:Y:S01]  /*2de60*/  FMUL R78, R247.reuse, R78 ;  /* 0x0000004ef74e7220 */ /* 0x040fe20000400000 */
[C---:B------:R-:W-:Y:S01]  /*2de70*/  FMUL R79, R247.reuse, R79 ;  /* 0x0000004ff74f7220 */ /* 0x040fe20000400000 */
[----:B------:R-:W-:Y:S01]  /*2de80*/  STL.64 [R1+0xfa0], R100 ;  /* 0x000fa06401007387 */ /* 0x000fe20000100a00 */
[C---:B------:R-:W-:Y:S01]  /*2de90*/  FMUL R74, R247.reuse, R74 ;  /* 0x0000004af74a7220 */ /* 0x040fe20000400000 */
[C---:B------:R-:W-:Y:S01]  /*2dea0*/  FMUL R75, R247.reuse, R75 ;  /* 0x0000004bf74b7220 */ /* 0x040fe20000400000 */
        /* <DEDUP_REMOVED lines=19> */
[----:B------:R-:W-:Y:S01]  /*2dfe0*/  ISETP.GE.U32.AND P1, PT, R235, 0x7f800000, PT ;  /* 0x7f800000eb00780c */ /* 0x000fe20003f26070 */
[----:B------:R-:W-:Y:S01]  /*2dff0*/  @!P5 FMUL R42, R42, 16777216 ;  /* 0x4b8000002a2ad820 */ /* 0x000fe20000400000 */
[----:B------:R-:W-:Y:S01]  /*2e000*/  STL.64 [R1+0xf70], R88 ;  /* 0x000f705801007387 */ /* 0x000fe20000100a00 */
[C---:B------:R-:W-:Y:S01]  /*2e010*/  FMUL R58, R247.reuse, R58 ;  /* 0x0000003af73a7220 */ /* 0x040fe20000400000 */
[C---:B------:R-:W-:Y:S01]  /*2e020*/  FMUL R59, R247.reuse, R59 ;  /* 0x0000003bf73b7220 */ /* 0x040fe20000400000 */
[C---:B------:R-:W-:Y:S01]  /*2e030*/  FMUL R54, R247.reuse, R54 ;  /* 0x00000036f7367220 */ /* 0x040fe20000400000 */
[----:B------:R-:W-:Y:S01]  /*2e040*/  STL.64 [R1+0xf68], R86 ;  /* 0x000f685601007387 */ /* 0x000fe20000100a00 */
[----:B------:R-:W-:Y:S01]  /*2e050*/  FMUL R55, R247, R55 ;  /* 0x00000037f7377220 */ /* 0x000fe20000400000 */
[----:B------:R-:W-:Y:S01]  /*2e060*/  @!P5 FMUL R43, R43, 16777216 ;  /* 0x4b8000002b2bd820 */ /* 0x000fe20000400000 */
[----:B------:R-:W-:Y:S01]  /*2e070*/  ISETP.GE.U32.AND P2, PT, R236, 0x7f800000, PT ;  /* 0x7f800000ec00780c */ /* 0x000fe20003f46070 */
        /* <DEDUP_REMOVED lines=55> */
[C---:B------:R-:W-:Y:S01]  /*2e3f0*/  ISETP.GE.U32.AND P4, PT, R232.reuse, 0x7f800000, PT ;  /* 0x7f800000e800780c */ /* 0x040fe20003f86070 */
[----:B------:R-:W0:Y:S01]  /*2e400*/  LDC R251, c[0x0][0x278] ;  /* 0x00009e00fffb7b82 */ /* 0x000e220000000800 */
[----:B---3--:R1:W-:Y:S01]  /*2e410*/  STSM.16.M88.4 [R252], R4 ;  /* 0x00000004fc007844 */ /* 0x0083e20000000200 */
        /* <DEDUP_REMOVED lines=8> */
[----:B------:R-:W3:Y:S01]  /*2e4a0*/  LDC R14, c[0x0][0x278] ;  /* 0x00009e00ff0e7b82 */ /* 0x000ee20000000800 */
[----:B-1----:R-:W-:Y:S01]  /*2e4b0*/  IADD3 R7, R237, -R239, RZ ;  /* 0x800000efed077210 */ /* 0x002fe20007ffe0ff */
[----:B------:R-:W-:Y:S01]  /*2e4c0*/  STL.64 [R1+0xf48], R78 ;  /* 0x000f484e01007387 */ /* 0x000fe20000100a00 */
[----:B------:R-:W-:-:S05]  /*2e4d0*/  IADD3 R6, R232, -R240, RZ ;  /* 0x800000f0e8067210 */ /* 0x000fca0007ffe0ff */
[----:B------:R-:W1:Y:S01]  /*2e4e0*/  LDC.64 R4, c[0x0][0x270] ;  /* 0x00009c00ff047b82 */ /* 0x000e620000000a00 */
[----:B------:R-:W-:Y:S01]  /*2e4f0*/  FADD R7, R7, -1 ;  /* 0xbf80000007077421 */ /* 0x000fe20000000000 */
[----:B------:R-:W-:-:S03]  /*2e500*/  FADD R6, R6, -1 ;  /* 0xbf80000006067421 */ /* 0x000fc60000000000 */
[-C--:B------:R-:W-:Y:S01]  /*2e510*/  FFMA.FTZ R3, R7, R2.reuse, -0.16845393180847167969 ;  /* 0xbe2c7f3007037423 */ /* 0x080fe20000010002 */
[C---:B------:R-:W-:Y:S01]  /*2e520*/  FFMA.FTZ R2, R6.reuse, R2, -0.16845393180847167969 ;  /* 0xbe2c7f3006027423 */ /* 0x040fe20000010002 */
[----:B--2---:R-:W-:Y:S01]  /*2e530*/  FADD R10, R227, R10 ;  /* 0x0000000ae30a7221 */ /* 0x004fe20000000000 */
[----:B------:R-:W-:Y:S01]  /*2e540*/  STL.64 [R1+0xf40], R76 ;  /* 0x000f404c01007387 */ /* 0x000fe20000100a00 */
[----:B------:R-:W-:Y:S01]  /*2e550*/  FMUL R34, R247, R34 ;  /* 0x00000022f7227220 */ /* 0x000fe20000400000 */
[C---:B------:R-:W-:Y:S01]  /*2e560*/  FFMA.FTZ R2, R6.reuse, R2, 0.1716887056827545166 ;  /* 0x3e2fcf2a06027423 */ /* 0x040fe20000010002 */
[----:B------:R-:W-:Y:S01]  /*2e570*/  FFMA.FTZ R3, R7, R3, 0.1716887056827545166 ;  /* 0x3e2fcf2a07037423 */ /* 0x000fe20000010003 */
[C---:B------:R-:W-:Y:S01]  /*2e580*/  FMUL R35, R247.reuse, R35 ;  /* 0x00000023f7237220 */ /* 0x040fe20000400000 */
[----:B------:R-:W-:Y:S01]  /*2e590*/  FMUL R30, R247, R30 ;  /* 0x0000001ef71e7220 */ /* 0x000fe20000400000 */
[C---:B------:R-:W-:Y:S01]  /*2e5a0*/  FFMA.FTZ R2, R6.reuse, R2, -0.17900948226451873779 ;  /* 0xbe374e4306027423 */ /* 0x040fe20000010002 */
[----:B------:R-:W-:Y:S01]  /*2e5b0*/  FFMA.FTZ R3, R7, R3, -0.17900948226451873779 ;  /* 0xbe374e4307037423 */ /* 0x000fe20000010003 */
[----:B------:R-:W-:Y:S01]  /*2e5c0*/  FMUL R31, R247, R31 ;  /* 0x0000001ff71f7220 */ /* 0x000fe20000400000 */
[----:B------:R-:W-:Y:S01]  /*2e5d0*/  ISETP.GE.U32.AND P5, PT, R237, 0x7f800000, PT ;  /* 0x7f800000ed00780c */ /* 0x000fe20003fa6070 */
[C---:B------:R-:W-:Y:S01]  /*2e5e0*/  FFMA.FTZ R2, R6.reuse, R2, 0.20512372255325317383 ;  /* 0x3e520bf406027423 */ /* 0x040fe20000010002 */
[----:B------:R-:W-:Y:S01]  /*2e5f0*/  FFMA.FTZ R3, R7, R3, 0.20512372255325317383 ;  /* 0x3e520bf407037423 */ /* 0x000fe20000010003 */
[C---:B------:R-:W-:Y:S01]  /*2e600*/  FMUL R26, R247.reuse, R26 ;  /* 0x0000001af71a7220 */ /* 0x040fe20000400000 */
[----:B------:R-:W-:Y:S01]  /*2e610*/  FMUL R27, R247, R27 ;  /* 0x0000001bf71b7220 */ /* 0x000fe20000400000 */
[C---:B------:R-:W-:Y:S01]  /*2e620*/  FFMA.FTZ R2, R6.reuse, R2, -0.24046532809734344482 ;  /* 0xbe763c8b06027423 */ /* 0x040fe20000010002 */
[----:B------:R-:W-:Y:S01]  /*2e630*/  FFMA.FTZ R3, R7, R3, -0.24046532809734344482 ;  /* 0xbe763c8b07037423 */ /* 0x000fe20000010003 */
[C---:B------:R-:W-:Y:S01]  /*2e640*/  FMUL R245, R247.reuse, R248 ;  /* 0x000000f8f7f57220 */ /* 0x040fe20000400000 */
[----:B------:R-:W-:Y:S01]  /*2e650*/  FMUL R244, R247, R244 ;  /* 0x000000f4f7f47220 */ /* 0x000fe20000400000 */
[C---:B------:R-:W-:Y:S01]  /*2e660*/  FFMA.FTZ R2, R6.reuse, R2, 0.28857114911079406738 ;  /* 0x3e93bf9906027423 */ /* 0x040fe20000010002 */
[----:B------:R-:W-:Y:S01]  /*2e670*/  FFMA.FTZ R3, R7, R3, 0.28857114911079406738 ;  /* 0x3e93bf9907037423 */ /* 0x000fe20000010003 */
[----:B------:R-:W1:Y:S01]  /*2e680*/  S2R R227, SR_CTAID.Y ;  /* 0x0000000000e37919 */ /* 0x000e620000002600 */
[----:B------:R-:W-:Y:S01]  /*2e690*/  FMUL R20, R247, R19 ;  /* 0x00000013f7147220 */ /* 0x000fe20000400000 */
[C---:B------:R-:W-:Y:S01]  /*2e6a0*/  FFMA.FTZ R2, R6.reuse, R2, -0.36067417263984680176 ;  /* 0xbeb8aa4906027423 */ /* 0x040fe20000010002 */
[----:B------:R-:W-:Y:S01]  /*2e6b0*/  FFMA.FTZ R3, R7, R3, -0.36067417263984680176 ;  /* 0xbeb8aa4907037423 */ /* 0x000fe20000010003 */
[----:B------:R-:W-:Y:S01]  /*2e6c0*/  STL.64 [R1+0xf38], R74 ;  /* 0x000f384a01007387 */ /* 0x000fe20000100a00 */
[----:B------:R-:W-:Y:S01]  /*2e6d0*/  FMUL R22, R247, R22 ;  /* 0x00000016f7167220 */ /* 0x000fe20000400000 */
[C---:B------:R-:W-:Y:S01]  /*2e6e0*/  FFMA.FTZ R2, R6.reuse, R2, 0.48089820146560668945 ;  /* 0x3ef6384a06027423 */ /* 0x040fe20000010002 */
[----:B------:R-:W-:Y:S01]  /*2e6f0*/  FFMA.FTZ R3, R7, R3, 0.48089820146560668945 ;  /* 0x3ef6384a07037423 */ /* 0x000fe20000010003 */
[C---:B------:R-:W-:Y:S01]  /*2e700*/  FMUL R23, R247.reuse, R23 ;  /* 0x00000017f7177220 */ /* 0x040fe20000400000 */
[----:B------:R-:W-:Y:S01]  /*2e710*/  FMUL R8, R247, R221 ;  /* 0x000000ddf7087220 */ /* 0x000fe20000400000 */
[C---:B------:R-:W-:Y:S01]  /*2e720*/  FFMA.FTZ R2, R6.reuse, R2, -0.72134751081466674805 ;  /* 0xbf38aa3b06027423 */ /* 0x040fe20000010002 */
[----:B------:R-:W-:Y:S01]  /*2e730*/  FFMA.FTZ R3, R7, R3, -0.72134751081466674805 ;  /* 0xbf38aa3b07037423 */ /* 0x000fe20000010003 */
[----:B------:R-:W-:Y:S01]  /*2e740*/  STL.64 [R1+0xf30], R72 ;  /* 0x000f304801007387 */ /* 0x000fe20000100a00 */
[----:B----4-:R-:W-:Y:S01]  /*2e750*/  FADD R19, R231, R11 ;  /* 0x0000000be7137221 */ /* 0x010fe20000000000 */
[C---:B------:R-:W-:Y:S01]  /*2e760*/  FMUL R2, R6.reuse, R2 ;  /* 0x0000000206027220 */ /* 0x040fe20000400000 */
[C---:B------:R-:W-:Y:S01]  /*2e770*/  FMUL R3, R7.reuse, R3 ;  /* 0x0000000307037220 */ /* 0x040fe20000400000 */
[----:B------:R-:W-:Y:S01]  /*2e780*/  STL.64 [R1+0xf28], R70 ;  /* 0x000f284601007387 */ /* 0x000fe20000100a00 */
[----:B------:R-:W2:Y:S01]  /*2e790*/  LDC R221, c[0x0][0x278] ;  /* 0x00009e00ffdd7b82 */ /* 0x000ea20000000800 */
[----:B------:R-:W-:Y:S01]  /*2e7a0*/  FMUL R2, R6, R2 ;  /* 0x0000000206027220 */ /* 0x000fe20000400000 */
[----:B------:R-:W-:-:S03]  /*2e7b0*/  FMUL R3, R7, R3 ;  /* 0x0000000307037220 */ /* 0x000fc60000400000 */
[----:B------:R-:W-:Y:S01]  /*2e7c0*/  FFMA.FTZ R6, R6, 1.4426950216293334961, R2 ;  /* 0x3fb8aa3b06067823 */ /* 0x000fe20000010002 */
[----:B------:R-:W-:Y:S01]  /*2e7d0*/  FFMA.FTZ R7, R7, 1.4426950216293334961, R3 ;  /* 0x3fb8aa3b07077823 */ /* 0x000fe20000010003 */
[----:B------:R-:W-:Y:S01]  /*2e7e0*/  STL.64 [R1+0xf20], R68 ;  /* 0x000f204401007387 */ /* 0x000fe20000100a00 */
[----:B------:R-:W4:Y:S01]  /*2e7f0*/  LDC.64 R2, c[0x0][0x228] ;  /* 0x00008a00ff027b82 */ /* 0x000f220000000a00 */
[----:B------:R-:W-:Y:S02]  /*2e800*/  FADD R15, R249, R6 ;  /* 0x00000006f90f7221 */ /* 0x000fe40000000000 */
[----:B------:R-:W0:Y:S01]  /*2e810*/  S2R R249, SR_TID.X ;  /* 0x0000000000f97919 */ /* 0x000e220000002100 */
[----:B------:R-:W-:Y:S02]  /*2e820*/  FADD R18, R223, R7 ;  /* 0x00000007df127221 */ /* 0x000fe40000000000 */
[----:B------:R-:W3:Y:S01]  /*2e830*/  S2R R223, SR_CTAID.X ;  /* 0x0000000000df7919 */ /* 0x000ee20000002500 */
[----:B-1----:R-:W-:Y:S01]  /*2e840*/  IMAD R4, R227, R4, RZ ;  /* 0x00000004e3047224 */ /* 0x002fe200078e02ff */
[----:B------:R-:W1:Y:S01]  /*2e850*/  LDC R11, c[0x0][0x278] ;  /* 0x00009e00ff0b7b82 */ /* 0x000e620000000800 */
[----:B------:R-:W-:Y:S04]  /*2e860*/  STL.64 [R1+0xf18], R66 ;  /* 0x000f184201007387 */ /* 0x000fe80000100a00 */
[----:B------:R-:W-:Y:S01]  /*2e870*/  STL.64 [R1+0xf10], R64 ;  /* 0x000f104001007387 */ /* 0x000fe20000100a00 */
[----:B------:R-:W-:Y:S01]  /*2e880*/  @P1 MOV R7, 0x7f800000 ;  /* 0x7f80000000071802 */ /* 0x000fe20000000f00 */
[----:B------:R-:W-:-:S02]  /*2e890*/  @P2 IMAD.MOV.U32 R6, RZ, RZ, 0x7f800000 ;  /* 0x7f800000ff062424 */ /* 0x000fc400078e00ff */
[C---:B------:R-:W-:Y:S01]  /*2e8a0*/  FMUL R12, R247.reuse, R225 ;  /* 0x000000e1f70c7220 */ /* 0x040fe20000400000 */
[----:B------:R-:W-:Y:S01]  /*2e8b0*/  STL.64 [R1+0xf08], R62 ;  /* 0x000f083e01007387 */ /* 0x000fe20000100a00 */
[----:B------:R-:W-:Y:S01]  /*2e8c0*/  FMUL R16, R247, R229 ;  /* 0x000000e5f7107220 */ /* 0x000fe20000400000 */
[----:B------:R-:W-:Y:S01]  /*2e8d0*/  @P1 FFMA.FTZ R19, R235, R7, +INF ;  /* 0x7f800000eb131423 */ /* 0x000fe20000010007 */
[----:B------:R-:W-:Y:S01]  /*2e8e0*/  @P2 FFMA.FTZ R10, R236, R6, +INF ;  /* 0x7f800000ec0a2423 */ /* 0x000fe20000010006 */
[----:B------:R-:W-:Y:S01]  /*2e8f0*/  STL.64 [R1+0xf00], R60 ;  /* 0x000f003c01007387 */ /* 0x000fe20000100a00 */
[----:B------:R-:W1:Y:S03]  /*2e900*/  LDC R225, c[0x0][0x278] ;  /* 0x00009e00ffe17b82 */ /* 0x000e660000000800 */
[----:B------:R-:W-:Y:S04]  /*2e910*/  STL.64 [R1+0xef8], R58 ;  /* 0x000ef83a01007387 */ /* 0x000fe80000100a00 */
[----:B------:R-:W-:Y:S01]  /*2e920*/  STL.64 [R1+0xef0], R56 ;  /* 0x000ef03801007387 */ /* 0x000fe20000100a00 */
[----:B------:R-:W1:Y:S03]  /*2e930*/  LDC R229, c[0x0][0x278] ;  /* 0x00009e00ffe57b82 */ /* 0x000e660000000800 */
[----:B------:R-:W-:Y:S04]  /*2e940*/  STL.64 [R1+0xee8], R54 ;  /* 0x000ee83601007387 */ /* 0x000fe80000100a00 */
[----:B------:R-:W-:Y:S01]  /*2e950*/  STL.64 [R1+0xee0], R52 ;  /* 0x000ee03401007387 */ /* 0x000fe20000100a00 */
[----:B0-----:R-:W-:Y:S01]  /*2e960*/  LOP3.LUT R249, R249, 0x7f, RZ, 0xc0, !PT ;  /* 0x0000007ff9f97812 */ /* 0x001fe200078ec0ff */
[----:B------:R-:W0:Y:S02]  /*2e970*/  LDC R227, c[0x0][0x278] ;  /* 0x00009e00ffe37b82 */ /* 0x000e240000000800 */
[----:B------:R-:W-:Y:S04]  /*2e980*/  STL.64 [R1+0xed8], R50 ;  /* 0x000ed83201007387 */ /* 0x000fe80000100a00 */
[----:B------:R-:W-:Y:S01]  /*2e990*/  STL.64 [R1+0xed0], R48 ;  /* 0x000ed03001007387 */ /* 0x000fe20000100a00 */
[----:B------:R-:W-:Y:S01]  /*2e9a0*/  @P5 MOV R6, 0x7f800000 ;  /* 0x7f80000000065802 */ /* 0x000fe20000000f00 */
[----:B------:R-:W0:Y:S02]  /*2e9b0*/  LDC R248, c[0x0][0x278] ;  /* 0x00009e00fff87b82 */ /* 0x000e240000000800 */
[----:B------:R-:W-:Y:S04]  /*2e9c0*/  STL.64 [R1+0xec8], R46 ;  /* 0x000ec82e01007387 */ /* 0x000fe80000100a00 */
[----:B------:R-:W-:Y:S01]  /*2e9d0*/  STL.64 [R1+0xec0], R44 ;  /* 0x000ec02c01007387 */ /* 0x000fe20000100a00 */
[C---:B------:R-:W-:Y:S01]  /*2e9e0*/  SHF.L.U32 R7, R4.reuse, 0x1, RZ ;  /* 0x0000000104077819 */ /* 0x040fe200000006ff */
[----:B------:R-:W0:Y:S02]  /*2e9f0*/  LDC R242, c[0x0][0x278] ;  /* 0x00009e00fff27b82 */ /* 0x000e240000000800 */
[----:B------:R-:W-:Y:S04]  /*2ea00*/  STL.64 [R1+0xeb8], R42 ;  /* 0x000eb82a01007387 */ /* 0x000fe80000100a00 */
[----:B------:R-:W-:Y:S01]  /*2ea10*/  STL.64 [R1+0xeb0], R40 ;  /* 0x000eb02801007387 */ /* 0x000fe20000100a00 */
[----:B---3--:R-:W-:Y:S01]  /*2ea20*/  LEA R223, R223, R249, 0x7 ;  /* 0x000000f9dfdf7211 */ /* 0x008fe200078e38ff */
[----:B------:R-:W-:Y:S01]  /*2ea30*/  @P5 FFMA.FTZ R18, R237, R6, +INF ;  /* 0x7f800000ed125423 */ /* 0x000fe20000010006 */
[----:B------:R-:W-:Y:S01]  /*2ea40*/  IMAD.HI R4, R4, 0x2, RZ ;  /* 0x0000000204047827 */ /* 0x000fe200078e02ff */
[----:B------:R-:W-:Y:S01]  /*2ea50*/  STL.64 [R1+0xea8], R38 ;  /* 0x000ea82601007387 */ /* 0x000fe20000100a00 */
[----:B------:R-:W-:Y:S01]  /*2ea60*/  FSETP.NEU.AND P0, PT, R235, RZ, PT ;  /* 0x000000ffeb00720b */ /* 0x000fe20003f0d000 */
[----:B------:R-:W3:Y:S02]  /*2ea70*/  LDC R238, c[0x0][0x278] ;  /* 0x00009e00ffee7b82 */ /* 0x000ee40000000800 */
[----:B------:R-:W-:Y:S04]  /*2ea80*/  STL.64 [R1+0xea0], R36 ;  /* 0x000ea02401007387 */ /* 0x000fe80000100a00 */
[----:B------:R-:W-:Y:S01]  /*2ea90*/  STL.64 [R1+0xe98], R34 ;  /* 0x000e982201007387 */ /* 0x000fe20000100a00 */
[----:B------:R-:W-:Y:S01]  /*2eaa0*/  IMAD R5, R223, R5, RZ ;  /* 0x00000005df057224 */ /* 0x000fe200078e02ff */
[----:B------:R-:W-:Y:S01]  /*2eab0*/  @P4 MOV R6, 0x7f800000 ;  /* 0x7f80000000064802 */ /* 0x000fe20000000f00 */
[----:B------:R-:W0:Y:S01]  /*2eac0*/  LDC R223, c[0x0][0x278] ;  /* 0x00009e00ffdf7b82 */ /* 0x000e220000000800 */
[----:B------:R-:W-:Y:S04]  /*2ead0*/  STL.64 [R1+0xe90], R32 ;  /* 0x000e902001007387 */ /* 0x000fe80000100a00 */
[----:B------:R-:W-:Y:S03]  /*2eae0*/  STL.64 [R1+0xe88], R30 ;  /* 0x000e881e01007387 */ /* 0x000fe60000100a00 */
[----:B------:R-:W3:Y:S01]  /*2eaf0*/  LDC R235, c[0x0][0x278] ;  /* 0x00009e00ffeb7b82 */ /* 0x000ee20000000800 */
[----:B------:R-:W-:Y:S04]  /*2eb00*/  STL.64 [R1+0xe80], R26 ;  /* 0x000e801a01007387 */ /* 0x000fe80000100a00 */
[----:B------:R-:W-:Y:S01]  /*2eb10*/  STL.64 [R1+0xe78], R24 ;  /* 0x000e781801007387 */ /* 0x000fe20000100a00 */
[----:B------:R-:W-:-:S02]  /*2eb20*/  @P4 FFMA.FTZ R15, R232, R6, +INF ;  /* 0x7f800000e80f4423 */ /* 0x000fc40000010006 */
[----:B------:R-:W0:Y:S01]  /*2eb30*/  LDC R6, c[0x0][0x278] ;  /* 0x00009e00ff067b82 */ /* 0x000e220000000800 */
[----:B------:R-:W-:Y:S04]  /*2eb40*/  STL.64 [R1+0xe70], R28 ;  /* 0x000e701c01007387 */ /* 0x000fe80000100a00 */
[----:B------:R-:W-:Y:S01]  /*2eb50*/  STL.64 [R1+0xe68], R244 ;  /* 0x000e68f401007387 */ /* 0x000fe20000100a00 */
[----:B------:R-:W-:Y:S02]  /*2eb60*/  FSETP.NEU.AND P2, PT, R237, RZ, PT ;  /* 0x000000ffed00720b */ /* 0x000fe40003f4d000 */
[----:B------:R-:W-:Y:S01]  /*2eb70*/  FSETP.NEU.AND P1, PT, R232, RZ, PT ;  /* 0x000000ffe800720b */ /* 0x000fe20003f2d000 */
[----:B------:R-:W-:Y:S01]  /*2eb80*/  STL.64 [R1+0xe60], R22 ;  /* 0x000e601601007387 */ /* 0x000fe20000100a00 */
[----:B------:R-:W3:Y:S03]  /*2eb90*/  LDC R232, c[0x0][0x278] ;  /* 0x00009e00ffe87b82 */ /* 0x000ee60000000800 */
[----:B------:R-:W-:Y:S04]  /*2eba0*/  STL.64 [R1+0xe58], R20 ;  /* 0x000e581401007387 */ /* 0x000fe80000100a00 */
[----:B------:R-:W-:Y:S01]  /*2ebb0*/  STL [R1+0xa6c], R19 ;  /* 0x000a6c1301007387 */ /* 0x000fe20000100800 */
[----:B------:R-:W3:Y:S03]  /*2ebc0*/  LDC R237, c[0x0][0x278] ;  /* 0x00009e00ffed7b82 */ /* 0x000ee60000000800 */
[----:B------:R2:W-:Y:S01]  /*2ebd0*/  STL [R1+0xa68], R10 ;  /* 0x000a680a01007387 */ /* 0x0005e20000100800 */
[----:B------:R-:W-:-:S04]  /*2ebe0*/  FSETP.NEU.AND P3, PT, R236, RZ, PT ;  /* 0x000000ffec00720b */ /* 0x000fc80003f6d000 */
[----:B------:R-:W3:Y:S01]  /*2ebf0*/  LDC R231, c[0x0][0x278] ;  /* 0x00009e00ffe77b82 */ /* 0x000ee20000000800 */
[C---:B--2---:R-:W-:Y:S01]  /*2ec00*/  SHF.L.U32 R10, R5.reuse, 0x1, RZ ;  /* 0x00000001050a7819 */ /* 0x044fe200000006ff */
[----:B------:R2:W-:Y:S06]  /*2ec10*/  STL [R1+0xa64], R18 ;  /* 0x000a641201007387 */ /* 0x0005ec0000100800 */
[----:B------:R-:W3:Y:S01]  /*2ec20*/  LDC R19, c[0x0][0x278] ;  /* 0x00009e00ff137b82 */ /* 0x000ee20000000800 */
[----:B----4-:R-:W-:Y:S01]  /*2ec30*/  IADD3 R2, P5, P6, R10, R2, R7 ;  /* 0x000000020a027210 */ /* 0x010fe20007ebe007 */
[----:B------:R-:W-:-:S06]  /*2ec40*/  IMAD.HI R5, R5, 0x2, RZ ;  /* 0x0000000205057827 */ /* 0x000fcc00078e02ff */
[----:B------:R-:W4:Y:S01]  /*2ec50*/  LDC R10, c[0x0][0x278] ;  /* 0x00009e00ff0a7b82 */ /* 0x000f220000000800 */
[----:B------:R-:W-:-:S07]  /*2ec60*/  IADD3.X R3, R5, R3, R4, P5, P6 ;  /* 0x0000000305037210 */ /* 0x000fce0002fec404 */
[----:B------:R-:W0:Y:S01]  /*2ec70*/  LDC R7, c[0x0][0x278] ;  /* 0x00009e00ff077b82 */ /* 0x000e220000000800 */
[----:B------:R-:W-:-:S07]  /*2ec80*/  IMAD.SHL.U32 R4, R221, 0x2, RZ ;  /* 0x00000002dd047824 */ /* 0x000fce00078e00ff */
[----:B------:R-:W3:Y:S01]  /*2ec90*/  LDC R5, c[0x0][0x278] ;  /* 0x00009e00ff057b82 */ /* 0x000ee20000000800 */
[-C--:B-1----:R-:W-:Y:S02]  /*2eca0*/  LEA RZ, P5, R11, R2.reuse, 0x8 ;  /* 0x000000020bff7211 */ /* 0x082fe400078a40ff */
[-C--:B------:R-:W-:Y:S02]  /*2ecb0*/  LEA RZ, P6, R14, R2.reuse, 0x9 ;  /* 0x000000020eff7211 */ /* 0x080fe400078c48ff */
[----:B------:R-:W-:-:S03]  /*2ecc0*/  IADD3 R110, P4, R4, R2, RZ ;  /* 0x00000002046e7210 */ /* 0x000fc60007f9e0ff */
[----:B------:R-:W1:Y:S01]  /*2ecd0*/  LDC R11, c[0x0][0x278] ;  /* 0x00009e00ff0b7b82 */ /* 0x000e620000000800 */
[----:B----4-:R-:W-:-:S07]  /*2ece0*/  LEA.HI.X.SX32 R111, R10, R3, 0x1, P4 ;  /* 0x000000030a6f7211 */ /* 0x010fce00020f0eff */
[----:B------:R-:W4:Y:S01]  /*2ecf0*/  LDC R14, c[0x0][0x278] ;  /* 0x00009e00ff0e7b82 */ /* 0x000f220000000800 */
[----:B------:R0:W-:Y:S04]  /*2ed00*/  STL [R1+0xa60], R15 ;  /* 0x000a600f01007387 */ /* 0x0001e80000100800 */
[----:B------:R1:W-:Y:S03]  /*2ed10*/  STL.64 [R1+0x438], R110 ;  /* 0x0004386e01007387 */ /* 0x0003e60000100a00 */
[----:B--2---:R-:W2:Y:S01]  /*2ed20*/  LDC R18, c[0x0][0x278] ;  /* 0x00009e00ff127b82 */ /* 0x004ea20000000800 */
[----:B---3--:R-:W-:-:S07]  /*2ed30*/  SHF.L.U32 R5, R5, 0x2, RZ ;  /* 0x0000000205057819 */ /* 0x008fce00000006ff */
[----:B0-----:R-:W0:Y:S01]  /*2ed40*/  LDC R15, c[0x0][0x278] ;  /* 0x00009e00ff0f7b82 */ /* 0x001e220000000800 */
[----:B-1----:R-:W-:-:S04]  /*2ed50*/  LEA R110, P4, R7, R2, 0x2 ;  /* 0x00000002076e7211 */ /* 0x002fc800078810ff */
[-C--:B------:R-:W-:Y:S02]  /*2ed60*/  LEA.HI.X.SX32 R111, R4, R3.reuse, 0x1, P4 ;  /* 0x00000003046f7211 */ /* 0x080fe400020f0eff */
[----:B------:R-:W-:Y:S01]  /*2ed70*/  LEA R6, P4, R6, R2, 0x3 ;  /* 0x0000000206067211 */ /* 0x000fe200078818ff */
[----:B------:R-:W1:Y:S03]  /*2ed80*/  LDC R221, c[0x0][0x278] ;  /* 0x00009e00ffdd7b82 */ /* 0x000e660000000800 */
[----:B------:R-:W-:Y:S01]  /*2ed90*/  LEA.HI.X.SX32 R7, R5, R3, 0x1, P4 ;  /* 0x0000000305077211 */ /* 0x000fe200020f0eff */
[----:B------:R-:W-:Y:S01]  /*2eda0*/  STL.64 [R1+0x430], R110 ;  /* 0x0004306e01007387 */ /* 0x000fe20000100a00 */
[----:B------:R-:W-:-:S03]  /*2edb0*/  SHF.L.U32 R4, R11, 0x3, RZ ;  /* 0x000000030b047819 */ /* 0x000fc600000006ff */
[----:B------:R4:W-:Y:S01]  /*2edc0*/  STL.64 [R1+0x420], R6 ;  /* 0x0004200601007387 */ /* 0x0009e20000100a00 */
[----:B------:R-:W3:Y:S08]  /*2edd0*/  LDC R236, c[0x0][0x278] ;  /* 0x00009e00ffec7b82 */ /* 0x000ef00000000800 */
[----:B------:R-:W3:Y:S01]  /*2ede0*/  LDC R240, c[0x0][0x278] ;  /* 0x00009e00fff07b82 */ /* 0x000ee20000000800 */
[----:B----4-:R-:W-:-:S04]  /*2edf0*/  LEA R6, P4, R14, R2, 0x4 ;  /* 0x000000020e067211 */ /* 0x010fc800078820ff */
[----:B------:R-:W-:-:S03]  /*2ee00*/  LEA.HI.X.SX32 R7, R4, R3, 0x1, P4 ;  /* 0x0000000304077211 */ /* 0x000fc600020f0eff */
[----:B------:R-:W4:Y:S01]  /*2ee10*/  LDC R14, c[0x0][0x278] ;  /* 0x00009e00ff0e7b82 */ /* 0x000f220000000800 */
[----:B0-----:R-:W-:Y:S01]  /*2ee20*/  SHF.L.U32 R5, R15, 0x4, RZ ;  /* 0x000000040f057819 */ /* 0x001fe200000006ff */
[----:B------:R2:W-:Y:S01]  /*2ee30*/  STL.64 [R1+0x400], R6 ;  /* 0x0004000601007387 */ /* 0x0005e20000100a00 */
[----:B------:R-:W-:-:S05]  /*2ee40*/  SHF.L.U32 R4, R19, 0x5, RZ ;  /* 0x0000000513047819 */ /* 0x000fca00000006ff */
[----:B------:R-:W0:Y:S01]  /*2ee50*/  LDC R239, c[0x0][0x278] ;  /* 0x00009e00ffef7b82 */ /* 0x000e220000000800 */
[----:B--2---:R-:W-:-:S07]  /*2ee60*/  LEA R6, P4, R18, R2, 0x5 ;  /* 0x0000000212067211 */ /* 0x004fce00078828ff */
[----:B------:R-:W2:Y:S01]  /*2ee70*/  LDC R249, c[0x0][0x278] ;  /* 0x00009e00fff97b82 */ /* 0x000ea20000000800 */
[----:B------:R-:W-:Y:S02]  /*2ee80*/  LEA.HI.X.SX32 R7, R5, R3, 0x1, P4 ;  /* 0x0000000305077211 */ /* 0x000fe400020f0eff */
[----:B------:R-:W-:-:S03]  /*2ee90*/  LEA R10, P4, R223, R2, 0x6 ;  /* 0x00000002df0a7211 */ /* 0x000fc600078830ff */
[----:B------:R3:W-:Y:S01]  /*2eea0*/  STL.64 [R1+0x3c0], R6 ;  /* 0x0003c00601007387 */ /* 0x0007e20000100a00 */
[----:B------:R-:W-:Y:S01]  /*2eeb0*/  LEA.HI.X.SX32 R11, R4, R3, 0x1, P4 ;  /* 0x00000003040b7211 */ /* 0x000fe200020f0eff */
[----:B-1----:R-:W-:Y:S01]  /*2eec0*/  IMAD R5, R221, 0x202, RZ ;  /* 0x00000202dd057824 */ /* 0x002fe200078e02ff */
[----:B------:R-:W-:Y:S01]  /*2eed0*/  LEA R18, P4, R229, R2, 0x7 ;  /* 0x00000002e5127211 */ /* 0x000fe200078838ff */
[----:B------:R-:W-:Y:S02]  /*2eee0*/  IMAD R4, R235, 0x204, RZ ;  /* 0x00000204eb047824 */ /* 0x000fe400078e02ff */
[C---:B------:R-:W-:Y:S01]  /*2eef0*/  FMUL R246, R247.reuse, R250 ;  /* 0x000000faf7f67220 */ /* 0x040fe20000400000 */
[C---:B------:R-:W-:Y:S01]  /*2ef00*/  FMUL R160, R247.reuse, R160 ;  /* 0x000000a0f7a07220 */ /* 0x040fe20000400000 */
[C---:B------:R-:W-:Y:S01]  /*2ef10*/  FMUL R161, R247.reuse, R161 ;  /* 0x000000a1f7a17220 */ /* 0x040fe20000400000 */
[C---:B------:R-:W-:Y:S01]  /*2ef20*/  FMUL R164, R247.reuse, R164 ;  /* 0x000000a4f7a47220 */ /* 0x040fe20000400000 */
[C---:B------:R-:W-:Y:S01]  /*2ef30*/  FMUL R165, R247.reuse, R165 ;  /* 0x000000a5f7a57220 */ /* 0x040fe20000400000 */
[C---:B------:R-:W-:Y:S01]  /*2ef40*/  FMUL R168, R247.reuse, R168 ;  /* 0x000000a8f7a87220 */ /* 0x040fe20000400000 */
[----:B------:R-:W-:Y:S01]  /*2ef50*/  FMUL R169, R247, R169 ;  /* 0x000000a9f7a97220 */ /* 0x000fe20000400000 */
[----:B---3--:R-:W-:Y:S01]  /*2ef60*/  IMAD.SHL.U32 R7, R225, 0x40, RZ ;  /* 0x00000040e1077824 */ /* 0x008fe200078e00ff */
[----:B------:R-:W-:Y:S01]  /*2ef70*/  SHF.L.U32 R6, R227, 0x7, RZ ;  /* 0x00000007e3067819 */ /* 0x000fe200000006ff */
[----:B------:R1:W-:Y:S01]  /*2ef80*/  STL.64 [R1+0x340], R10 ;  /* 0x0003400a01007387 */ /* 0x0003e20000100a00 */
[C---:B------:R-:W-:Y:S01]  /*2ef90*/  FMUL R172, R247.reuse, R172 ;  /* 0x000000acf7ac7220 */ /* 0x040fe20000400000 */
[----:B------:R-:W-:Y:S01]  /*2efa0*/  FMUL R173, R247, R173 ;  /* 0x000000adf7ad7220 */ /* 0x000fe20000400000 */
[-C--:B------:R-:W-:Y:S01]  /*2efb0*/  LEA.HI.X.SX32 R19, R7, R3.reuse, 0x1, P4 ;  /* 0x0000000307137211 */ /* 0x080fe200020f0eff */
[C---:B------:R-:W-:Y:S01]  /*2efc0*/  FMUL R176, R247.reuse, R176 ;  /* 0x000000b0f7b07220 */ /* 0x040fe20000400000 */
[----:B------:R-:W-:Y:S01]  /*2efd0*/  LEA.HI.X.SX32 R7, R6, R3, 0x1, P5 ;  /* 0x0000000306077211 */ /* 0x000fe200028f0eff */
[C---:B------:R-:W-:Y:S01]  /*2efe0*/  FMUL R177, R247.reuse, R177 ;  /* 0x000000b1f7b17220 */ /* 0x040fe20000400000 */
[----:B------:R-:W-:Y:S01]  /*2eff0*/  FMUL R180, R247, R180 ;  /* 0x000000b4f7b47220 */ /* 0x000fe20000400000 */
[----:B------:R3:W-:Y:S01]  /*2f000*/  STL.64 [R1+0x240], R18 ;  /* 0x0002401201007387 */ /* 0x0007e20000100a00 */
[----:B------:R-:W-:Y:S01]  /*2f010*/  IADD3 RZ, P5, R4, R2, RZ ;  /* 0x0000000204ff7210 */ /* 0x000fe20007fbe0ff */
[----:B------:R-:W-:-:S02]  /*2f020*/  IMAD R4, R248, 0x102, RZ ;  /* 0x00000102f8047824 */ /* 0x000fc400078e02ff */
[C---:B------:R-:W-:Y:S01]  /*2f030*/  FMUL R181, R247.reuse, R181 ;  /* 0x000000b5f7b57220 */ /* 0x040fe20000400000 */
[----:B------:R4:W-:Y:S01]  /*2f040*/  STL [R1+0x994], R7 ;  /* 0x0009940701007387 */ /* 0x0009e20000100800 */
[----:B-1----:R-:W-:Y:S01]  /*2f050*/  SHF.L.U32 R10, R232, 0x8, RZ ;  /* 0x00000008e80a7819 */ /* 0x002fe200000006ff */
[----:B------:R-:W-:Y:S01]  /*2f060*/  FMUL R184, R247, R184 ;  /* 0x000000b8f7b87220 */ /* 0x000fe20000400000 */
[----:B------:R-:W-:Y:S01]  /*2f070*/  IADD3 RZ, P4, R5, R2, RZ ;  /* 0x0000000205ff7210 */ /* 0x000fe20007f9e0ff */
[C---:B------:R-:W-:Y:S01]  /*2f080*/  FMUL R185, R247.reuse, R185 ;  /* 0x000000b9f7b97220 */ /* 0x040fe20000400000 */
[C---:B------:R-:W-:Y:S01]  /*2f090*/  FMUL R188, R247.reuse, R188 ;  /* 0x000000bcf7bc7220 */ /* 0x040fe20000400000 */
[C---:B------:R-:W-:Y:S01]  /*2f0a0*/  FMUL R189, R247.reuse, R189 ;  /* 0x000000bdf7bd7220 */ /* 0x040fe20000400000 */
[----:B------:R-:W-:Y:S01]  /*2f0b0*/  FMUL R192, R247, R192 ;  /* 0x000000c0f7c07220 */ /* 0x000fe20000400000 */
[----:B---3--:R-:W1:Y:S01]  /*2f0c0*/  LDC R19, c[0x0][0x278] ;  /* 0x00009e00ff137b82 */ /* 0x008e620000000800 */
[----:B----4-:R-:W-:-:S02]  /*2f0d0*/  IMAD R7, R237, 0x101, RZ ;  /* 0x00000101ed077824 */ /* 0x010fc400078e02ff */
        /* <DEDUP_REMOVED lines=18> */
[-C--:B------:R-:W-:Y:S01]  /*2f200*/  LEA.HI.X.SX32 R5, R10, R3.reuse, 0x1, P6 ;  /* 0x000000030a057211 */ /* 0x080fe200030f0eff */
[----:B------:R-:W3:Y:S01]  /*2f210*/  LDC R247, c[0x0][0x278] ;  /* 0x00009e00fff77b82 */ /* 0x000ee20000000800 */
[----:B------:R-:W-:Y:S01]  /*2f220*/  IMAD R10, R242, 0x81, RZ ;  /* 0x00000081f20a7824 */ /* 0x000fe200078e02ff */
[----:B------:R-:W-:Y:S01]  /*2f230*/  LEA.HI.X.SX32 R117, R7, R3, 0x1, P4 ;  /* 0x0000000307757211 */ /* 0x000fe200020f0eff */
[----:B------:R-:W-:Y:S01]  /*2f240*/  IMAD R6, R238, 0x82, RZ ;  /* 0x00000082ee067824 */ /* 0x000fe200078e02ff */
[----:B------:R-:W-:Y:S01]  /*2f250*/  IADD3 R110, P4, R4, R2, RZ ;  /* 0x00000002046e7210 */ /* 0x000fe20007f9e0ff */
[----:B------:R-:W-:-:S03]  /*2f260*/  IMAD R11, R231, 0x206, RZ ;  /* 0x00000206e70b7824 */ /* 0x000fc600078e02ff */
[----:B------:R-:W4:Y:S01]  /*2f270*/  LDC R221, c[0x0][0x278] ;  /* 0x00009e00ffdd7b82 */ /* 0x000f220000000800 */
[----:B------:R-:W-:Y:S01]  /*2f280*/  IMAD R18, R236, 0x41, RZ ;  /* 0x00000041ec127824 */ /* 0x000fe200078e02ff */
[----:B------:R-:W-:Y:S01]  /*2f290*/  LEA.HI.X.SX32 R111, R10, R3, 0x1, P4 ;  /* 0x000000030a6f7211 */ /* 0x000fe200020f0eff */
[----:B------:R0:W-:Y:S01]  /*2f2a0*/  STL [R1+0xa0c], R5 ;  /* 0x000a0c0501007387 */ /* 0x0001e20000100800 */
[----:B------:R-:W-:-:S04]  /*2f2b0*/  IADD3 R116, P4, R6, R2, RZ ;  /* 0x0000000206747210 */ /* 0x000fc80007f9e0ff */
[----:B------:R-:W4:Y:S01]  /*2f2c0*/  LDC R229, c[0x0][0x278] ;  /* 0x00009e00ffe57b82 */ /* 0x000f220000000800 */
[----:B------:R-:W-:Y:S01]  /*2f2d0*/  IADD3 RZ, P6, R11, R2, RZ ;  /* 0x000000020bff7210 */ /* 0x000fe20007fde0ff */
[----:B------:R-:W-:Y:S01]  /*2f2e0*/  IMAD R11, R240, 0x103, RZ ;  /* 0x00000103f00b7824 */ /* 0x000fe200078e02ff */
[----:B------:R1:W-:Y:S01]  /*2f2f0*/  STL [R1+0xa04], R117 ;  /* 0x000a047501007387 */ /* 0x0003e20000100800 */
[----:B0-----:R-:W-:-:S04]  /*2f300*/  IMAD R5, R14, 0x104, RZ ;  /* 0x000001040e057824 */ /* 0x001fc800078e02ff */
[----:B------:R-:W0:Y:S01]  /*2f310*/  LDC R232, c[0x0][0x278] ;  /* 0x00009e00ffe87b82 */ /* 0x000e220000000800 */
[----:B------:R-:W-:Y:S02]  /*2f320*/  IMAD R14, R239, 0x20a, RZ ;  /* 0x0000020aef0e7824 */ /* 0x000fe400078e02ff */
[----:B--2---:R-:W-:Y:S01]  /*2f330*/  IMAD R15, R249, 0x208, RZ ;  /* 0x00000208f90f7824 */ /* 0x004fe200078e02ff */
[-C--:B------:R-:W-:Y:S01]  /*2f340*/  LEA.HI.X.SX32 R119, R4, R3.reuse, 0x1, P5 ;  /* 0x0000000304777211 */ /* 0x080fe200028f0eff */
[----:B------:R2:W-:Y:S01]  /*2f350*/  STL.64 [R1+0x988], R110 ;  /* 0x0009886e01007387 */ /* 0x0005e20000100a00 */
[-C--:B-1----:R-:W-:Y:S02]  /*2f360*/  LEA.HI.X.SX32 R117, R18, R3.reuse, 0x1, P4 ;  /* 0x0000000312757211 */ /* 0x082fe400020f0eff */
[----:B------:R-:W1:Y:S01]  /*2f370*/  LDC R231, c[0x0][0x278] ;  /* 0x00009e00ffe77b82 */ /* 0x000e620000000800 */
[----:B------:R-:W-:Y:S02]  /*2f380*/  LEA.HI.X.SX32 R11, R11, R3, 0x1, P6 ;  /* 0x000000030b0b7211 */ /* 0x000fe400030f0eff */
[----:B------:R-:W-:-:S02]  /*2f390*/  IADD3 RZ, P4, R14, R2, RZ ;  /* 0x000000020eff7210 */ /* 0x000fc40007f9e0ff */
[----:B------:R-:W-:-:S03]  /*2f3a0*/  IADD3 RZ, P6, R15, R2, RZ ;  /* 0x000000020fff7210 */ /* 0x000fc60007fde0ff */
[----:B------:R-:W1:Y:S01]  /*2f3b0*/  LDC R18, c[0x0][0x278] ;  /* 0x00009e00ff127b82 */ /* 0x000e620000000800 */
[----:B--2---:R-:W-:-:S04]  /*2f3c0*/  IADD3 R110, P5, R5, R2, RZ ;  /* 0x00000002056e7210 */ /* 0x004fc80007fbe0ff */
[----:B------:R-:W-:-:S03]  /*2f3d0*/  LEA.HI.X.SX32 R111, R6, R3, 0x1, P5 ;  /* 0x00000003066f7211 */ /* 0x000fc600028f0eff */
[----:B------:R-:W2:Y:S01]  /*2f3e0*/  LDC R14, c[0x0][0x278] ;  /* 0x00009e00ff0e7b82 */ /* 0x000ea20000000800 */
[----:B------:R-:W-:-:S07]  /*2f3f0*/  IMAD R6, R19, 0x105, RZ ;  /* 0x0000010513067824 */ /* 0x000fce00078e02ff */
[----:B------:R-:W2:Y:S08]  /*2f400*/  LDC R15, c[0x0][0x278] ;  /* 0x00009e00ff0f7b82 */ /* 0x000eb00000000800 */
[----:B------:R-:W2:Y:S01]  /*2f410*/  LDC R223, c[0x0][0x278] ;  /* 0x00009e00ffdf7b82 */ /* 0x000ea20000000800 */
[----:B---3--:R-:W-:-:S07]  /*2f420*/  IMAD R7, R247, 0x20c, RZ ;  /* 0x0000020cf7077824 */ /* 0x008fce00078e02ff */
[----:B------:R-:W3:Y:S01]  /*2f430*/  LDC R225, c[0x0][0x278] ;  /* 0x00009e00ffe17b82 */ /* 0x000ee20000000800 */
[----:B----4-:R-:W-:-:S07]  /*2f440*/  IMAD R4, R221, 0x106, RZ ;  /* 0x00000106dd047824 */ /* 0x010fce00078e02ff */
[----:B------:R-:W4:Y:S01]  /*2f450*/  LDC R19, c[0x0][0x278] ;  /* 0x00009e00ff137b82 */ /* 0x000f220000000800 */
[----:B------:R-:W-:Y:S01]  /*2f460*/  STL [R1+0xa24], R119 ;  /* 0x000a247701007387 */ /* 0x000fe20000100800 */
[----:B------:R-:W-:-:S03]  /*2f470*/  IADD3 RZ, P5, R7, R2, RZ ;  /* 0x0000000207ff7210 */ /* 0x000fc60007fbe0ff */
[----:B------:R1:W-:Y:S01]  /*2f480*/  STL [R1+0xa1c], R11 ;  /* 0x000a1c0b01007387 */ /* 0x0003e20000100800 */
[----:B------:R-:W-:Y:S02]  /*2f490*/  LEA.HI.X.SX32 R115, R5, R3, 0x1, P6 ;  /* 0x0000000305737211 */ /* 0x000fe400030f0eff */
[----:B------:R-:W4:Y:S01]  /*2f4a0*/  LDC R221, c[0x0][0x278] ;  /* 0x00009e00ffdd7b82 */ /* 0x000f220000000800 */
[----:B------:R-:W-:Y:S01]  /*2f4b0*/  STL.64 [R1+0x238], R116 ;  /* 0x0002387401007387 */ /* 0x000fe20000100a00 */
[----:B0-----:R-:W-:-:S03]  /*2f4c0*/  IMAD R7, R232, 0x210, RZ ;  /* 0x00000210e8077824 */ /* 0x001fc600078e02ff */
[----:B------:R0:W-:Y:S01]  /*2f4d0*/  STL.64 [R1+0x980], R110 ;  /* 0x0009806e01007387 */ /* 0x0001e20000100a00 */
[----:B-1----:R-:W-:Y:S02]  /*2f4e0*/  IMAD R11, R229, 0x83, RZ ;  /* 0x00000083e50b7824 */ /* 0x002fe400078e02ff */
[----:B------:R-:W1:Y:S01]  /*2f4f0*/  LDC R227, c[0x0][0x278] ;  /* 0x00009e00ffe37b82 */ /* 0x000e620000000800 */
[----:B------:R-:W-:Y:S01]  /*2f500*/  IMAD R10, R231, 0x20e, RZ ;  /* 0x0000020ee70a7824 */ /* 0x000fe200078e02ff */
[----:B------:R-:W-:-:S06]  /*2f510*/  LEA.HI.X.SX32 R113, R6, R3, 0x1, P4 ;  /* 0x0000000306717211 */ /* 0x000fcc00020f0eff */
[----:B------:R-:W1:Y:S01]  /*2f520*/  LDC R232, c[0x0][0x278] ;  /* 0x00009e00ffe87b82 */ /* 0x000e620000000800 */
[----:B0-----:R-:W-:-:S04]  /*2f530*/  IADD3 R110, P6, R4, R2, RZ ;  /* 0x00000002046e7210 */ /* 0x001fc80007fde0ff */
[----:B------:R-:W-:-:S03]  /*2f540*/  LEA.HI.X.SX32 R111, R11, R3, 0x1, P6 ;  /* 0x000000030b6f7211 */ /* 0x000fc600030f0eff */
[----:B------:R-:W0:Y:S01]  /*2f550*/  LDC R229, c[0x0][0x278] ;  /* 0x00009e00ffe57b82 */ /* 0x000e220000000800 */
[-C--:B------:R-:W-:Y:S01]  /*2f560*/  IADD3 RZ, P6, R7, R2.reuse, RZ ;  /* 0x0000000207ff7210 */ /* 0x080fe20007fde0ff */
[----:B------:R-:W-:Y:S01]  /*2f570*/  IMAD R7, R18, 0x42, RZ ;  /* 0x0000004212077824 */ /* 0x000fe200078e02ff */
[----:B------:R-:W-:Y:S01]  /*2f580*/  STL [R1+0xa34], R115 ;  /* 0x000a347301007387 */ /* 0x000fe20000100800 */
[----:B------:R-:W-:Y:S01]  /*2f590*/  IADD3 RZ, P4, R10, R2, RZ ;  /* 0x000000020aff7210 */ /* 0x000fe20007f9e0ff */
[----:B--2---:R-:W-:Y:S01]  /*2f5a0*/  IMAD R10, R14, 0x107, RZ ;  /* 0x000001070e0a7824 */ /* 0x004fe200078e02ff */
[----:B------:R-:W-:Y:S01]  /*2f5b0*/  LEA.HI.X.SX32 R91, R4, R3, 0x1, P5 ;  /* 0x00000003045b7211 */ /* 0x000fe200028f0eff */
[----:B------:R-:W-:Y:S01]  /*2f5c0*/  STL [R1+0xa2c], R113 ;  /* 0x000a2c7101007387 */ /* 0x000fe20000100800 */
[----:B------:R-:W2:Y:S01]  /*2f5d0*/  LDC R231, c[0x0][0x278] ;  /* 0x00009e00ffe77b82 */ /* 0x000ea20000000800 */
[----:B------:R-:W-:Y:S02]  /*2f5e0*/  IMAD R11, R15, 0x21, RZ ;  /* 0x000000210f0b7824 */ /* 0x000fe400078e02ff */
[----:B------:R4:W-:Y:S01]  /*2f5f0*/  STL.64 [R1+0x978], R110 ;  /* 0x0009786e01007387 */ /* 0x0009e20000100a00 */
[----:B------:R-:W-:-:S02]  /*2f600*/  IMAD R6, R223, 0x84, RZ ;  /* 0x00000084df067824 */ /* 0x000fc400078e02ff */
[----:B---3--:R-:W-:Y:S02]  /*2f610*/  IMAD R5, R225, 0x108, RZ ;  /* 0x00000108e1057824 */ /* 0x008fe400078e02ff */
[----:B------:R-:W3:Y:S01]  /*2f620*/  LDC R237, c[0x0][0x278] ;  /* 0x00009e00ffed7b82 */ /* 0x000ee20000000800 */
[----:B----4-:R-:W-:Y:S01]  /*2f630*/  IMAD R14, R19, 0x214, RZ ;  /* 0x00000214130e7824 */ /* 0x010fe200078e02ff */
[----:B------:R-:W-:Y:S02]  /*2f640*/  LEA.HI.X.SX32 R19, R10, R3, 0x1, P4 ;  /* 0x000000030a137211 */ /* 0x000fe400020f0eff */
[----:B------:R-:W-:-:S04]  /*2f650*/  IADD3 R110, P5, R7, R2, RZ ;  /* 0x00000002076e7210 */ /* 0x000fc80007fbe0ff */
[----:B------:R-:W4:Y:S01]  /*2f660*/  LDC R236, c[0x0][0x278] ;  /* 0x00009e00ffec7b82 */ /* 0x000f220000000800 */
[-C--:B------:R-:W-:Y:S02]  /*2f670*/  IADD3 R90, P4, R6, R2.reuse, RZ ;  /* 0x00000002065a7210 */ /* 0x080fe40007f9e0ff */
[----:B------:R-:W-:Y:S02]  /*2f680*/  LEA.HI.X.SX32 R111, R11, R3, 0x1, P5 ;  /* 0x000000030b6f7211 */ /* 0x000fe400028f0eff */
[----:B------:R-:W-:-:S03]  /*2f690*/  IADD3 R18, P5, R5, R2, RZ ;  /* 0x0000000205127210 */ /* 0x000fc60007fbe0ff */
[----:B------:R-:W4:Y:S01]  /*2f6a0*/  LDC R240, c[0x0][0x278] ;  /* 0x00009e00fff07b82 */ /* 0x000f220000000800 */
[----:B------:R1:W-:Y:S01]  /*2f6b0*/  STL [R1+0xa4c], R91 ;  /* 0x000a4c5b01007387 */ /* 0x0003e20000100800 */
[----:B------:R-:W-:-:S03]  /*2f6c0*/  IMAD R4, R221, 0x216, RZ ;  /* 0x00000216dd047824 */ /* 0x000fc600078e02ff */
[----:B------:R0:W-:Y:S03]  /*2f6d0*/  STL [R1+0xa44], R19 ;  /* 0x000a441301007387 */ /* 0x0001e60000100800 */
[----:B------:R-:W4:Y:S01]  /*2f6e0*/  LDC R235, c[0x0][0x278] ;  /* 0x00009e00ffeb7b82 */ /* 0x000f220000000800 */
[-C--:B-1----:R-:W-:Y:S02]  /*2f6f0*/  LEA.HI.X.SX32 R91, R7, R3.reuse, 0x1, P4 ;  /* 0x00000003075b7211 */ /* 0x082fe400020f0eff */
[----:B------:R-:W-:-:S05]  /*2f700*/  LEA.HI.X.SX32 R7, R5, R3, 0x1, P6 ;  /* 0x0000000305077211 */ /* 0x000fca00030f0eff */
[----:B------:R-:W1:Y:S01]  /*2f710*/  LDC R239, c[0x0][0x278] ;  /* 0x00009e00ffef7b82 */ /* 0x000e620000000800 */
[----:B0-----:R-:W-:Y:S01]  /*2f720*/  LEA.HI.X.SX32 R19, R6, R3, 0x1, P5 ;  /* 0x0000000306137211 */ /* 0x001fe200028f0eff */
[----:B------:R-:W-:Y:S01]  /*2f730*/  IMAD R15, R227, 0x212, RZ ;  /* 0x00000212e30f7824 */ /* 0x000fe200078e02ff */
[----:B------:R-:W-:Y:S01]  /*2f740*/  STL.64 [R1+0x338], R110 ;  /* 0x0003386e01007387 */ /* 0x000fe20000100a00 */
[----:B------:R-:W-:-:S03]  /*2f750*/  IADD3 RZ, P6, R4, R2, RZ ;  /* 0x0000000204ff7210 */ /* 0x000fc60007fde0ff */
[----:B------:R-:W-:Y:S01]  /*2f760*/  STL.64 [R1+0x230], R90 ;  /* 0x0002305a01007387 */ /* 0x000fe20000100a00 */
[----:B------:R-:W0:Y:S03]  /*2f770*/  LDC R238, c[0x0][0x278] ;  /* 0x00009e00ffee7b82 */ /* 0x000e260000000800 */
[----:B------:R-:W-:Y:S01]  /*2f780*/  STL.64 [R1+0x970], R18 ;  /* 0x0009701201007387 */ /* 0x000fe20000100a00 */
[----:B------:R-:W-:Y:S01]  /*2f790*/  IADD3 RZ, P4, R15, R2, RZ ;  /* 0x000000020fff7210 */ /* 0x000fe20007f9e0ff */
[----:B------:R-:W-:Y:S02]  /*2f7a0*/  IMAD R4, R232, 0x10a, RZ ;  /* 0x0000010ae8047824 */ /* 0x000fe400078e02ff */
[----:B------:R3:W-:Y:S01]  /*2f7b0*/  STL [R1+0xa5c], R7 ;  /* 0x000a5c0701007387 */ /* 0x0007e20000100800 */
[----:B--2---:R-:W-:Y:S01]  /*2f7c0*/  IMAD R10, R231, 0x85, RZ ;  /* 0x00000085e70a7824 */ /* 0x004fe200078e02ff */
[----:B------:R-:W2:Y:S01]  /*2f7d0*/  LDC R247, c[0x0][0x278] ;  /* 0x00009e00fff77b82 */ /* 0x000ea20000000800 */
[----:B---3--:R-:W-:-:S02]  /*2f7e0*/  IMAD R6, R237, 0x86, RZ ;  /* 0x00000086ed067824 */ /* 0x008fc400078e02ff */
[----:B------:R-:W-:Y:S01]  /*2f7f0*/  IMAD R7, R229, 0x109, RZ ;  /* 0x00000109e5077824 */ /* 0x000fe200078e02ff */
[----:B------:R-:W-:-:S04]  /*2f800*/  IADD3 RZ, P5, R14, R2, RZ ;  /* 0x000000020eff7210 */ /* 0x000fc80007fbe0ff */
[----:B------:R-:W3:Y:S01]  /*2f810*/  LDC R227, c[0x0][0x278] ;  /* 0x00009e00ffe37b82 */ /* 0x000ee20000000800 */
[----:B------:R-:W-:Y:S02]  /*2f820*/  LEA.HI.X.SX32 R107, R7, R3, 0x1, P4 ;  /* 0x00000003076b7211 */ /* 0x000fe400020f0eff */
[----:B------:R-:W-:Y:S01]  /*2f830*/  IADD3 R90, P4, R4, R2, RZ ;  /* 0x00000002045a7210 */ /* 0x000fe20007f9e0ff */
[----:B----4-:R-:W-:-:S04]  /*2f840*/  IMAD R18, R236, 0x43, RZ ;  /* 0x00000043ec127824 */ /* 0x010fc800078e02ff */
[----:B------:R-:W4:Y:S01]  /*2f850*/  LDC R248, c[0x0][0x278] ;  /* 0x00009e00fff87b82 */ /* 0x000f220000000800 */
[----:B------:R-:W-:Y:S01]  /*2f860*/  LEA.HI.X.SX32 R91, R10, R3, 0x1, P4 ;  /* 0x000000030a5b7211 */ /* 0x000fe200020f0eff */
[----:B------:R-:W-:Y:S01]  /*2f870*/  IMAD R14, R240, 0x21a, RZ ;  /* 0x0000021af00e7824 */ /* 0x000fe200078e02ff */
[----:B------:R-:W-:Y:S01]  /*2f880*/  IADD3 R106, P4, R6, R2, RZ ;  /* 0x00000002066a7210 */ /* 0x000fe20007f9e0ff */
[----:B------:R-:W-:Y:S01]  /*2f890*/  IMAD R11, R235, 0x10b, RZ ;  /* 0x0000010beb0b7824 */ /* 0x000fe200078e02ff */
[----:B------:R0:W-:Y:S03]  /*2f8a0*/  STL [R1+0xa54], R107 ;  /* 0x000a546b01007387 */ /* 0x0001e60000100800 */
[----:B------:R-:W4:Y:S01]  /*2f8b0*/  LDC R242, c[0x0][0x278] ;  /* 0x00009e00fff27b82 */ /* 0x000f220000000800 */
[----:B-1----:R-:W-:-:S07]  /*2f8c0*/  IMAD R15, R239, 0x218, RZ ;  /* 0x00000218ef0f7824 */ /* 0x002fce00078e02ff */
[----:B------:R-:W1:Y:S01]  /*2f8d0*/  LDC R249, c[0x0][0x278] ;  /* 0x00009e00fff97b82 */ /* 0x000e620000000800 */
[-C--:B0-----:R-:W-:Y:S02]  /*2f8e0*/  LEA.HI.X.SX32 R107, R18, R3.reuse, 0x1, P4 ;  /* 0x00000003126b7211 */ /* 0x081fe400020f0eff */
[----:B------:R-:W-:Y:S02]  /*2f8f0*/  IADD3 RZ, P4, R14, R2, RZ ;  /* 0x000000020eff7210 */ /* 0x000fe40007f9e0ff */
[----:B------:R-:W-:-:S03]  /*2f900*/  LEA.HI.X.SX32 R11, R11, R3, 0x1, P6 ;  /* 0x000000030b0b7211 */ /* 0x000fc600030f0eff */
[----:B------:R-:W0:Y:S01]  /*2f910*/  LDC R14, c[0x0][0x278] ;  /* 0x00009e00ff0e7b82 */ /* 0x000e220000000800 */
[----:B------:R-:W-:Y:S01]  /*2f920*/  IADD3 RZ, P6, R15, R2, RZ ;  /* 0x000000020fff7210 */ /* 0x000fe20007fde0ff */
[----:B------:R-:W-:-:S06]  /*2f930*/  IMAD R5, R238, 0x10c, RZ ;  /* 0x0000010cee057824 */ /* 0x000fcc00078e02ff */
[----:B------:R-:W0:Y:S01]  /*2f940*/  LDC R18, c[0x0][0x278] ;  /* 0x00009e00ff127b82 */ /* 0x000e220000000800 */
[----:B------:R-:W-:-:S07]  /*2f950*/  LEA.HI.X.SX32 R109, R4, R3, 0x1, P5 ;  /* 0x00000003046d7211 */ /* 0x000fce00028f0eff */
[----:B------:R-:W0:Y:S01]  /*2f960*/  LDC R19, c[0x0][0x278] ;  /* 0x00009e00ff137b82 */ /* 0x000e220000000800 */
[----:B------:R2:W-:Y:S07]  /*2f970*/  STL.64 [R1+0x968], R90 ;  /* 0x0009685a01007387 */ /* 0x0005ee0000100a00 */
[----:B------:R-:W0:Y:S08]  /*2f980*/  LDC R250, c[0x0][0x278] ;  /* 0x00009e00fffa7b82 */ /* 0x000e300000000800 */
[----:B------:R-:W0:Y:S01]  /*2f990*/  LDC R15, c[0x0][0x278] ;  /* 0x00009e00ff0f7b82 */ /* 0x000e220000000800 */
[----:B--2---:R-:W-:Y:S01]  /*2f9a0*/  IADD3 R90, P5, R5, R2, RZ ;  /* 0x00000002055a7210 */ /* 0x004fe20007fbe0ff */
[----:B------:R-:W-:Y:S01]  /*2f9b0*/  IMAD R4, R247, 0x10e, RZ ;  /* 0x0000010ef7047824 */ /* 0x000fe200078e02ff */
[----:B------:R-:W-:Y:S02]  /*2f9c0*/  STL [R1+0xa3c], R109 ;  /* 0x000a3c6d01007387 */ /* 0x000fe40000100800 */
[----:B------:R-:W-:-:S03]  /*2f9d0*/  LEA.HI.X.SX32 R91, R6, R3, 0x1, P5 ;  /* 0x00000003065b7211 */ /* 0x000fc600028f0eff */
[----:B------:R-:W2:Y:S01]  /*2f9e0*/  LDC R221, c[0x0][0x278] ;  /* 0x00009e00ffdd7b82 */ /* 0x000ea20000000800 */
[----:B------:R4:W-:Y:S01]  /*2f9f0*/  STL [R1+0xa14], R11 ;  /* 0x000a140b01007387 */ /* 0x0009e20000100800 */
[----:B---3--:R-:W-:-:S06]  /*2fa00*/  IMAD R6, R227, 0x10d, RZ ;  /* 0x0000010de3067824 */ /* 0x008fcc00078e02ff */
[----:B------:R-:W3:Y:S01]  /*2fa10*/  LDC R223, c[0x0][0x278] ;  /* 0x00009e00ffdf7b82 */ /* 0x000ee20000000800 */
[----:B------:R-:W-:Y:S01]  /*2fa20*/  STL.64 [R1+0x228], R106 ;  /* 0x0002286a01007387 */ /* 0x000fe20000100a00 */
[-C--:B------:R-:W-:Y:S01]  /*2fa30*/  LEA.HI.X.SX32 R105, R5, R3.reuse, 0x1, P6 ;  /* 0x0000000305697211 */ /* 0x080fe200030f0eff */
[----:B----4-:R-:W-:Y:S02]  /*2fa40*/  IMAD R11, R248, 0x87, RZ ;  /* 0x00000087f80b7824 */ /* 0x010fe400078e02ff */
[----:B------:R4:W-:Y:S01]  /*2fa50*/  STL.64 [R1+0x960], R90 ;  /* 0x0009605a01007387 */ /* 0x0009e20000100a00 */
[----:B------:R-:W-:Y:S02]  /*2fa60*/  IMAD R7, R242, 0x21c, RZ ;  /* 0x0000021cf2077824 */ /* 0x000fe400078e02ff */
[----:B-1----:R-:W-:Y:S01]  /*2fa70*/  IMAD R10, R249, 0x21e, RZ ;  /* 0x0000021ef90a7824 */ /* 0x002fe200078e02ff */
[----:B------:R-:W-:Y:S01]  /*2fa80*/  LEA.HI.X.SX32 R103, R6, R3, 0x1, P4 ;  /* 0x0000000306677211 */ /* 0x000fe200020f0eff */
[----:B------:R-:W1:Y:S01]  /*2fa90*/  LDC R229, c[0x0][0x278] ;  /* 0x00009e00ffe57b82 */ /* 0x000e620000000800 */
[-C--:B------:R-:W-:Y:S01]  /*2faa0*/  IADD3 RZ, P5, R7, R2.reuse, RZ ;  /* 0x0000000207ff7210 */ /* 0x080fe20007fbe0ff */
[----:B0-----:R-:W-:Y:S01]  /*2fab0*/  IMAD R5, R18, 0x22, RZ ;  /* 0x0000002212057824 */ /* 0x001fe200078e02ff */
[----:B----4-:R-:W-:-:S05]  /*2fac0*/  IADD3 R90, P6, R4, R2, RZ ;  /* 0x00000002045a7210 */ /* 0x010fca0007fde0ff */
[----:B------:R-:W0:Y:S01]  /*2fad0*/  LDC R225, c[0x0][0x278] ;  /* 0x00009e00ffe17b82 */ /* 0x000e220000000800 */
[-C--:B------:R-:W-:Y:S02]  /*2fae0*/  IADD3 RZ, P4, R10, R2.reuse, RZ ;  /* 0x000000020aff7210 */ /* 0x080fe40007f9e0ff */
[-C--:B------:R-:W-:Y:S01]  /*2faf0*/  LEA.HI.X.SX32 R91, R11, R3.reuse, 0x1, P6 ;  /* 0x000000030b5b7211 */ /* 0x080fe200030f0eff */
[----:B------:R-:W-:Y:S01]  /*2fb00*/  IMAD R11, R14, 0x10f, RZ ;  /* 0x0000010f0e0b7824 */ /* 0x000fe200078e02ff */
[----:B------:R-:W-:Y:S01]  /*2fb10*/  STL [R1+0x9ec], R105 ;  /* 0x0009ec6901007387 */ /* 0x000fe20000100800 */
[----:B------:R-:W-:Y:S01]  /*2fb20*/  IMAD R10, R19, 0x44, RZ ;  /* 0x00000044130a7824 */ /* 0x000fe200078e02ff */
[-C--:B------:R-:W-:Y:S01]  /*2fb30*/  LEA.HI.X.SX32 R19, R4, R3.reuse, 0x1, P5 ;  /* 0x0000000304137211 */ /* 0x080fe200028f0eff */
[----:B------:R-:W4:Y:S01]  /*2fb40*/  LDC R231, c[0x0][0x278] ;  /* 0x00009e00ffe77b82 */ /* 0x000f220000000800 */
[----:B------:R-:W-:Y:S01]  /*2fb50*/  STL [R1+0x9cc], R103 ;  /* 0x0009cc6701007387 */ /* 0x000fe20000100800 */
[----:B------:R-:W-:Y:S01]  /*2fb60*/  IMAD R7, R250, 0x220, RZ ;  /* 0x00000220fa077824 */ /* 0x000fe200078e02ff */
[----:B------:R-:W-:Y:S01]  /*2fb70*/  LEA.HI.X.SX32 R101, R11, R3, 0x1, P4 ;  /* 0x000000030b657211 */ /* 0x000fe200020f0eff */
[----:B------:R-:W-:Y:S01]  /*2fb80*/  IMAD R14, R15, 0x11, RZ ;  /* 0x000000110f0e7824 */ /* 0x000fe200078e02ff */
[----:B------:R3:W-:Y:S01]  /*2fb90*/  STL.64 [R1+0x958], R90 ;  /* 0x0009585a01007387 */ /* 0x0007e20000100a00 */
[----:B------:R-:W-:-:S02]  /*2fba0*/  IADD3 R18, P4, R10, R2, RZ ;  /* 0x000000020a127210 */ /* 0x000fc40007f9e0ff */
[----:B------:R-:W4:Y:S01]  /*2fbb0*/  LDC R235, c[0x0][0x278] ;  /* 0x00009e00ffeb7b82 */ /* 0x000f220000000800 */
[----:B------:R-:W-:Y:S01]  /*2fbc0*/  IADD3 RZ, P6, R7, R2, RZ ;  /* 0x0000000207ff7210 */ /* 0x000fe20007fde0ff */
[----:B------:R3:W-:Y:S01]  /*2fbd0*/  STL [R1+0x5c4], R19 ;  /* 0x0005c41301007387 */ /* 0x0007e20000100800 */
[----:B--2---:R-:W-:-:S05]  /*2fbe0*/  IMAD R7, R221, 0x88, RZ ;  /* 0x00000088dd077824 */ /* 0x004fca00078e02ff */
[----:B------:R-:W2:Y:S01]  /*2fbf0*/  LDC R227, c[0x0][0x278] ;  /* 0x00009e00ffe37b82 */ /* 0x000ea20000000800 */
[----:B---3--:R-:W-:Y:S01]  /*2fc00*/  IADD3 R90, P5, R5, R2, RZ ;  /* 0x00000002055a7210 */ /* 0x008fe20007fbe0ff */
[----:B------:R-:W-:Y:S01]  /*2fc10*/  IMAD R6, R223, 0x110, RZ ;  /* 0x00000110df067824 */ /* 0x000fe200078e02ff */
[-C--:B------:R-:W-:Y:S02]  /*2fc20*/  LEA.HI.X.SX32 R19, R5, R3.reuse, 0x1, P4 ;  /* 0x0000000305137211 */ /* 0x080fe400020f0eff */
[----:B------:R-:W-:-:S03]  /*2fc30*/  LEA.HI.X.SX32 R91, R14, R3, 0x1, P5 ;  /* 0x000000030e5b7211 */ /* 0x000fc600028f0eff */
[----:B------:R-:W3:Y:S01]  /*2fc40*/  LDC R232, c[0x0][0x278] ;  /* 0x00009e00ffe87b82 */ /* 0x000ee20000000800 */
[----:B------:R-:W-:Y:S07]  /*2fc50*/  STL [R1+0x5bc], R101 ;  /* 0x0005bc6501007387 */ /* 0x000fee0000100800 */
[----:B------:R-:W3:Y:S01]  /*2fc60*/  LDC R238, c[0x0][0x278] ;  /* 0x00009e00ffee7b82 */ /* 0x000ee20000000800 */
[----:B------:R1:W-:Y:S04]  /*2fc70*/  STL.64 [R1+0x3b8], R90 ;  /* 0x0003b85a01007387 */ /* 0x0003e80000100a00 */
[----:B------:R0:W-:Y:S03]  /*2fc80*/  STL.64 [R1+0x330], R18 ;  /* 0x0003301201007387 */ /* 0x0001e60000100a00 */
[----:B------:R-:W3:Y:S01]  /*2fc90*/  LDC R237, c[0x0][0x278] ;  /* 0x00009e00ffed7b82 */ /* 0x000ee20000000800 */
[----:B-1----:R-:W-:-:S07]  /*2fca0*/  IADD3 R90, P5, R7, R2, RZ ;  /* 0x00000002075a7210 */ /* 0x002fce0007fbe0ff */
[----:B------:R-:W1:Y:S01]  /*2fcb0*/  LDC R236, c[0x0][0x278] ;  /* 0x00009e00ffec7b82 */ /* 0x000e620000000800 */
[----:B0-----:R-:W-:Y:S02]  /*2fcc0*/  IADD3 R18, P4, R6, R2, RZ ;  /* 0x0000000206127210 */ /* 0x001fe40007f9e0ff */
[----:B------:R-:W-:-:S05]  /*2fcd0*/  LEA.HI.X.SX32 R91, R10, R3, 0x1, P5 ;  /* 0x000000030a5b7211 */ /* 0x000fca00028f0eff */
[----:B------:R-:W0:Y:S01]  /*2fce0*/  LDC R247, c[0x0][0x278] ;  /* 0x00009e00fff77b82 */ /* 0x000e220000000800 */
[-C--:B------:R-:W-:Y:S01]  /*2fcf0*/  LEA.HI.X.SX32 R19, R7, R3.reuse, 0x1, P4 ;  /* 0x0000000307137211 */ /* 0x080fe200020f0eff */
[----:B------:R-:W-:Y:S01]  /*2fd00*/  IMAD R4, R229, 0x226, RZ ;  /* 0x00000226e5047824 */ /* 0x000fe200078e02ff */
[----:B------:R-:W-:-:S05]  /*2fd10*/  LEA.HI.X.SX32 R7, R6, R3, 0x1, P6 ;  /* 0x0000000306077211 */ /* 0x000fca00030f0eff */
[----:B------:R-:W1:Y:S01]  /*2fd20*/  LDC R240, c[0x0][0x278] ;  /* 0x00009e00fff07b82 */ /* 0x000e620000000800 */
[----:B------:R-:W-:Y:S01]  /*2fd30*/  IMAD R15, R225, 0x222, RZ ;  /* 0x00000222e10f7824 */ /* 0x000fe200078e02ff */
[----:B------:R-:W-:Y:S01]  /*2fd40*/  STL.64 [R1+0x220], R90 ;  /* 0x0002205a01007387 */ /* 0x000fe20000100a00 */
[----:B------:R-:W-:-:S05]  /*2fd50*/  IADD3 RZ, P6, R4, R2, RZ ;  /* 0x0000000204ff7210 */ /* 0x000fca0007fde0ff */
[----:B------:R-:W1:Y:S01]  /*2fd60*/  LDC R239, c[0x0][0x278] ;  /* 0x00009e00ffef7b82 */ /* 0x000e620000000800 */
[----:B------:R-:W-:Y:S01]  /*2fd70*/  STL.64 [R1+0x950], R18 ;  /* 0x0009501201007387 */ /* 0x000fe20000100a00 */
[----:B------:R-:W-:Y:S01]  /*2fd80*/  IADD3 RZ, P5, R15, R2, RZ ;  /* 0x000000020fff7210 */ /* 0x000fe20007fbe0ff */
[----:B----4-:R-:W-:Y:S02]  /*2fd90*/  IMAD R4, R235, 0x112, RZ ;  /* 0x00000112eb047824 */ /* 0x010fe400078e02ff */
[----:B------:R4:W-:Y:S01]  /*2fda0*/  STL [R1+0x5b4], R7 ;  /* 0x0005b40701007387 */ /* 0x0009e20000100800 */
[----:B--2---:R-:W-:Y:S02]  /*2fdb0*/  IMAD R11, R227, 0x224, RZ ;  /* 0x00000224e30b7824 */ /* 0x004fe400078e02ff */
[----:B------:R-:W2:Y:S01]  /*2fdc0*/  LDC R249, c[0x0][0x278] ;  /* 0x00009e00fff97b82 */ /* 0x000ea20000000800 */
[----:B---3--:R-:W-:Y:S02]  /*2fdd0*/  IMAD R10, R232, 0x89, RZ ;  /* 0x00000089e80a7824 */ /* 0x008fe400078e02ff */
[----:B----4-:R-:W-:-:S05]  /*2fde0*/  IMAD R7, R231, 0x111, RZ ;  /* 0x00000111e7077824 */ /* 0x010fca00078e02ff */
[----:B------:R-:W3:Y:S01]  /*2fdf0*/  LDC R227, c[0x0][0x278] ;  /* 0x00009e00ffe37b82 */ /* 0x000ee20000000800 */
[----:B------:R-:W-:Y:S01]  /*2fe00*/  IMAD R6, R238, 0x8a, RZ ;  /* 0x0000008aee067824 */ /* 0x000fe200078e02ff */
[----:B------:R-:W-:Y:S02]  /*2fe10*/  LEA.HI.X.SX32 R97, R7, R3, 0x1, P5 ;  /* 0x0000000307617211 */ /* 0x000fe400028f0eff */
[----:B------:R-:W-:Y:S01]  /*2fe20*/  IADD3 R90, P5, R4, R2, RZ ;  /* 0x00000002045a7210 */ /* 0x000fe20007fbe0ff */
[----:B------:R-:W-:-:S03]  /*2fe30*/  IMAD R18, R237, 0x45, RZ ;  /* 0x00000045ed127824 */ /* 0x000fc600078e02ff */
[----:B------:R-:W4:Y:S01]  /*2fe40*/  LDC R229, c[0x0][0x278] ;  /* 0x00009e00ffe57b82 */ /* 0x000f220000000800 */
[----:B------:R-:W-:Y:S02]  /*2fe50*/  LEA.HI.X.SX32 R91, R10, R3, 0x1, P5 ;  /* 0x000000030a5b7211 */ /* 0x000fe400028f0eff */
[-C--:B------:R-:W-:Y:S01]  /*2fe60*/  IADD3 R96, P5, R6, R2.reuse, RZ ;  /* 0x0000000206607210 */ /* 0x080fe20007fbe0ff */
[----:B0-----:R-:W-:Y:S01]  /*2fe70*/  IMAD R14, R247, 0x22a, RZ ;  /* 0x0000022af70e7824 */ /* 0x001fe200078e02ff */
[----:B------:R-:W-:-:S03]  /*2fe80*/  IADD3 RZ, P4, R11, R2, RZ ;  /* 0x000000020bff7210 */ /* 0x000fc60007f9e0ff */
[----:B------:R-:W0:Y:S01]  /*2fe90*/  LDC R248, c[0x0][0x278] ;  /* 0x00009e00fff87b82 */ /* 0x000e220000000800 */
[----:B-1----:R-:W-:Y:S01]  /*2fea0*/  IMAD R11, R236, 0x113, RZ ;  /* 0x00000113ec0b7824 */ /* 0x002fe200078e02ff */
[----:B------:R1:W-:Y:S01]  /*2feb0*/  STL [R1+0x5ac], R97 ;  /* 0x0005ac6101007387 */ /* 0x0003e20000100800 */
[----:B------:R-:W-:-:S05]  /*2fec0*/  IMAD R15, R240, 0x228, RZ ;  /* 0x00000228f00f7824 */ /* 0x000fca00078e02ff */
[----:B------:R-:W4:Y:S01]  /*2fed0*/  LDC R225, c[0x0][0x278] ;  /* 0x00009e00ffe17b82 */ /* 0x000f220000000800 */
[-C--:B------:R-:W-:Y:S02]  /*2fee0*/  LEA.HI.X.SX32 R11, R11, R3.reuse, 0x1, P6 ;  /* 0x000000030b0b7211 */ /* 0x080fe400030f0eff */
[----:B-1----:R-:W-:-:S05]  /*2fef0*/  LEA.HI.X.SX32 R97, R18, R3, 0x1, P5 ;  /* 0x0000000312617211 */ /* 0x002fca00028f0eff */
[----:B------:R-:W1:Y:S01]  /*2ff00*/  LDC R242, c[0x0][0x278] ;  /* 0x00009e00fff27b82 */ /* 0x000e620000000800 */
[-C--:B------:R-:W-:Y:S01]  /*2ff10*/  IADD3 RZ, P5, R14, R2.reuse, RZ ;  /* 0x000000020eff7210 */ /* 0x080fe20007fbe0ff */
[----:B------:R-:W-:Y:S01]  /*2ff20*/  IMAD R5, R239, 0x114, RZ ;  /* 0x00000114ef057824 */ /* 0x000fe200078e02ff */
[----:B------:R-:W-:-:S05]  /*2ff30*/  IADD3 RZ, P6, R15, R2, RZ ;  /* 0x000000020fff7210 */ /* 0x000fca0007fde0ff */
[----:B------:R-:W1:Y:S01]  /*2ff40*/  LDC R18, c[0x0][0x278] ;  /* 0x00009e00ff127b82 */ /* 0x000e620000000800 */
[----:B------:R-:W-:Y:S01]  /*2ff50*/  LEA.HI.X.SX32 R99, R4, R3, 0x1, P4 ;  /* 0x0000000304637211 */ /* 0x000fe200020f0eff */
[----:B------:R2:W-:Y:S06]  /*2ff60*/  STL.64 [R1+0x948], R90 ;  /* 0x0009485a01007387 */ /* 0x0005ec0000100a00 */
[----:B------:R-:W1:Y:S08]  /*2ff70*/  LDC R14, c[0x0][0x278] ;  /* 0x00009e00ff0e7b82 */ /* 0x000e700000000800 */
[----:B------:R-:W1:Y:S01]  /*2ff80*/  LDC R15, c[0x0][0x278] ;  /* 0x00009e00ff0f7b82 */ /* 0x000e620000000800 */
[----:B--2---:R-:W-:Y:S01]  /*2ff90*/  IADD3 R90, P4, R5, R2, RZ ;  /* 0x00000002055a7210 */ /* 0x004fe20007f9e0ff */
[----:B------:R-:W-:-:S06]  /*2ffa0*/  IMAD R7, R249, 0x22c, RZ ;  /* 0x0000022cf9077824 */ /* 0x000fcc00078e02ff */
[----:B------:R-:W2:Y:S01]  /*2ffb0*/  LDC R19, c[0x0][0x278] ;  /* 0x00009e00ff137b82 */ /* 0x000ea20000000800 */
[-C--:B------:R-:W-:Y:S01]  /*2ffc0*/  LEA.HI.X.SX32 R91, R6, R3.reuse, 0x1, P4 ;  /* 0x00000003065b7211 */ /* 0x080fe200020f0eff */
[----:B---3--:R-:W-:Y:S01]  /*2ffd0*/  IMAD R4, R227, 0x116, RZ ;  /* 0x00000116e3047824 */ /* 0x008fe200078e02ff */
[----:B------:R-:W-:Y:S05]  /*2ffe0*/  STL [R1+0x5a4], R99 ;  /* 0x0005a46301007387 */ /* 0x000fea0000100800 */
[----:B------:R-:W3:Y:S01]  /*2fff0*/  LDC R221, c[0x0][0x278] ;  /* 0x00009e00ffdd7b82 */ /* 0x000ee20000000800 */
[----:B------:R1:W-:Y:S01]  /*30000*/  STL [R1+0x59c], R11 ;  /* 0x00059c0b01007387 */ /* 0x0003e20000100800 */
[----:B------:R-:W-:Y:S01]  /*30010*/  IADD3 RZ, P4, R7, R2, RZ ;  /* 0x0000000207ff7210 */ /* 0x000fe20007f9e0ff */
[----:B0-----:R-:W-:Y:S01]  /*30020*/  IMAD R7, R248, 0x230, RZ ;  /* 0x00000230f8077824 */ /* 0x001fe200078e02ff */
[----:B------:R-:W-:Y:S01]  /*30030*/  LEA.HI.X.SX32 R95, R5, R3, 0x1, P6 ;  /* 0x00000003055f7211 */ /* 0x000fe200030f0eff */
[----:B------:R-:W-:Y:S01]  /*30040*/  STL.64 [R1+0x218], R96 ;  /* 0x0002186001007387 */ /* 0x000fe20000100a00 */
[----:B----4-:R-:W-:-:S02]  /*30050*/  IMAD R6, R225, 0x115, RZ ;  /* 0x00000115e1067824 */ /* 0x010fc400078e02ff */
[----:B-1----:R-:W-:Y:S01]  /*30060*/  IMAD R10, R242, 0x22e, RZ ;  /* 0x0000022ef20a7824 */ /* 0x002fe200078e02ff */
[----:B------:R0:W-:Y:S01]  /*30070*/  STL.64 [R1+0x940], R90 ;  /* 0x0009405a01007387 */ /* 0x0001e20000100a00 */
[----:B------:R-:W1:Y:S01]  /*30080*/  LDC R227, c[0x0][0x278] ;  /* 0x00009e00ffe37b82 */ /* 0x000e620000000800 */
[----:B------:R-:W-:Y:S01]  /*30090*/  IMAD R11, R229, 0x8b, RZ ;  /* 0x0000008be50b7824 */ /* 0x000fe200078e02ff */
[----:B------:R-:W-:-:S06]  /*300a0*/  LEA.HI.X.SX32 R93, R6, R3, 0x1, P5 ;  /* 0x00000003065d7211 */ /* 0x000fcc00028f0eff */
[----:B------:R-:W4:Y:S01]  /*300b0*/  LDC R223, c[0x0][0x278] ;  /* 0x00009e00ffdf7b82 */ /* 0x000f220000000800 */
[----:B0-----:R-:W-:-:S04]  /*300c0*/  IADD3 R90, P6, R4, R2, RZ ;  /* 0x00000002045a7210 */ /* 0x001fc80007fde0ff */
[----:B------:R-:W-:-:S03]  /*300d0*/  LEA.HI.X.SX32 R91, R11, R3, 0x1, P6 ;  /* 0x000000030b5b7211 */ /* 0x000fc600030f0eff */
[----:B------:R-:W0:Y:S01]  /*300e0*/  LDC R229, c[0x0][0x278] ;  /* 0x00009e00ffe57b82 */ /* 0x000e220000000800 */
[-C--:B------:R-:W-:Y:S01]  /*300f0*/  IADD3 RZ, P6, R7, R2.reuse, RZ ;  /* 0x0000000207ff7210 */ /* 0x080fe20007fde0ff */
[----:B------:R-:W-:Y:S01]  /*30100*/  IMAD R7, R18, 0x46, RZ ;  /* 0x0000004612077824 */ /* 0x000fe200078e02ff */
[-C--:B------:R-:W-:Y:S01]  /*30110*/  IADD3 RZ, P5, R10, R2.reuse, RZ ;  /* 0x000000020aff7210 */ /* 0x080fe20007fbe0ff */
[----:B------:R-:W-:Y:S01]  /*30120*/  IMAD R10, R14, 0x117, RZ ;  /* 0x000001170e0a7824 */ /* 0x000fe200078e02ff */
[-C--:B------:R-:W-:Y:S01]  /*30130*/  LEA.HI.X.SX32 R67, R4, R3.reuse, 0x1, P4 ;  /* 0x0000000304437211 */ /* 0x080fe200020f0eff */
[----:B------:R-:W-:Y:S02]  /*30140*/  IMAD R11, R15, 0x23, RZ ;  /* 0x000000230f0b7824 */ /* 0x000fe400078e02ff */
[----:B------:R-:W0:Y:S01]  /*30150*/  LDC R232, c[0x0][0x278] ;  /* 0x00009e00ffe87b82 */ /* 0x000e220000000800 */
[----:B------:R-:W-:Y:S01]  /*30160*/  IADD3 R18, P4, R7, R2, RZ ;  /* 0x0000000207127210 */ /* 0x000fe20007f9e0ff */
[----:B--2---:R-:W-:Y:S01]  /*30170*/  IMAD R6, R19, 0x8c, RZ ;  /* 0x0000008c13067824 */ /* 0x004fe200078e02ff */
[-C--:B------:R-:W-:Y:S01]  /*30180*/  LEA.HI.X.SX32 R89, R10, R3.reuse, 0x1, P5 ;  /* 0x000000030a597211 */ /* 0x080fe200028f0eff */
[----:B------:R-:W-:Y:S01]  /*30190*/  STL [R1+0x594], R95 ;  /* 0x0005945f01007387 */ /* 0x000fe20000100800 */
[----:B------:R-:W-:-:S03]  /*301a0*/  LEA.HI.X.SX32 R19, R11, R3, 0x1, P4 ;  /* 0x000000030b137211 */ /* 0x000fc600020f0eff */
[----:B------:R-:W2:Y:S01]  /*301b0*/  LDC R231, c[0x0][0x278] ;  /* 0x00009e00ffe77b82 */ /* 0x000ea20000000800 */
[----:B------:R-:W-:Y:S01]  /*301c0*/  STL [R1+0x58c], R93 ;  /* 0x00058c5d01007387 */ /* 0x000fe20000100800 */
[----:B---3--:R-:W-:-:S03]  /*301d0*/  IMAD R5, R221, 0x118, RZ ;  /* 0x00000118dd057824 */ /* 0x008fc600078e02ff */
[----:B------:R-:W-:Y:S03]  /*301e0*/  STL.64 [R1+0x938], R90 ;  /* 0x0009385a01007387 */ /* 0x000fe60000100a00 */
[----:B------:R-:W3:Y:S01]  /*301f0*/  LDC R237, c[0x0][0x278] ;  /* 0x00009e00ffed7b82 */ /* 0x000ee20000000800 */
[----:B------:R1:W-:Y:S01]  /*30200*/  STL [R1+0x584], R67 ;  /* 0x0005844301007387 */ /* 0x0003e20000100800 */
[----:B------:R-:W-:-:S06]  /*30210*/  IADD3 R66, P5, R6, R2, RZ ;  /* 0x0000000206427210 */ /* 0x000fcc0007fbe0ff */
[----:B------:R-:W3:Y:S01]  /*30220*/  LDC R225, c[0x0][0x278] ;  /* 0x00009e00ffe17b82 */ /* 0x000ee20000000800 */
[----:B------:R-:W-:Y:S04]  /*30230*/  STL [R1+0x57c], R89 ;  /* 0x00057c5901007387 */ /* 0x000fe80000100800 */
[----:B------:R4:W-:Y:S03]  /*30240*/  STL.64 [R1+0x328], R18 ;  /* 0x0003281201007387 */ /* 0x0009e60000100a00 */
[----:B------:R-:W3:Y:S01]  /*30250*/  LDC R236, c[0x0][0x278] ;  /* 0x00009e00ffec7b82 */ /* 0x000ee20000000800 */
[-C--:B-1----:R-:W-:Y:S01]  /*30260*/  LEA.HI.X.SX32 R67, R7, R3.reuse, 0x1, P5 ;  /* 0x0000000307437211 */ /* 0x082fe200028f0eff */
[----:B------:R-:W-:Y:S01]  /*30270*/  IMAD R4, R227, 0x236, RZ ;  /* 0x00000236e3047824 */ /* 0x000fe200078e02ff */
[----:B------:R-:W-:-:S05]  /*30280*/  LEA.HI.X.SX32 R7, R5, R3, 0x1, P6 ;  /* 0x0000000305077211 */ /* 0x000fca00030f0eff */
[----:B------:R-:W1:Y:S01]  /*30290*/  LDC R235, c[0x0][0x278] ;  /* 0x00009e00ffeb7b82 */ /* 0x000e620000000800 */
[----:B----4-:R-:W-:-:S07]  /*302a0*/  IADD3 R18, P4, R5, R2, RZ ;  /* 0x0000000205127210 */ /* 0x010fce0007f9e0ff */
[----:B------:R-:W4:Y:S01]  /*302b0*/  LDC R240, c[0x0][0x278] ;  /* 0x00009e00fff07b82 */ /* 0x000f220000000800 */
[----:B------:R-:W-:Y:S01]  /*302c0*/  LEA.HI.X.SX32 R19, R6, R3, 0x1, P4 ;  /* 0x0000000306137211 */ /* 0x000fe200020f0eff */
[----:B------:R-:W-:-:S06]  /*302d0*/  IMAD R15, R223, 0x232, RZ ;  /* 0x00000232df0f7824 */ /* 0x000fcc00078e02ff */
[----:B------:R-:W4:Y:S01]  /*302e0*/  LDC R239, c[0x0][0x278] ;  /* 0x00009e00ffef7b82 */ /* 0x000f220000000800 */
[----:B------:R-:W-:Y:S01]  /*302f0*/  STL.64 [R1+0x210], R66 ;  /* 0x0002104201007387 */ /* 0x000fe20000100a00 */
[----:B------:R-:W-:-:S03]  /*30300*/  IADD3 RZ, P6, R4, R2, RZ ;  /* 0x0000000204ff7210 */ /* 0x000fc60007fde0ff */
[----:B------:R-:W-:Y:S03]  /*30310*/  STL.64 [R1+0x930], R18 ;  /* 0x0009301201007387 */ /* 0x000fe60000100a00 */
[----:B------:R-:W4:Y:S01]  /*30320*/  LDC R238, c[0x0][0x278] ;  /* 0x00009e00ffee7b82 */ /* 0x000f220000000800 */
[----:B------:R3:W-:Y:S01]  /*30330*/  STL [R1+0x574], R7 ;  /* 0x0005740701007387 */ /* 0x0007e20000100800 */
[----:B------:R-:W-:Y:S01]  /*30340*/  IADD3 RZ, P5, R15, R2, RZ ;  /* 0x000000020fff7210 */ /* 0x000fe20007fbe0ff */
[----:B0-----:R-:W-:Y:S02]  /*30350*/  IMAD R4, R232, 0x11a, RZ ;  /* 0x0000011ae8047824 */ /* 0x001fe400078e02ff */
[----:B--2---:R-:W-:Y:S02]  /*30360*/  IMAD R10, R231, 0x8d, RZ ;  /* 0x0000008de70a7824 */ /* 0x004fe400078e02ff */
[----:B---3--:R-:W-:Y:S01]  /*30370*/  IMAD R6, R237, 0x8e, RZ ;  /* 0x0000008eed067824 */ /* 0x008fe200078e02ff */
[----:B------:R-:W0:Y:S01]  /*30380*/  LDC R247, c[0x0][0x278] ;  /* 0x00009e00fff77b82 */ /* 0x000e220000000800 */
[----:B------:R-:W-:-:S02]  /*30390*/  IMAD R7, R229, 0x119, RZ ;  /* 0x00000119e5077824 */ /* 0x000fc400078e02ff */
[----:B------:R-:W-:-:S03]  /*303a0*/  IMAD R14, R225, 0x234, RZ ;  /* 0x00000234e10e7824 */ /* 0x000fc600078e02ff */
[-C--:B------:R-:W-:Y:S02]  /*303b0*/  LEA.HI.X.SX32 R85, R7, R3.reuse, 0x1, P5 ;  /* 0x0000000307557211 */ /* 0x080fe400028f0eff */
[----:B------:R-:W2:Y:S01]  /*303c0*/  LDC R227, c[0x0][0x278] ;  /* 0x00009e00ffe37b82 */ /* 0x000ea20000000800 */
[-C--:B------:R-:W-:Y:S01]  /*303d0*/  IADD3 R66, P5, R4, R2.reuse, RZ ;  /* 0x0000000204427210 */ /* 0x080fe20007fbe0ff */
[----:B------:R-:W-:Y:S01]  /*303e0*/  IMAD R18, R236, 0x47, RZ ;  /* 0x00000047ec127824 */ /* 0x000fe200078e02ff */
[-C--:B------:R-:W-:Y:S02]  /*303f0*/  IADD3 RZ, P4, R14, R2.reuse, RZ ;  /* 0x000000020eff7210 */ /* 0x080fe40007f9e0ff */
[----:B------:R-:W-:Y:S02]  /*30400*/  LEA.HI.X.SX32 R67, R10, R3, 0x1, P5 ;  /* 0x000000030a437211 */ /* 0x000fe400028f0eff */
[----:B------:R-:W-:Y:S01]  /*30410*/  IADD3 R84, P5, R6, R2, RZ ;  /* 0x0000000206547210 */ /* 0x000fe20007fbe0ff */
[----:B------:R-:W3:Y:S01]  /*30420*/  LDC R248, c[0x0][0x278] ;  /* 0x00009e00fff87b82 */ /* 0x000ee20000000800 */
[----:B-1----:R-:W-:Y:S01]  /*30430*/  IMAD R11, R235, 0x11b, RZ ;  /* 0x0000011beb0b7824 */ /* 0x002fe200078e02ff */
[----:B------:R1:W-:Y:S01]  /*30440*/  STL [R1+0x56c], R85 ;  /* 0x00056c5501007387 */ /* 0x0003e20000100800 */
[----:B----4-:R-:W-:-:S02]  /*30450*/  IMAD R14, R240, 0x23a, RZ ;  /* 0x0000023af00e7824 */ /* 0x010fc400078e02ff */
[----:B------:R-:W-:-:S03]  /*30460*/  IMAD R15, R239, 0x238, RZ ;  /* 0x00000238ef0f7824 */ /* 0x000fc600078e02ff */
        /* <DEDUP_REMOVED lines=12> */
[----:B0-----:R-:W-:Y:S01]  /*30530*/  IADD3 R66, P4, R5, R2, RZ ;  /* 0x0000000205427210 */ /* 0x001fe20007f9e0ff */
[----:B------:R-:W-:-:S06]  /*30540*/  IMAD R4, R247, 0x11e, RZ ;  /* 0x0000011ef7047824 */ /* 0x000fcc00078e02ff */
[----:B------:R-:W0:Y:S01]  /*30550*/  LDC R19, c[0x0][0x278] ;  /* 0x00009e00ff137b82 */ /* 0x000e220000000800 */
[-C--:B------:R-:W-:Y:S01]  /*30560*/  LEA.HI.X.SX32 R67, R6, R3.reuse, 0x1, P4 ;  /* 0x0000000306437211 */ /* 0x080fe200020f0eff */
[----:B------:R-:W-:Y:S06]  /*30570*/  STL [R1+0x564], R87 ;  /* 0x0005645701007387 */ /* 0x000fec0000100800 */
[----:B------:R-:W0:Y:S01]  /*30580*/  LDC R221, c[0x0][0x278] ;  /* 0x00009e00ffdd7b82 */ /* 0x000e220000000800 */
[----:B------:R3:W-:Y:S01]  /*30590*/  STL [R1+0x55c], R11 ;  /* 0x00055c0b01007387 */ /* 0x0007e20000100800 */
[----:B--2---:R-:W-:Y:S01]  /*305a0*/  IMAD R6, R227, 0x11d, RZ ;  /* 0x0000011de3067824 */ /* 0x004fe200078e02ff */
[----:B------:R-:W-:-:S02]  /*305b0*/  LEA.HI.X.SX32 R83, R5, R3, 0x1, P6 ;  /* 0x0000000305537211 */ /* 0x000fc400030f0eff */
[----:B------:R-:W-:Y:S03]  /*305c0*/  STL.64 [R1+0x208], R84 ;  /* 0x0002085401007387 */ /* 0x000fe60000100a00 */
[----:B------:R-:W2:Y:S01]  /*305d0*/  LDC R250, c[0x0][0x278] ;  /* 0x00009e00fffa7b82 */ /* 0x000ea20000000800 */
[----:B------:R1:W-:Y:S01]  /*305e0*/  STL.64 [R1+0x920], R66 ;  /* 0x0009204201007387 */ /* 0x0003e20000100a00 */
[----:B----4-:R-:W-:Y:S02]  /*305f0*/  IMAD R7, R242, 0x23c, RZ ;  /* 0x0000023cf2077824 */ /* 0x010fe400078e02ff */
[----:B---3--:R-:W-:Y:S01]  /*30600*/  IMAD R11, R248, 0x8f, RZ ;  /* 0x0000008ff80b7824 */ /* 0x008fe200078e02ff */
[----:B------:R-:W-:-:S03]  /*30610*/  LEA.HI.X.SX32 R81, R6, R3, 0x1, P5 ;  /* 0x0000000306517211 */ /* 0x000fc600028f0eff */
[----:B------:R-:W3:Y:S01]  /*30620*/  LDC R223, c[0x0][0x278] ;  /* 0x00009e00ffdf7b82 */ /* 0x000ee20000000800 */
[----:B-1----:R-:W-:Y:S01]  /*30630*/  IMAD R10, R249, 0x23e, RZ ;  /* 0x0000023ef90a7824 */ /* 0x002fe200078e02ff */
[----:B------:R-:W-:-:S06]  /*30640*/  IADD3 R66, P6, R4, R2, RZ ;  /* 0x0000000204427210 */ /* 0x000fcc0007fde0ff */
[----:B------:R-:W1:Y:S01]  /*30650*/  LDC R225, c[0x0][0x278] ;  /* 0x00009e00ffe17b82 */ /* 0x000e620000000800 */
[-C--:B------:R-:W-:Y:S01]  /*30660*/  LEA.HI.X.SX32 R67, R11, R3.reuse, 0x1, P6 ;  /* 0x000000030b437211 */ /* 0x080fe200030f0eff */
[----:B------:R-:W-:Y:S01]  /*30670*/  IMAD R5, R18, 0x12, RZ ;  /* 0x0000001212057824 */ /* 0x000fe200078e02ff */
[-C--:B------:R-:W-:Y:S01]  /*30680*/  IADD3 RZ, P4, R7, R2.reuse, RZ ;  /* 0x0000000207ff7210 */ /* 0x080fe20007f9e0ff */
[----:B------:R-:W-:Y:S01]  /*30690*/  STL [R1+0x554], R83 ;  /* 0x0005545301007387 */ /* 0x000fe20000100800 */
[----:B------:R-:W-:Y:S01]  /*306a0*/  IMAD R14, R14, 0x11f, RZ ;  /* 0x0000011f0e0e7824 */ /* 0x000fe200078e02ff */
[----:B------:R-:W-:Y:S01]  /*306b0*/  IADD3 RZ, P5, R10, R2, RZ ;  /* 0x000000020aff7210 */ /* 0x000fe20007fbe0ff */
[----:B------:R-:W-:Y:S01]  /*306c0*/  IMAD R15, R15, 0x9, RZ ;  /* 0x000000090f0f7824 */ /* 0x000fe200078e02ff */
[----:B------:R-:W-:Y:S01]  /*306d0*/  STL [R1+0x54c], R81 ;  /* 0x00054c5101007387 */ /* 0x000fe20000100800 */
[-C--:B------:R-:W-:Y:S01]  /*306e0*/  LEA.HI.X.SX32 R77, R4, R3.reuse, 0x1, P4 ;  /* 0x00000003044d7211 */ /* 0x080fe200020f0eff */
[----:B------:R-:W4:Y:S02]  /*306f0*/  LDC R231, c[0x0][0x278] ;  /* 0x00009e00ffe77b82 */ /* 0x000f240000000800 */
[----:B------:R2:W-:Y:S01]  /*30700*/  STL.64 [R1+0x918], R66 ;  /* 0x0009184201007387 */ /* 0x0005e20000100a00 */
[----:B------:R-:W-:Y:S01]  /*30710*/  LEA.HI.X.SX32 R79, R14, R3, 0x1, P5 ;  /* 0x000000030e4f7211 */ /* 0x000fe200028f0eff */
[----:B0-----:R-:W-:-:S02]  /*30720*/  IMAD R6, R19, 0x24, RZ ;  /* 0x0000002413067824 */ /* 0x001fc400078e02ff */
[----:B------:R-:W-:Y:S02]  /*30730*/  IMAD R11, R221, 0x48, RZ ;  /* 0x00000048dd0b7824 */ /* 0x000fe400078e02ff */
[----:B------:R-:W0:Y:S01]  /*30740*/  LDC R227, c[0x0][0x278] ;  /* 0x00009e00ffe37b82 */ /* 0x000e220000000800 */
[-C--:B--2---:R-:W-:Y:S01]  /*30750*/  IADD3 R66, P4, R5, R2.reuse, RZ ;  /* 0x0000000205427210 */ /* 0x084fe20007f9e0ff */
[----:B------:R2:W-:Y:S06]  /*30760*/  STL [R1+0x544], R77 ;  /* 0x0005444d01007387 */ /* 0x0005ec0000100800 */
[----:B------:R-:W0:Y:S01]  /*30770*/  LDC R232, c[0x0][0x278] ;  /* 0x00009e00ffe87b82 */ /* 0x000e220000000800 */
[----:B------:R-:W-:Y:S01]  /*30780*/  LEA.HI.X.SX32 R67, R15, R3, 0x1, P4 ;  /* 0x000000030f437211 */ /* 0x000fe200020f0eff */
[----:B------:R-:W-:Y:S01]  /*30790*/  STL [R1+0x53c], R79 ;  /* 0x00053c4f01007387 */ /* 0x000fe20000100800 */
[----:B------:R-:W-:Y:S01]  /*307a0*/  IMAD R7, R250, 0x240, RZ ;  /* 0x00000240fa077824 */ /* 0x000fe200078e02ff */
[----:B------:R-:W-:-:S02]  /*307b0*/  IADD3 R76, P5, R6, R2, RZ ;  /* 0x00000002064c7210 */ /* 0x000fc40007fbe0ff */
[----:B------:R1:W-:Y:S02]  /*307c0*/  STL.64 [R1+0x3f8], R66 ;  /* 0x0003f84201007387 */ /* 0x0003e40000100a00 */
[----:B------:R-:W0:Y:S01]  /*307d0*/  LDC R236, c[0x0][0x278] ;  /* 0x00009e00ffec7b82 */ /* 0x000e220000000800 */
[----:B--2---:R-:W-:Y:S01]  /*307e0*/  LEA.HI.X.SX32 R77, R5, R3, 0x1, P5 ;  /* 0x00000003054d7211 */ /* 0x004fe200028f0eff */
[----:B---3--:R-:W-:Y:S01]  /*307f0*/  IMAD R10, R223, 0x90, RZ ;  /* 0x00000090df0a7824 */ /* 0x008fe200078e02ff */
[----:B------:R-:W-:Y:S01]  /*30800*/  IADD3 RZ, P6, R7, R2, RZ ;  /* 0x0000000207ff7210 */ /* 0x000fe20007fde0ff */
[----:B-1----:R-:W-:-:S04]  /*30810*/  IMAD R7, R225, 0x120, RZ ;  /* 0x00000120e1077824 */ /* 0x002fc800078e02ff */
[----:B------:R-:W1:Y:S01]  /*30820*/  LDC R235, c[0x0][0x278] ;  /* 0x00009e00ffeb7b82 */ /* 0x000e620000000800 */
[----:B------:R-:W-:-:S04]  /*30830*/  IADD3 R66, P4, R11, R2, RZ ;  /* 0x000000020b427210 */ /* 0x000fc80007f9e0ff */
[----:B------:R-:W-:-:S03]  /*30840*/  LEA.HI.X.SX32 R67, R6, R3, 0x1, P4 ;  /* 0x0000000306437211 */ /* 0x000fc600020f0eff */
[----:B------:R-:W2:Y:S01]  /*30850*/  LDC R239, c[0x0][0x278] ;  /* 0x00009e00ffef7b82 */ /* 0x000ea20000000800 */
[----:B------:R3:W-:Y:S07]  /*30860*/  STL.64 [R1+0x3b0], R76 ;  /* 0x0003b04c01007387 */ /* 0x0007ee0000100a00 */
[----:B------:R-:W2:Y:S01]  /*30870*/  LDC R229, c[0x0][0x278] ;  /* 0x00009e00ffe57b82 */ /* 0x000ea20000000800 */
[----:B------:R4:W-:Y:S01]  /*30880*/  STL.64 [R1+0x320], R66 ;  /* 0x0003204201007387 */ /* 0x0009e20000100a00 */
[----:B---3--:R-:W-:-:S06]  /*30890*/  IADD3 R76, P5, R10, R2, RZ ;  /* 0x000000020a4c7210 */ /* 0x008fcc0007fbe0ff */
[----:B------:R-:W3:Y:S01]  /*308a0*/  LDC R238, c[0x0][0x278] ;  /* 0x00009e00ffee7b82 */ /* 0x000ee20000000800 */
[----:B------:R-:W-:Y:S02]  /*308b0*/  LEA.HI.X.SX32 R77, R11, R3, 0x1, P5 ;  /* 0x000000030b4d7211 */ /* 0x000fe400028f0eff */
[----:B----4-:R-:W-:-:S05]  /*308c0*/  IADD3 R66, P4, R7, R2, RZ ;  /* 0x0000000207427210 */ /* 0x010fca0007f9e0ff */
[----:B------:R-:W4:Y:S01]  /*308d0*/  LDC R237, c[0x0][0x278] ;  /* 0x00009e00ffed7b82 */ /* 0x000f220000000800 */
[-C--:B------:R-:W-:Y:S01]  /*308e0*/  LEA.HI.X.SX32 R67, R10, R3.reuse, 0x1, P4 ;  /* 0x000000030a437211 */ /* 0x080fe200020f0eff */
[----:B------:R-:W-:Y:S01]  /*308f0*/  IMAD R4, R231, 0x246, RZ ;  /* 0x00000246e7047824 */ /* 0x000fe200078e02ff */
[----:B------:R-:W-:-:S05]  /*30900*/  LEA.HI.X.SX32 R7, R7, R3, 0x1, P6 ;  /* 0x0000000307077211 */ /* 0x000fca00030f0eff */
[----:B------:R-:W4:Y:S01]  /*30910*/  LDC R248, c[0x0][0x278] ;  /* 0x00009e00fff87b82 */ /* 0x000f220000000800 */
[----:B0-----:R-:W-:-:S07]  /*30920*/  IMAD R18, R227, 0x242, RZ ;  /* 0x00000242e3127824 */ /* 0x001fce00078e02ff */
[----:B------:R-:W0:Y:S01]  /*30930*/  LDC R247, c[0x0][0x278] ;  /* 0x00009e00fff77b82 */ /* 0x000e220000000800 */
[----:B------:R-:W-:Y:S01]  /*30940*/  STL.64 [R1+0x200], R76 ;  /* 0x0002004c01007387 */ /* 0x000fe20000100a00 */
[----:B------:R-:W-:-:S03]  /*30950*/  IADD3 RZ, P6, R4, R2, RZ ;  /* 0x0000000204ff7210 */ /* 0x000fc60007fde0ff */
[----:B------:R-:W-:Y:S03]  /*30960*/  STL.64 [R1+0x910], R66 ;  /* 0x0009104201007387 */ /* 0x000fe60000100a00 */
[----:B------:R-:W0:Y:S01]  /*30970*/  LDC R240, c[0x0][0x278] ;  /* 0x00009e00fff07b82 */ /* 0x000e220000000800 */
[----:B------:R2:W-:Y:S01]  /*30980*/  STL [R1+0x534], R7 ;  /* 0x0005340701007387 */ /* 0x0005e20000100800 */
[----:B------:R-:W-:Y:S01]  /*30990*/  IADD3 RZ, P5, R18, R2, RZ ;  /* 0x0000000212ff7210 */ /* 0x000fe20007fbe0ff */
[----:B------:R-:W-:Y:S02]  /*309a0*/  IMAD R4, R236, 0x122, RZ ;  /* 0x00000122ec047824 */ /* 0x000fe400078e02ff */
[----:B-1----:R-:W-:-:S03]  /*309b0*/  IMAD R10, R235, 0x91, RZ ;  /* 0x00000091eb0a7824 */ /* 0x002fc600078e02ff */
[----:B------:R-:W1:Y:S01]  /*309c0*/  LDC R249, c[0x0][0x278] ;  /* 0x00009e00fff97b82 */ /* 0x000e620000000800 */
[----:B--2---:R-:W-:Y:S02]  /*309d0*/  IMAD R7, R232, 0x121, RZ ;  /* 0x00000121e8077824 */ /* 0x004fe400078e02ff */
[----:B------:R-:W-:-:S05]  /*309e0*/  IMAD R6, R239, 0x92, RZ ;  /* 0x00000092ef067824 */ /* 0x000fca00078e02ff */
[----:B------:R-:W2:Y:S01]  /*309f0*/  LDC R227, c[0x0][0x278] ;  /* 0x00009e00ffe37b82 */ /* 0x000ea20000000800 */
[----:B------:R-:W-:Y:S01]  /*30a00*/  LEA.HI.X.SX32 R73, R7, R3, 0x1, P5 ;  /* 0x0000000307497211 */ /* 0x000fe200028f0eff */
[----:B------:R-:W-:Y:S01]  /*30a10*/  IMAD R14, R229, 0x244, RZ ;  /* 0x00000244e50e7824 */ /* 0x000fe200078e02ff */
[----:B------:R-:W-:Y:S01]  /*30a20*/  IADD3 R66, P5, R4, R2, RZ ;  /* 0x0000000204427210 */ /* 0x000fe20007fbe0ff */
[----:B---3--:R-:W-:-:S03]  /*30a30*/  IMAD R18, R238, 0x49, RZ ;  /* 0x00000049ee127824 */ /* 0x008fc600078e02ff */
[----:B------:R-:W-:Y:S01]  /*30a40*/  LEA.HI.X.SX32 R67, R10, R3, 0x1, P5 ;  /* 0x000000030a437211 */ /* 0x000fe200028f0eff */
[----:B------:R-:W3:Y:S01]  /*30a50*/  LDC R229, c[0x0][0x278] ;  /* 0x00009e00ffe57b82 */ /* 0x000ee20000000800 */
[-C--:B------:R-:W-:Y:S01]  /*30a60*/  IADD3 R72, P5, R6, R2.reuse, RZ ;  /* 0x0000000206487210 */ /* 0x080fe20007fbe0ff */
[----:B----4-:R-:W-:Y:S01]  /*30a70*/  IMAD R11, R237, 0x123, RZ ;  /* 0x00000123ed0b7824 */ /* 0x010fe200078e02ff */
[----:B------:R-:W-:Y:S01]  /*30a80*/  IADD3 RZ, P4, R14, R2, RZ ;  /* 0x000000020eff7210 */ /* 0x000fe20007f9e0ff */
[----:B------:R-:W-:-:S04]  /*30a90*/  IMAD R14, R248, 0x24a, RZ ;  /* 0x0000024af80e7824 */ /* 0x000fc800078e02ff */
[----:B------:R-:W4:Y:S01]  /*30aa0*/  LDC R242, c[0x0][0x278] ;  /* 0x00009e00fff27b82 */ /* 0x000f220000000800 */
[----:B0-----:R-:W-:Y:S01]  /*30ab0*/  IMAD R15, R247, 0x248, RZ ;  /* 0x00000248f70f7824 */ /* 0x001fe200078e02ff */
[----:B------:R0:W-:Y:S06]  /*30ac0*/  STL [R1+0x52c], R73 ;  /* 0x00052c4901007387 */ /* 0x0001ec0000100800 */
[----:B------:R-:W3:Y:S01]  /*30ad0*/  LDC R225, c[0x0][0x278] ;  /* 0x00009e00ffe17b82 */ /* 0x000ee20000000800 */
[-C--:B------:R-:W-:Y:S02]  /*30ae0*/  LEA.HI.X.SX32 R11, R11, R3.reuse, 0x1, P6 ;  /* 0x000000030b0b7211 */ /* 0x080fe400030f0eff */
[----:B0-----:R-:W-:-:S05]  /*30af0*/  LEA.HI.X.SX32 R73, R18, R3, 0x1, P5 ;  /* 0x0000000312497211 */ /* 0x001fca00028f0eff */
[----:B------:R-:W0:Y:S01]  /*30b00*/  LDC R231, c[0x0][0x278] ;  /* 0x00009e00ffe77b82 */ /* 0x000e220000000800 */
[-C--:B------:R-:W-:Y:S01]  /*30b10*/  IADD3 RZ, P5, R14, R2.reuse, RZ ;  /* 0x000000020eff7210 */ /* 0x080fe20007fbe0ff */
[----:B------:R-:W-:Y:S01]  /*30b20*/  IMAD R5, R240, 0x124, RZ ;  /* 0x00000124f0057824 */ /* 0x000fe200078e02ff */
[----:B------:R-:W-:-:S05]  /*30b30*/  IADD3 RZ, P6, R15, R2, RZ ;  /* 0x000000020fff7210 */ /* 0x000fca0007fde0ff */
[----:B------:R-:W0:Y:S01]  /*30b40*/  LDC R18, c[0x0][0x278] ;  /* 0x00009e00ff127b82 */ /* 0x000e220000000800 */
[----:B------:R-:W-:Y:S01]  /*30b50*/  LEA.HI.X.SX32 R75, R4, R3, 0x1, P4 ;  /* 0x00000003044b7211 */ /* 0x000fe200020f0eff */
[----:B------:R1:W-:Y:S06]  /*30b60*/  STL.64 [R1+0x908], R66 ;  /* 0x0009084201007387 */ /* 0x0003ec0000100a00 */
[----:B------:R-:W0:Y:S08]  /*30b70*/  LDC R14, c[0x0][0x278] ;  /* 0x00009e00ff0e7b82 */ /* 0x000e300000000800 */
[----:B------:R-:W0:Y:S01]  /*30b80*/  LDC R15, c[0x0][0x278] ;  /* 0x00009e00ff0f7b82 */ /* 0x000e220000000800 */
[----:B-1----:R-:W-:Y:S01]  /*30b90*/  IADD3 R66, P4, R5, R2, RZ ;  /* 0x0000000205427210 */ /* 0x002fe20007f9e0ff */
[----:B------:R-:W-:-:S06]  /*30ba0*/  IMAD R7, R249, 0x24c, RZ ;  /* 0x0000024cf9077824 */ /* 0x000fcc00078e02ff */
[----:B------:R-:W1:Y:S01]  /*30bb0*/  LDC R19, c[0x0][0x278] ;  /* 0x00009e00ff137b82 */ /* 0x000e620000000800 */
[-C--:B------:R-:W-:Y:S01]  /*30bc0*/  LEA.HI.X.SX32 R67, R6, R3.reuse, 0x1, P4 ;  /* 0x0000000306437211 */ /* 0x080fe200020f0eff */
[----:B--2---:R-:W-:Y:S01]  /*30bd0*/  IMAD R4, R227, 0x126, RZ ;  /* 0x00000126e3047824 */ /* 0x004fe200078e02ff */
[----:B------:R-:W-:Y:S05]  /*30be0*/  STL [R1+0x524], R75 ;  /* 0x0005244b01007387 */ /* 0x000fea0000100800 */
[----:B------:R-:W2:Y:S01]  /*30bf0*/  LDC R221, c[0x0][0x278] ;  /* 0x00009e00ffdd7b82 */ /* 0x000ea20000000800 */
[----:B------:R0:W-:Y:S01]  /*30c00*/  STL [R1+0x51c], R11 ;  /* 0x00051c0b01007387 */ /* 0x0001e20000100800 */
[----:B------:R-:W-:Y:S01]  /*30c10*/  IADD3 RZ, P4, R7, R2, RZ ;  /* 0x0000000207ff7210 */ /* 0x000fe20007f9e0ff */
[----:B----4-:R-:W-:Y:S01]  /*30c20*/  IMAD R7, R242, 0x250, RZ ;  /* 0x00000250f2077824 */ /* 0x010fe200078e02ff */
[----:B------:R-:W-:Y:S01]  /*30c30*/  LEA.HI.X.SX32 R71, R5, R3, 0x1, P6 ;  /* 0x0000000305477211 */ /* 0x000fe200030f0eff */
[----:B------:R-:W-:Y:S01]  /*30c40*/  STL.64 [R1+0x1f8], R72 ;  /* 0x0001f84801007387 */ /* 0x000fe20000100a00 */
[----:B---3--:R-:W-:-:S02]  /*30c50*/  IMAD R6, R225, 0x125, RZ ;  /* 0x00000125e1067824 */ /* 0x008fc400078e02ff */
[----:B0-----:R-:W-:Y:S01]  /*30c60*/  IMAD R10, R231, 0x24e, RZ ;  /* 0x0000024ee70a7824 */ /* 0x001fe200078e02ff */
[----:B------:R0:W-:Y:S01]  /*30c70*/  STL.64 [R1+0x900], R66 ;  /* 0x0009004201007387 */ /* 0x0001e20000100a00 */
[----:B------:R-:W3:Y:S01]  /*30c80*/  LDC R227, c[0x0][0x278] ;  /* 0x00009e00ffe37b82 */ /* 0x000ee20000000800 */
        /* <DEDUP_REMOVED lines=14> */
[----:B-1----:R-:W-:Y:S01]  /*30d70*/  IMAD R6, R19, 0x94, RZ ;  /* 0x0000009413067824 */ /* 0x002fe200078e02ff */
[-C--:B------:R-:W-:Y:S01]  /*30d80*/  LEA.HI.X.SX32 R65, R10, R3.reuse, 0x1, P5 ;  /* 0x000000030a417211 */ /* 0x080fe200028f0eff */
[----:B------:R-:W-:Y:S01]  /*30d90*/  STL [R1+0x514], R71 ;  /* 0x0005144701007387 */ /* 0x000fe20000100800 */
[----:B------:R-:W-:-:S03]  /*30da0*/  LEA.HI.X.SX32 R19, R11, R3, 0x1, P4 ;  /* 0x000000030b137211 */ /* 0x000fc600020f0eff */
[----:B------:R-:W1:Y:S01]  /*30db0*/  LDC R225, c[0x0][0x278] ;  /* 0x00009e00ffe17b82 */ /* 0x000e620000000800 */
[----:B------:R-:W-:Y:S01]  /*30dc0*/  STL [R1+0x50c], R69 ;  /* 0x00050c4501007387 */ /* 0x000fe20000100800 */
[----:B--2---:R-:W-:-:S06]  /*30dd0*/  IMAD R5, R221, 0x128, RZ ;  /* 0x00000128dd057824 */ /* 0x004fcc00078e02ff */
[----:B------:R-:W2:Y:S01]  /*30de0*/  LDC R231, c[0x0][0x278] ;  /* 0x00009e00ffe77b82 */ /* 0x000ea20000000800 */
[----:B------:R-:W-:Y:S01]  /*30df0*/  STL.64 [R1+0x8f8], R66 ;  /* 0x0008f84201007387 */ /* 0x000fe20000100a00 */
[----:B------:R-:W-:-:S06]  /*30e00*/  IADD3 R44, P5, R6, R2, RZ ;  /* 0x00000002062c7210 */ /* 0x000fcc0007fbe0ff */
[----:B------:R-:W2:Y:S01]  /*30e10*/  LDC R237, c[0x0][0x278] ;  /* 0x00009e00ffed7b82 */ /* 0x000ea20000000800 */
[----:B------:R3:W-:Y:S04]  /*30e20*/  STL [R1+0x504], R45 ;  /* 0x0005042d01007387 */ /* 0x0007e80000100800 */
[----:B------:R-:W-:Y:S03]  /*30e30*/  STL [R1+0x4fc], R65 ;  /* 0x0004fc4101007387 */ /* 0x000fe60000100800 */
[----:B------:R-:W2:Y:S01]  /*30e40*/  LDC R236, c[0x0][0x278] ;  /* 0x00009e00ffec7b82 */ /* 0x000ea20000000800 */
[----:B------:R4:W-:Y:S01]  /*30e50*/  STL.64 [R1+0x318], R18 ;  /* 0x0003181201007387 */ /* 0x0009e20000100a00 */
[----:B---3--:R-:W-:-:S06]  /*30e60*/  LEA.HI.X.SX32 R45, R7, R3, 0x1, P5 ;  /* 0x00000003072d7211 */ /* 0x008fcc00028f0eff */
[----:B------:R-:W3:Y:S01]  /*30e70*/  LDC R240, c[0x0][0x278] ;  /* 0x00009e00fff07b82 */ /* 0x000ee20000000800 */
[----:B----4-:R-:W-:-:S07]  /*30e80*/  IADD3 R18, P4, R5, R2, RZ ;  /* 0x0000000205127210 */ /* 0x010fce0007f9e0ff */
[----:B------:R-:W4:Y:S01]  /*30e90*/  LDC R235, c[0x0][0x278] ;  /* 0x00009e00ffeb7b82 */ /* 0x000f220000000800 */
[-C--:B------:R-:W-:Y:S01]  /*30ea0*/  LEA.HI.X.SX32 R19, R6, R3.reuse, 0x1, P4 ;  /* 0x0000000306137211 */ /* 0x080fe200020f0eff */
[----:B------:R-:W-:Y:S01]  /*30eb0*/  IMAD R4, R227, 0x256, RZ ;  /* 0x00000256e3047824 */ /* 0x000fe200078e02ff */
[----:B------:R-:W-:-:S05]  /*30ec0*/  LEA.HI.X.SX32 R7, R5, R3, 0x1, P6 ;  /* 0x0000000305077211 */ /* 0x000fca00030f0eff */
[----:B------:R-:W4:Y:S01]  /*30ed0*/  LDC R239, c[0x0][0x278] ;  /* 0x00009e00ffef7b82 */ /* 0x000f220000000800 */
[----:B------:R-:W-:Y:S01]  /*30ee0*/  IMAD R15, R223, 0x252, RZ ;  /* 0x00000252df0f7824 */ /* 0x000fe200078e02ff */
[----:B------:R-:W-:Y:S01]  /*30ef0*/  STL.64 [R1+0x1f0], R44 ;  /* 0x0001f02c01007387 */ /* 0x000fe20000100a00 */
[----:B------:R-:W-:-:S03]  /*30f00*/  IADD3 RZ, P6, R4, R2, RZ ;  /* 0x0000000204ff7210 */ /* 0x000fc60007fde0ff */
[----:B------:R-:W-:Y:S02]  /*30f10*/  STL.64 [R1+0x8f0], R18 ;  /* 0x0008f01201007387 */ /* 0x000fe40000100a00 */
[----:B------:R-:W4:Y:S02]  /*30f20*/  LDC R238, c[0x0][0x278] ;  /* 0x00009e00ffee7b82 */ /* 0x000f240000000800 */
[----:B------:R2:W-:Y:S01]  /*30f30*/  STL [R1+0x4f4], R7 ;  /* 0x0004f40701007387 */ /* 0x0005e20000100800 */
[----:B------:R-:W-:Y:S01]  /*30f40*/  IADD3 RZ, P5, R15, R2, RZ ;  /* 0x000000020fff7210 */ /* 0x000fe20007fbe0ff */
[----:B0-----:R-:W-:Y:S02]  /*30f50*/  IMAD R4, R232, 0x12a, RZ ;  /* 0x0000012ae8047824 */ /* 0x001fe400078e02ff */
[----:B-1----:R-:W-:Y:S02]  /*30f60*/  IMAD R14, R225, 0x254, RZ ;  /* 0x00000254e10e7824 */ /* 0x002fe400078e02ff */
[----:B--2---:R-:W-:Y:S01]  /*30f70*/  IMAD R10, R231, 0x95, RZ ;  /* 0x00000095e70a7824 */ /* 0x004fe200078e02ff */
[----:B------:R-:W0:Y:S01]  /*30f80*/  LDC R247, c[0x0][0x278] ;  /* 0x00009e00fff77b82 */ /* 0x000e220000000800 */
[----:B------:R-:W-:-:S02]  /*30f90*/  IMAD R7, R229, 0x129, RZ ;  /* 0x00000129e5077824 */ /* 0x000fc400078e02ff */
[----:B------:R-:W-:-:S03]  /*30fa0*/  IMAD R6, R237, 0x96, RZ ;  /* 0x00000096ed067824 */ /* 0x000fc600078e02ff */
[-C--:B------:R-:W-:Y:S02]  /*30fb0*/  LEA.HI.X.SX32 R61, R7, R3.reuse, 0x1, P5 ;  /* 0x00000003073d7211 */ /* 0x080fe400028f0eff */
[----:B------:R-:W1:Y:S01]  /*30fc0*/  LDC R227, c[0x0][0x278] ;  /* 0x00009e00ffe37b82 */ /* 0x000e620000000800 */
[-C--:B------:R-:W-:Y:S01]  /*30fd0*/  IADD3 R44, P5, R4, R2.reuse, RZ ;  /* 0x00000002042c7210 */ /* 0x080fe20007fbe0ff */
[----:B------:R-:W-:Y:S01]  /*30fe0*/  IMAD R18, R236, 0x4b, RZ ;  /* 0x0000004bec127824 */ /* 0x000fe200078e02ff */
[-C--:B------:R-:W-:Y:S01]  /*30ff0*/  IADD3 RZ, P4, R14, R2.reuse, RZ ;  /* 0x000000020eff7210 */ /* 0x080fe20007f9e0ff */
[----:B---3--:R-:W-:Y:S01]  /*31000*/  IMAD R14, R240, 0x25a, RZ ;  /* 0x0000025af00e7824 */ /* 0x008fe200078e02ff */
[----:B------:R-:W-:Y:S02]  /*31010*/  LEA.HI.X.SX32 R45, R10, R3, 0x1, P5 ;  /* 0x000000030a2d7211 */ /* 0x000fe400028f0eff */
[----:B------:R-:W-:Y:S01]  /*31020*/  IADD3 R60, P5, R6, R2, RZ ;  /* 0x00000002063c7210 */ /* 0x000fe20007fbe0ff */
[----:B------:R-:W2:Y:S01]  /*31030*/  LDC R248, c[0x0][0x278] ;  /* 0x00009e00fff87b82 */ /* 0x000ea20000000800 */
[----:B----4-:R-:W-:Y:S01]  /*31040*/  IMAD R11, R235, 0x12b, RZ ;  /* 0x0000012beb0b7824 */ /* 0x010fe200078e02ff */
[----:B------:R3:W-:Y:S01]  /*31050*/  STL [R1+0x4ec], R61 ;  /* 0x0004ec3d01007387 */ /* 0x0007e20000100800 */
[----:B------:R-:W-:-:S05]  /*31060*/  IMAD R15, R239, 0x258, RZ ;  /* 0x00000258ef0f7824 */ /* 0x000fca00078e02ff */
[----:B------:R-:W4:Y:S01]  /*31070*/  LDC R242, c[0x0][0x278] ;  /* 0x00009e00fff27b82 */ /* 0x000f220000000800 */
[----:B---3--:R-:W-:-:S07]  /*31080*/  LEA.HI.X.SX32 R61, R18, R3, 0x1, P5 ;  /* 0x00000003123d7211 */ /* 0x008fce00028f0eff */
[----:B------:R-:W3:Y:S01]  /*31090*/  LDC R249, c[0x0][0x278] ;  /* 0x00009e00fff97b82 */ /* 0x000ee20000000800 */
[-C--:B------:R-:W-:Y:S02]  /*310a0*/  IADD3 RZ, P5, R14, R2.reuse, RZ ;  /* 0x000000020eff7210 */ /* 0x080fe40007fbe0ff */
[----:B------:R-:W-:Y:S01]  /*310b0*/  LEA.HI.X.SX32 R11, R11, R3, 0x1, P6 ;  /* 0x000000030b0b7211 */ /* 0x000fe200030f0eff */
[----:B------:R-:W-:Y:S01]  /*310c0*/  IMAD R5, R238, 0x12c, RZ ;  /* 0x0000012cee057824 */ /* 0x000fe200078e02ff */
[----:B------:R-:W-:-:S03]  /*310d0*/  IADD3 RZ, P6, R15, R2, RZ ;  /* 0x000000020fff7210 */ /* 0x000fc60007fde0ff */
[----:B------:R-:W3:Y:S08]  /*310e0*/  LDC R14, c[0x0][0x278] ;  /* 0x00009e00ff0e7b82 */ /* 0x000ef00000000800 */
[----:B------:R-:W3:Y:S01]  /*310f0*/  LDC R18, c[0x0][0x278] ;  /* 0x00009e00ff127b82 */ /* 0x000ee20000000800 */
[----:B------:R-:W-:-:S07]  /*31100*/  LEA.HI.X.SX32 R63, R4, R3, 0x1, P4 ;  /* 0x00000003043f7211 */ /* 0x000fce00020f0eff */
[----:B------:R-:W3:Y:S01]  /*31110*/  LDC R19, c[0x0][0x278] ;  /* 0x00009e00ff137b82 */ /* 0x000ee20000000800 */
[----:B------:R0:W-:Y:S07]  /*31120*/  STL.64 [R1+0x8e8], R44 ;  /* 0x0008e82c01007387 */ /* 0x0001ee0000100a00 */
[----:B------:R-:W3:Y:S08]  /*31130*/  LDC R250, c[0x0][0x278] ;  /* 0x00009e00fffa7b82 */ /* 0x000ef00000000800 */
[----:B------:R-:W3:Y:S01]  /*31140*/  LDC R15, c[0x0][0x278] ;  /* 0x00009e00ff0f7b82 */ /* 0x000ee20000000800 */
[----:B0-----:R-:W-:Y:S01]  /*31150*/  IADD3 R44, P4, R5, R2, RZ ;  /* 0x00000002052c7210 */ /* 0x001fe20007f9e0ff */
[----:B------:R-:W-:Y:S01]  /*31160*/  IMAD R4, R247, 0x12e, RZ ;  /* 0x0000012ef7047824 */ /* 0x000fe200078e02ff */
[----:B------:R-:W-:Y:S02]  /*31170*/  STL [R1+0x4e4], R63 ;  /* 0x0004e43f01007387 */ /* 0x000fe40000100800 */
[----:B------:R-:W-:-:S03]  /*31180*/  LEA.HI.X.SX32 R45, R6, R3, 0x1, P4 ;  /* 0x00000003062d7211 */ /* 0x000fc600020f0eff */
[----:B------:R-:W0:Y:S01]  /*31190*/  LDC R221, c[0x0][0x278] ;  /* 0x00009e00ffdd7b82 */ /* 0x000e220000000800 */
[----:B------:R2:W-:Y:S01]  /*311a0*/  STL [R1+0x4dc], R11 ;  /* 0x0004dc0b01007387 */ /* 0x0005e20000100800 */
[----:B-1----:R-:W-:-:S06]  /*311b0*/  IMAD R6, R227, 0x12d, RZ ;  /* 0x0000012de3067824 */ /* 0x002fcc00078e02ff */
[----:B------:R-:W1:Y:S01]  /*311c0*/  LDC R223, c[0x0][0x278] ;  /* 0x00009e00ffdf7b82 */ /* 0x000e620000000800 */
[----:B------:R-:W-:Y:S01]  /*311d0*/  STL.64 [R1+0x1e8], R60 ;  /* 0x0001e83c01007387 */ /* 0x000fe20000100a00 */
[-C--:B------:R-:W-:Y:S01]  /*311e0*/  LEA.HI.X.SX32 R59, R5, R3.reuse, 0x1, P6 ;  /* 0x00000003053b7211 */ /* 0x080fe200030f0eff */
[----:B--2---:R-:W-:Y:S02]  /*311f0*/  IMAD R11, R248, 0x97, RZ ;  /* 0x00000097f80b7824 */ /* 0x004fe400078e02ff */
[----:B------:R2:W-:Y:S01]  /*31200*/  STL.64 [R1+0x8e0], R44 ;  /* 0x0008e02c01007387 */ /* 0x0005e20000100a00 */
[----:B----4-:R-:W-:Y:S02]  /*31210*/  IMAD R7, R242, 0x25c, RZ ;  /* 0x0000025cf2077824 */ /* 0x010fe400078e02ff */
[----:B---3--:R-:W-:Y:S01]  /*31220*/  IMAD R10, R249, 0x25e, RZ ;  /* 0x0000025ef90a7824 */ /* 0x008fe200078e02ff */
[----:B------:R-:W-:Y:S01]  /*31230*/  LEA.HI.X.SX32 R57, R6, R3, 0x1, P5 ;  /* 0x0000000306397211 */ /* 0x000fe200028f0eff */
[----:B------:R-:W3:Y:S01]  /*31240*/  LDC R229, c[0x0][0x278] ;  /* 0x00009e00ffe57b82 */ /* 0x000ee20000000800 */
[-C--:B------:R-:W-:Y:S01]  /*31250*/  IADD3 RZ, P4, R7, R2.reuse, RZ ;  /* 0x0000000207ff7210 */ /* 0x080fe20007f9e0ff */
[----:B------:R-:W-:Y:S01]  /*31260*/  IMAD R5, R18, 0x26, RZ ;  /* 0x0000002612057824 */ /* 0x000fe200078e02ff */
[----:B--2---:R-:W-:-:S05]  /*31270*/  IADD3 R44, P6, R4, R2, RZ ;  /* 0x00000002042c7210 */ /* 0x004fca0007fde0ff */
[----:B------:R-:W2:Y:S01]  /*31280*/  LDC R225, c[0x0][0x278] ;  /* 0x00009e00ffe17b82 */ /* 0x000ea20000000800 */
        /* <DEDUP_REMOVED lines=16> */
[----:B0-----:R-:W-:-:S05]  /*31390*/  IMAD R7, R221, 0x98, RZ ;  /* 0x00000098dd077824 */ /* 0x001fca00078e02ff */
[----:B------:R-:W0:Y:S01]  /*313a0*/  LDC R227, c[0x0][0x278] ;  /* 0x00009e00ffe37b82 */ /* 0x000e220000000800 */
[----:B-1----:R-:W-:Y:S01]  /*313b0*/  IADD3 R44, P4, R5, R2, RZ ;  /* 0x00000002052c7210 */ /* 0x002fe20007f9e0ff */
[----:B------:R-:W-:Y:S01]  /*313c0*/  IMAD R6, R223, 0x130, RZ ;  /* 0x00000130df067824 */ /* 0x000fe200078e02ff */
[-C--:B------:R-:W-:Y:S02]  /*313d0*/  LEA.HI.X.SX32 R19, R5, R3.reuse, 0x1, P5 ;  /* 0x0000000305137211 */ /* 0x080fe400028f0eff */
[----:B------:R-:W-:-:S03]  /*313e0*/  LEA.HI.X.SX32 R45, R14, R3, 0x1, P4 ;  /* 0x000000030e2d7211 */ /* 0x000fc600020f0eff */
[----:B------:R-:W1:Y:S01]  /*313f0*/  LDC R232, c[0x0][0x278] ;  /* 0x00009e00ffe87b82 */ /* 0x000e620000000800 */
[----:B------:R-:W-:Y:S07]  /*31400*/  STL [R1+0x45c], R55 ;  /* 0x00045c3701007387 */ /* 0x000fee0000100800 */
[----:B------:R-:W1:Y:S01]  /*31410*/  LDC R238, c[0x0][0x278] ;  /* 0x00009e00ffee7b82 */ /* 0x000e620000000800 */
[----:B------:R3:W-:Y:S04]  /*31420*/  STL.64 [R1+0x3a8], R44 ;  /* 0x0003a82c01007387 */ /* 0x0007e80000100a00 */
[----:B------:R2:W-:Y:S03]  /*31430*/  STL.64 [R1+0x310], R18 ;  /* 0x0003101201007387 */ /* 0x0005e60000100a00 */
[----:B------:R-:W1:Y:S01]  /*31440*/  LDC R237, c[0x0][0x278] ;  /* 0x00009e00ffed7b82 */ /* 0x000e620000000800 */
[----:B---3--:R-:W-:-:S07]  /*31450*/  IADD3 R44, P4, R7, R2, RZ ;  /* 0x00000002072c7210 */ /* 0x008fce0007f9e0ff */
[----:B------:R-:W3:Y:S01]  /*31460*/  LDC R236, c[0x0][0x278] ;  /* 0x00009e00ffec7b82 */ /* 0x000ee20000000800 */
[----:B--2---:R-:W-:Y:S02]  /*31470*/  IADD3 R18, P5, R6, R2, RZ ;  /* 0x0000000206127210 */ /* 0x004fe40007fbe0ff */
[----:B------:R-:W-:-:S05]  /*31480*/  LEA.HI.X.SX32 R45, R10, R3, 0x1, P4 ;  /* 0x000000030a2d7211 */ /* 0x000fca00020f0eff */
[----:B------:R-:W2:Y:S01]  /*31490*/  LDC R247, c[0x0][0x278] ;  /* 0x00009e00fff77b82 */ /* 0x000ea20000000800 */
[-C--:B------:R-:W-:Y:S01]  /*314a0*/  LEA.HI.X.SX32 R19, R7, R3.reuse, 0x1, P5 ;  /* 0x0000000307137211 */ /* 0x080fe200028f0eff */
[----:B------:R-:W-:Y:S01]  /*314b0*/  IMAD R4, R229, 0x266, RZ ;  /* 0x00000266e5047824 */ /* 0x000fe200078e02ff */
[----:B------:R-:W-:-:S05]  /*314c0*/  LEA.HI.X.SX32 R7, R6, R3, 0x1, P6 ;  /* 0x0000000306077211 */ /* 0x000fca00030f0eff */
[----:B------:R-:W3:Y:S01]  /*314d0*/  LDC R240, c[0x0][0x278] ;  /* 0x00009e00fff07b82 */ /* 0x000ee20000000800 */
[----:B------:R-:W-:Y:S01]  /*314e0*/  IMAD R15, R225, 0x262, RZ ;  /* 0x00000262e10f7824 */ /* 0x000fe200078e02ff */
[----:B------:R-:W-:Y:S01]  /*314f0*/  STL.64 [R1+0x1e0], R44 ;  /* 0x0001e02c01007387 */ /* 0x000fe20000100a00 */
[----:B------:R-:W-:-:S05]  /*31500*/  IADD3 RZ, P6, R4, R2, RZ ;  /* 0x0000000204ff7210 */ /* 0x000fca0007fde0ff */
[----:B------:R-:W3:Y:S01]  /*31510*/  LDC R239, c[0x0][0x278] ;  /* 0x00009e00ffef7b82 */ /* 0x000ee20000000800 */
[----:B------:R-:W-:Y:S01]  /*31520*/  STL.64 [R1+0x8d0], R18 ;  /* 0x0008d01201007387 */ /* 0x000fe20000100a00 */
[----:B------:R-:W-:Y:S01]  /*31530*/  IADD3 RZ, P4, R15, R2, RZ ;  /* 0x000000020fff7210 */ /* 0x000fe20007f9e0ff */
[----:B----4-:R-:W-:Y:S02]  /*31540*/  IMAD R4, R235, 0x132, RZ ;  /* 0x00000132eb047824 */ /* 0x010fe400078e02ff */
[----:B------:R4:W-:Y:S01]  /*31550*/  STL [R1+0x454], R7 ;  /* 0x0004540701007387 */ /* 0x0009e20000100800 */
[----:B0-----:R-:W-:Y:S02]  /*31560*/  IMAD R11, R227, 0x264, RZ ;  /* 0x00000264e30b7824 */ /* 0x001fe400078e02ff */
[----:B------:R-:W0:Y:S01]  /*31570*/  LDC R249, c[0x0][0x278] ;  /* 0x00009e00fff97b82 */ /* 0x000e220000000800 */
[----:B-1----:R-:W-:Y:S02]  /*31580*/  IMAD R10, R232, 0x99, RZ ;  /* 0x00000099e80a7824 */ /* 0x002fe400078e02ff */
[----:B----4-:R-:W-:-:S05]  /*31590*/  IMAD R7, R231, 0x131, RZ ;  /* 0x00000131e7077824 */ /* 0x010fca00078e02ff */
[----:B------:R-:W1:Y:S01]  /*315a0*/  LDC R227, c[0x0][0x278] ;  /* 0x00009e00ffe37b82 */ /* 0x000e620000000800 */
[----:B------:R-:W-:Y:S01]  /*315b0*/  IMAD R6, R238, 0x9a, RZ ;  /* 0x0000009aee067824 */ /* 0x000fe200078e02ff */
[----:B------:R-:W-:Y:S02]  /*315c0*/  LEA.HI.X.SX32 R51, R7, R3, 0x1, P4 ;  /* 0x0000000307337211 */ /* 0x000fe400020f0eff */
[----:B------:R-:W-:Y:S01]  /*315d0*/  IADD3 R44, P4, R4, R2, RZ ;  /* 0x00000002042c7210 */ /* 0x000fe20007f9e0ff */
[----:B------:R-:W-:-:S03]  /*315e0*/  IMAD R18, R237, 0x4d, RZ ;  /* 0x0000004ded127824 */ /* 0x000fc600078e02ff */
[----:B------:R-:W4:Y:S01]  /*315f0*/  LDC R229, c[0x0][0x278] ;  /* 0x00009e00ffe57b82 */ /* 0x000f220000000800 */
[----:B------:R-:W-:Y:S02]  /*31600*/  LEA.HI.X.SX32 R45, R10, R3, 0x1, P4 ;  /* 0x000000030a2d7211 */ /* 0x000fe400020f0eff */
[-C--:B------:R-:W-:Y:S01]  /*31610*/  IADD3 R50, P4, R6, R2.reuse, RZ ;  /* 0x0000000206327210 */ /* 0x080fe20007f9e0ff */
[----:B--2---:R-:W-:Y:S01]  /*31620*/  IMAD R14, R247, 0x26a, RZ ;  /* 0x0000026af70e7824 */ /* 0x004fe200078e02ff */
[----:B------:R-:W-:-:S03]  /*31630*/  IADD3 RZ, P5, R11, R2, RZ ;  /* 0x000000020bff7210 */ /* 0x000fc60007fbe0ff */
[----:B------:R-:W2:Y:S01]  /*31640*/  LDC R248, c[0x0][0x278] ;  /* 0x00009e00fff87b82 */ /* 0x000ea20000000800 */
[----:B---3--:R-:W-:Y:S01]  /*31650*/  IMAD R11, R236, 0x133, RZ ;  /* 0x00000133ec0b7824 */ /* 0x008fe200078e02ff */
[----:B------:R3:W-:Y:S01]  /*31660*/  STL [R1+0x44c], R51 ;  /* 0x00044c3301007387 */ /* 0x0007e20000100800 */
[----:B------:R-:W-:-:S05]  /*31670*/  IMAD R15, R240, 0x268, RZ ;  /* 0x00000268f00f7824 */ /* 0x000fca00078e02ff */
[----:B------:R-:W4:Y:S01]  /*31680*/  LDC R225, c[0x0][0x278] ;  /* 0x00009e00ffe17b82 */ /* 0x000f220000000800 */
[-C--:B------:R-:W-:Y:S02]  /*31690*/  LEA.HI.X.SX32 R11, R11, R3.reuse, 0x1, P6 ;  /* 0x000000030b0b7211 */ /* 0x080fe400030f0eff */
[----:B---3--:R-:W-:-:S05]  /*316a0*/  LEA.HI.X.SX32 R51, R18, R3, 0x1, P4 ;  /* 0x0000000312337211 */ /* 0x008fca00020f0eff */
[----:B------:R-:W3:Y:S01]  /*316b0*/  LDC R242, c[0x0][0x278] ;  /* 0x00009e00fff27b82 */ /* 0x000ee20000000800 */
[-C--:B------:R-:W-:Y:S01]  /*316c0*/  IADD3 RZ, P4, R14, R2.reuse, RZ ;  /* 0x000000020eff7210 */ /* 0x080fe20007f9e0ff */
[----:B------:R-:W-:Y:S01]  /*316d0*/  IMAD R5, R239, 0x134, RZ ;  /* 0x00000134ef057824 */ /* 0x000fe200078e02ff */
[----:B------:R-:W-:-:S05]  /*316e0*/  IADD3 RZ, P6, R15, R2, RZ ;  /* 0x000000020fff7210 */ /* 0x000fca0007fde0ff */
[----:B------:R-:W3:Y:S01]  /*316f0*/  LDC R18, c[0x0][0x278] ;  /* 0x00009e00ff127b82 */ /* 0x000ee20000000800 */
[----:B------:R-:W-:Y:S01]  /*31700*/  LEA.HI.X.SX32 R53, R4, R3, 0x1, P5 ;  /* 0x0000000304357211 */ /* 0x000fe200028f0eff */
[----:B------:R0:W-:Y:S06]  /*31710*/  STL.64 [R1+0x8c8], R44 ;  /* 0x0008c82c01007387 */ /* 0x0001ec0000100a00 */
[----:B------:R-:W3:Y:S08]  /*31720*/  LDC R14, c[0x0][0x278] ;  /* 0x00009e00ff0e7b82 */ /* 0x000ef00000000800 */
[----:B------:R-:W3:Y:S01]  /*31730*/  LDC R15, c[0x0][0x278] ;  /* 0x00009e00ff0f7b82 */ /* 0x000ee20000000800 */
[----:B0-----:R-:W-:Y:S01]  /*31740*/  IADD3 R44, P5, R5, R2, RZ ;  /* 0x00000002052c7210 */ /* 0x001fe20007fbe0ff */
[----:B------:R-:W-:-:S06]  /*31750*/  IMAD R7, R249, 0x26c, RZ ;  /* 0x0000026cf9077824 */ /* 0x000fcc00078e02ff */
[----:B------:R-:W0:Y:S01]  /*31760*/  LDC R19, c[0x0][0x278] ;  /* 0x00009e00ff137b82 */ /* 0x000e220000000800 */
[-C--:B------:R-:W-:Y:S01]  /*31770*/  LEA.HI.X.SX32 R45, R6, R3.reuse, 0x1, P5 ;  /* 0x00000003062d7211 */ /* 0x080fe200028f0eff */
[----:B-1----:R-:W-:Y:S01]  /*31780*/  IMAD R4, R227, 0x136, RZ ;  /* 0x00000136e3047824 */ /* 0x002fe200078e02ff */
[----:B------:R-:W-:Y:S05]  /*31790*/  STL [R1+0x444], R53 ;  /* 0x0004443501007387 */ /* 0x000fea0000100800 */
[----:B------:R-:W1:Y:S01]  /*317a0*/  LDC R221, c[0x0][0x278] ;  /* 0x00009e00ffdd7b82 */ /* 0x000e620000000800 */
[----:B------:R3:W-:Y:S01]  /*317b0*/  STL [R1+0xbc], R11 ;  /* 0x0000bc0b01007387 */ /* 0x0007e20000100800 */
[----:B------:R-:W-:Y:S01]  /*317c0*/  IADD3 RZ, P5, R7, R2, RZ ;  /* 0x0000000207ff7210 */ /* 0x000fe20007fbe0ff */
[----:B--2---:R-:W-:Y:S01]  /*317d0*/  IMAD R7, R248, 0x270, RZ ;  /* 0x00000270f8077824 */ /* 0x004fe200078e02ff */
[----:B------:R-:W-:Y:S01]  /*317e0*/  LEA.HI.X.SX32 R49, R5, R3, 0x1, P6 ;  /* 0x0000000305317211 */ /* 0x000fe200030f0eff */
[----:B------:R-:W-:Y:S01]  /*317f0*/  STL.64 [R1+0x1d8], R50 ;  /* 0x0001d83201007387 */ /* 0x000fe20000100a00 */
[----:B----4-:R-:W-:-:S02]  /*31800*/  IMAD R6, R225, 0x135, RZ ;  /* 0x00000135e1067824 */ /* 0x010fc400078e02ff */
[----:B---3--:R-:W-:Y:S01]  /*31810*/  IMAD R10, R242, 0x26e, RZ ;  /* 0x0000026ef20a7824 */ /* 0x008fe200078e02ff */
[----:B------:R2:W-:Y:S01]  /*31820*/  STL.64 [R1+0x8c0], R44 ;  /* 0x0008c02c01007387 */ /* 0x0005e20000100a00 */
[----:B------:R-:W3:Y:S01]  /*31830*/  LDC R227, c[0x0][0x278] ;  /* 0x00009e00ffe37b82 */ /* 0x000ee20000000800 */
[----:B------:R-:W-:Y:S01]  /*31840*/  IMAD R11, R229, 0x9b, RZ ;  /* 0x0000009be50b7824 */ /* 0x000fe200078e02ff */
[----:B------:R-:W-:-:S06]  /*31850*/  LEA.HI.X.SX32 R47, R6, R3, 0x1, P4 ;  /* 0x00000003062f7211 */ /* 0x000fcc00020f0eff */
[----:B------:R-:W4:Y:S01]  /*31860*/  LDC R223, c[0x0][0x278] ;  /* 0x00009e00ffdf7b82 */ /* 0x000f220000000800 */
[----:B--2---:R-:W-:-:S04]  /*31870*/  IADD3 R44, P6, R4, R2, RZ ;  /* 0x00000002042c7210 */ /* 0x004fc80007fde0ff */
[----:B------:R-:W-:-:S03]  /*31880*/  LEA.HI.X.SX32 R45, R11, R3, 0x1, P6 ;  /* 0x000000030b2d7211 */ /* 0x000fc600030f0eff */
[----:B------:R-:W2:Y:S01]  /*31890*/  LDC R229, c[0x0][0x278] ;  /* 0x00009e00ffe57b82 */ /* 0x000ea20000000800 */
[-C--:B------:R-:W-:Y:S01]  /*318a0*/  IADD3 RZ, P6, R7, R2.reuse, RZ ;  /* 0x0000000207ff7210 */ /* 0x080fe20007fde0ff */
[----:B------:R-:W-:Y:S01]  /*318b0*/  IMAD R7, R18, 0x4e, RZ ;  /* 0x0000004e12077824 */ /* 0x000fe200078e02ff */
[-C--:B------:R-:W-:Y:S01]  /*318c0*/  IADD3 RZ, P4, R10, R2.reuse, RZ ;  /* 0x000000020aff7210 */ /* 0x080fe20007f9e0ff */
[----:B------:R-:W-:Y:S01]  /*318d0*/  IMAD R10, R14, 0x137, RZ ;  /* 0x000001370e0a7824 */ /* 0x000fe200078e02ff */
[-C--:B------:R-:W-:Y:S01]  /*318e0*/  LEA.HI.X.SX32 R21, R4, R3.reuse, 0x1, P5 ;  /* 0x0000000304157211 */ /* 0x080fe200028f0eff */
[----:B------:R-:W-:Y:S02]  /*318f0*/  IMAD R11, R15, 0x27, RZ ;  /* 0x000000270f0b7824 */ /* 0x000fe400078e02ff */
[----:B------:R-:W2:Y:S01]  /*31900*/  LDC R232, c[0x0][0x278] ;  /* 0x00009e00ffe87b82 */ /* 0x000ea20000000800 */
[----:B------:R-:W-:Y:S01]  /*31910*/  IADD3 R18, P5, R7, R2, RZ ;  /* 0x0000000207127210 */ /* 0x000fe20007fbe0ff */
[----:B0-----:R-:W-:Y:S01]  /*31920*/  IMAD R6, R19, 0x9c, RZ ;  /* 0x0000009c13067824 */ /* 0x001fe200078e02ff */
[-C--:B------:R-:W-:Y:S01]  /*31930*/  LEA.HI.X.SX32 R43, R10, R3.reuse, 0x1, P4 ;  /* 0x000000030a2b7211 */ /* 0x080fe200020f0eff */
[----:B------:R-:W-:Y:S01]  /*31940*/  STL [R1+0xb4], R49 ;  /* 0x0000b43101007387 */ /* 0x000fe20000100800 */
[----:B------:R-:W-:-:S03]  /*31950*/  LEA.HI.X.SX32 R19, R11, R3, 0x1, P5 ;  /* 0x000000030b137211 */ /* 0x000fc600028f0eff */
[----:B------:R-:W0:Y:S01]  /*31960*/  LDC R225, c[0x0][0x278] ;  /* 0x00009e00ffe17b82 */ /* 0x000e220000000800 */
[----:B------:R-:W-:Y:S01]  /*31970*/  STL [R1+0xac], R47 ;  /* 0x0000ac2f01007387 */ /* 0x000fe20000100800 */
[----:B-1----:R-:W-:-:S06]  /*31980*/  IMAD R5, R221, 0x138, RZ ;  /* 0x00000138dd057824 */ /* 0x002fcc00078e02ff */
[----:B------:R-:W1:Y:S01]  /*31990*/  LDC R231, c[0x0][0x278] ;  /* 0x00009e00ffe77b82 */ /* 0x000e620000000800 */
[----:B------:R-:W-:Y:S01]  /*319a0*/  STL.64 [R1+0x8b8], R44 ;  /* 0x0008b82c01007387 */ /* 0x000fe20000100a00 */
[----:B------:R-:W-:-:S06]  /*319b0*/  IADD3 R20, P4, R6, R2, RZ ;  /* 0x0000000206147210 */ /* 0x000fcc0007f9e0ff */
[----:B------:R-:W1:Y:S01]  /*319c0*/  LDC R237, c[0x0][0x278] ;  /* 0x00009e00ffed7b82 */ /* 0x000e620000000800 */
[----:B------:R3:W-:Y:S04]  /*319d0*/  STL [R1+0xa4], R21 ;  /* 0x0000a41501007387 */ /* 0x0007e80000100800 */
[----:B------:R-:W-:Y:S03]  /*319e0*/  STL [R1+0x9c], R43 ;  /* 0x00009c2b01007387 */ /* 0x000fe60000100800 */
[----:B------:R-:W1:Y:S01]  /*319f0*/  LDC R236, c[0x0][0x278] ;  /* 0x00009e00ffec7b82 */ /* 0x000e620000000800 */
[----:B------:R4:W-:Y:S01]  /*31a00*/  STL.64 [R1+0x308], R18 ;  /* 0x0003081201007387 */ /* 0x0009e20000100a00 */
[----:B---3--:R-:W-:-:S06]  /*31a10*/  LEA.HI.X.SX32 R21, R7, R3, 0x1, P4 ;  /* 0x0000000307157211 */ /* 0x008fcc00020f0eff */
[----:B------:R-:W3:Y:S01]  /*31a20*/  LDC R235, c[0x0][0x278] ;  /* 0x00009e00ffeb7b82 */ /* 0x000ee20000000800 */
[----:B----4-:R-:W-:-:S07]  /*31a30*/  IADD3 R18, P5, R5, R2, RZ ;  /* 0x0000000205127210 */ /* 0x010fce0007fbe0ff */
[----:B------:R-:W4:Y:S01]  /*31a40*/  LDC R240, c[0x0][0x278] ;  /* 0x00009e00fff07b82 */ /* 0x000f220000000800 */
[----:B------:R-:W-:-:S07]  /*31a50*/  LEA.HI.X.SX32 R19, R6, R3, 0x1, P5 ;  /* 0x0000000306137211 */ /* 0x000fce00028f0eff */
[----:B------:R-:W4:Y:S01]  /*31a60*/  LDC R239, c[0x0][0x278] ;  /* 0x00009e00ffef7b82 */ /* 0x000f220000000800 */
[----:B------:R-:W-:Y:S01]  /*31a70*/  LEA.HI.X.SX32 R7, R5, R3, 0x1, P6 ;  /* 0x0000000305077211 */ /* 0x000fe200030f0eff */
[----:B------:R-:W-:Y:S01]  /*31a80*/  IMAD R4, R227, 0x276, RZ ;  /* 0x00000276e3047824 */ /* 0x000fe200078e02ff */
[----:B------:R-:W-:Y:S01]  /*31a90*/  STL.64 [R1+0x1d0], R20 ;  /* 0x0001d01401007387 */ /* 0x000fe20000100a00 */
[----:B------:R-:W-:-:S04]  /*31aa0*/  IMAD R15, R223, 0x272, RZ ;  /* 0x00000272df0f7824 */ /* 0x000fc800078e02ff */
[----:B------:R-:W4:Y:S01]  /*31ab0*/  LDC R238, c[0x0][0x278] ;  /* 0x00009e00ffee7b82 */ /* 0x000f220000000800 */
[----:B------:R-:W-:Y:S01]  /*31ac0*/  STL.64 [R1+0x8b0], R18 ;  /* 0x0008b01201007387 */ /* 0x000fe20000100a00 */
[-C--:B------:R-:W-:Y:S01]  /*31ad0*/  IADD3 RZ, P6, R4, R2.reuse, RZ ;  /* 0x0000000204ff7210 */ /* 0x080fe20007fde0ff */
[----:B--2---:R-:W-:Y:S02]  /*31ae0*/  IMAD R4, R232, 0x13a, RZ ;  /* 0x0000013ae8047824 */ /* 0x004fe400078e02ff */
[----:B------:R2:W-:Y:S01]  /*31af0*/  STL [R1+0x94], R7 ;  /* 0x0000940701007387 */ /* 0x0005e20000100800 */
[----:B------:R-:W-:Y:S01]  /*31b00*/  IADD3 RZ, P4, R15, R2, RZ ;  /* 0x000000020fff7210 */ /* 0x000fe20007f9e0ff */
[----:B0-----:R-:W-:Y:S01]  /*31b10*/  IMAD R14, R225, 0x274, RZ ;  /* 0x00000274e10e7824 */ /* 0x001fe200078e02ff */
[----:B------:R-:W0:Y:S01]  /*31b20*/  LDC R247, c[0x0][0x278] ;  /* 0x00009e00fff77b82 */ /* 0x000e220000000800 */
[----:B-1----:R-:W-:Y:S02]  /*31b30*/  IMAD R10, R231, 0x9d, RZ ;  /* 0x0000009de70a7824 */ /* 0x002fe400078e02ff */
[----:B--2---:R-:W-:-:S05]  /*31b40*/  IMAD R7, R229, 0x139, RZ ;  /* 0x00000139e5077824 */ /* 0x004fca00078e02ff */
[----:B------:R-:W1:Y:S01]  /*31b50*/  LDC R221, c[0x0][0x278] ;  /* 0x00009e00ffdd7b82 */ /* 0x000e620000000800 */
[----:B------:R-:W-:Y:S01]  /*31b60*/  IMAD R6, R237, 0x9e, RZ ;  /* 0x0000009eed067824 */ /* 0x000fe200078e02ff */
[----:B------:R-:W-:Y:S02]  /*31b70*/  LEA.HI.X.SX32 R37, R7, R3, 0x1, P4 ;  /* 0x0000000307257211 */ /* 0x000fe400020f0eff */
[----:B------:R-:W-:Y:S01]  /*31b80*/  IADD3 R20, P4, R4, R2, RZ ;  /* 0x0000000204147210 */ /* 0x000fe20007f9e0ff */
[----:B------:R-:W-:-:S03]  /*31b90*/  IMAD R18, R236, 0x4f, RZ ;  /* 0x0000004fec127824 */ /* 0x000fc600078e02ff */
[----:B------:R-:W2:Y:S01]  /*31ba0*/  LDC R19, c[0x0][0x278] ;  /* 0x00009e00ff137b82 */ /* 0x000ea20000000800 */
[-C--:B------:R-:W-:Y:S01]  /*31bb0*/  IADD3 RZ, P5, R14, R2.reuse, RZ ;  /* 0x000000020eff7210 */ /* 0x080fe20007fbe0ff */
[----:B---3--:R-:W-:Y:S01]  /*31bc0*/  IMAD R11, R235, 0x13b, RZ ;  /* 0x0000013beb0b7824 */ /* 0x008fe200078e02ff */
[-C--:B------:R-:W-:Y:S01]  /*31bd0*/  LEA.HI.X.SX32 R21, R10, R3.reuse, 0x1, P4 ;  /* 0x000000030a157211 */ /* 0x080fe200020f0eff */
[----:B----4-:R-:W-:Y:S01]  /*31be0*/  IMAD R14, R240, 0x27a, RZ ;  /* 0x0000027af00e7824 */ /* 0x010fe200078e02ff */
[----:B------:R-:W-:Y:S01]  /*31bf0*/  IADD3 R36, P4, R6, R2, RZ ;  /* 0x0000000206247210 */ /* 0x000fe20007f9e0ff */
[----:B------:R-:W-:Y:S02]  /*31c00*/  IMAD R15, R239, 0x278, RZ ;  /* 0x00000278ef0f7824 */ /* 0x000fe400078e02ff */
[----:B------:R-:W3:Y:S01]  /*31c10*/  LDC R225, c[0x0][0x278] ;  /* 0x00009e00ffe17b82 */ /* 0x000ee20000000800 */
[----:B------:R4:W-:Y:S01]  /*31c20*/  STL [R1+0x8c], R37 ;  /* 0x00008c2501007387 */ /* 0x0009e20000100800 */
[----:B------:R-:W-:-:S06]  /*31c30*/  LEA.HI.X.SX32 R11, R11, R3, 0x1, P6 ;  /* 0x000000030b0b7211 */ /* 0x000fcc00030f0eff */
[----:B------:R-:W3:Y:S01]  /*31c40*/  LDC R227, c[0x0][0x278] ;  /* 0x00009e00ffe37b82 */ /* 0x000ee20000000800 */
[-C--:B------:R-:W-:Y:S02]  /*31c50*/  IADD3 RZ, P6, R15, R2.reuse, RZ ;  /* 0x000000020fff7210 */ /* 0x080fe40007fde0ff */
[----:B----4-:R-:W-:Y:S02]  /*31c60*/  LEA.HI.X.SX32 R37, R18, R3, 0x1, P4 ;  /* 0x0000000312257211 */ /* 0x010fe400020f0eff */
[----:B------:R-:W-:-:S03]  /*31c70*/  IADD3 RZ, P4, R14, R2, RZ ;  /* 0x000000020eff7210 */ /* 0x000fc60007f9e0ff */
[----:B------:R-:W4:Y:S01]  /*31c80*/  LDC R14, c[0x0][0x278] ;  /* 0x00009e00ff0e7b82 */ /* 0x000f220000000800 */
[----:B------:R-:W-:Y:S01]  /*31c90*/  IMAD R5, R238, 0x13c, RZ ;  /* 0x0000013cee057824 */ /* 0x000fe200078e02ff */
[----:B------:R-:W-:-:S06]  /*31ca0*/  LEA.HI.X.SX32 R39, R4, R3, 0x1, P5 ;  /* 0x0000000304277211 */ /* 0x000fcc00028f0eff */
[----:B------:R-:W4:Y:S01]  /*31cb0*/  LDC R15, c[0x0][0x278] ;  /* 0x00009e00ff0f7b82 */ /* 0x000f220000000800 */
[----:B------:R1:W-:Y:S01]  /*31cc0*/  STL.64 [R1+0x8a8], R20 ;  /* 0x0008a81401007387 */ /* 0x0003e20000100a00 */
[----:B0-----:R-:W-:-:S06]  /*31cd0*/  IMAD R7, R247, 0x27c, RZ ;  /* 0x0000027cf7077824 */ /* 0x001fcc00078e02ff */
[----:B------:R-:W0:Y:S01]  /*31ce0*/  LDC R248, c[0x0][0x278] ;  /* 0x00009e00fff87b82 */ /* 0x000e220000000800 */
[----:B-1----:R-:W-:-:S07]  /*31cf0*/  IADD3 R20, P5, R5, R2, RZ ;  /* 0x0000000205147210 */ /* 0x002fce0007fbe0ff */
[----:B------:R-:W1:Y:S01]  /*31d00*/  LDC R18, c[0x0][0x278] ;  /* 0x00009e00ff127b82 */ /* 0x000e620000000800 */
[----:B------:R-:W-:Y:S01]  /*31d10*/  LEA.HI.X.SX32 R21, R6, R3, 0x1, P5 ;  /* 0x0000000306157211 */ /* 0x000fe200028f0eff */
[----:B------:R-:W-:Y:S01]  /*31d20*/  IMAD R4, R221, 0x13e, RZ ;  /* 0x0000013edd047824 */ /* 0x000fe200078e02ff */
[----:B------:R-:W-:Y:S05]  /*31d30*/  STL [R1+0x84], R39 ;  /* 0x0000842701007387 */ /* 0x000fea0000100800 */
[----:B------:R-:W1:Y:S01]  /*31d40*/  LDC R242, c[0x0][0x278] ;  /* 0x00009e00fff27b82 */ /* 0x000e620000000800 */
[----:B------:R3:W-:Y:S01]  /*31d50*/  STL [R1+0x7c], R11 ;  /* 0x00007c0b01007387 */ /* 0x0007e20000100800 */
[----:B------:R-:W-:Y:S01]  /*31d60*/  IADD3 RZ, P5, R7, R2, RZ ;  /* 0x0000000207ff7210 */ /* 0x000fe20007fbe0ff */
[----:B--2---:R-:W-:-:S05]  /*31d70*/  IMAD R6, R19, 0x13d, RZ ;  /* 0x0000013d13067824 */ /* 0x004fca00078e02ff */
[----:B------:R-:W2:Y:S01]  /*31d80*/  LDC R223, c[0x0][0x278] ;  /* 0x00009e00ffdf7b82 */ /* 0x000ea20000000800 */
[----:B------:R-:W-:Y:S01]  /*31d90*/  STL.64 [R1+0x1c8], R36 ;  /* 0x0001c82401007387 */ /* 0x000fe20000100a00 */
[----:B---3--:R-:W-:Y:S01]  /*31da0*/  IMAD R7, R227, 0x27e, RZ ;  /* 0x0000027ee3077824 */ /* 0x008fe200078e02ff */
[-C--:B------:R-:W-:Y:S01]  /*31db0*/  LEA.HI.X.SX32 R35, R5, R3.reuse, 0x1, P6 ;  /* 0x0000000305237211 */ /* 0x080fe200030f0eff */
[----:B------:R-:W-:Y:S01]  /*31dc0*/  IMAD R11, R225, 0x9f, RZ ;  /* 0x0000009fe10b7824 */ /* 0x000fe200078e02ff */
[----:B------:R3:W-:Y:S01]  /*31dd0*/  STL.64 [R1+0x8a0], R20 ;  /* 0x0008a01401007387 */ /* 0x0007e20000100a00 */
[-C--:B------:R-:W-:Y:S02]  /*31de0*/  LEA.HI.X.SX32 R33, R6, R3.reuse, 0x1, P4 ;  /* 0x0000000306217211 */ /* 0x080fe400020f0eff */
[----:B------:R-:W2:Y:S01]  /*31df0*/  LDC R229, c[0x0][0x278] ;  /* 0x00009e00ffe57b82 */ /* 0x000ea20000000800 */
[----:B------:R-:W-:Y:S01]  /*31e00*/  IADD3 RZ, P4, R7, R2, RZ ;  /* 0x0000000207ff7210 */ /* 0x000fe20007f9e0ff */
[----:B----4-:R-:W-:Y:S01]  /*31e10*/  IMAD R6, R14, 0x13f, RZ ;  /* 0x0000013f0e067824 */ /* 0x010fe200078e02ff */
[----:B------:R-:W-:Y:S01]  /*31e20*/  LEA.HI.X.SX32 R7, R4, R3, 0x1, P5 ;  /* 0x0000000304077211 */ /* 0x000fe200028f0eff */
[----:B0-----:R-:W-:-:S04]  /*31e30*/  IMAD R5, R248, 0x282, RZ ;  /* 0x00000282f8057824 */ /* 0x001fc800078e02ff */
[----:B------:R-:W0:Y:S01]  /*31e40*/  LDC R19, c[0x0][0x278] ;  /* 0x00009e00ff137b82 */ /* 0x000e220000000800 */
[-C--:B---3--:R-:W-:Y:S01]  /*31e50*/  IADD3 R20, P6, R4, R2.reuse, RZ ;  /* 0x0000000204147210 */ /* 0x088fe20007fde0ff */
[----:B------:R-:W-:Y:S03]  /*31e60*/  STL [R1+0x74], R35 ;  /* 0x0000742301007387 */ /* 0x000fe60000100800 */
[-C--:B------:R-:W-:Y:S01]  /*31e70*/  LEA.HI.X.SX32 R21, R11, R3.reuse, 0x1, P6 ;  /* 0x000000030b157211 */ /* 0x080fe200030f0eff */
[----:B------:R-:W-:Y:S01]  /*31e80*/  IMAD R4, R15, 0xa, RZ ;  /* 0x0000000a0f047824 */ /* 0x000fe200078e02ff */
[----:B------:R-:W-:Y:S01]  /*31e90*/  STL [R1+0x6c], R33 ;  /* 0x00006c2101007387 */ /* 0x000fe20000100800 */
[----:B------:R-:W-:Y:S01]  /*31ea0*/  LEA.HI.X.SX32 R27, R6, R3, 0x1, P4 ;  /* 0x00000003061b7211 */ /* 0x000fe200020f0eff */
[----:B-1----:R-:W-:Y:S01]  /*31eb0*/  IMAD R10, R242, 0x280, RZ ;  /* 0x00000280f20a7824 */ /* 0x002fe200078e02ff */
[----:B------:R-:W-:Y:S01]  /*31ec0*/  IADD3 RZ, P5, R5, R2, RZ ;  /* 0x0000000205ff7210 */ /* 0x000fe20007fbe0ff */
[----:B------:R1:W-:Y:S01]  /*31ed0*/  STL.64 [R1+0x898], R20 ;  /* 0x0008981401007387 */ /* 0x0003e20000100a00 */
[----:B------:R-:W3:Y:S03]  /*31ee0*/  LDC R11, c[0x0][0x278] ;  /* 0x00009e00ff0b7b82 */ /* 0x000ee60000000800 */
[----:B------:R4:W-:Y:S01]  /*31ef0*/  STL [R1+0x64], R7 ;  /* 0x0000640701007387 */ /* 0x0009e20000100800 */
[----:B--2---:R-:W-:-:S02]  /*31f00*/  IMAD R5, R223, 0x14, RZ ;  /* 0x00000014df057824 */ /* 0x004fc400078e02ff */
[----:B------:R-:W-:Y:S02]  /*31f10*/  IMAD R6, R229, 0x28, RZ ;  /* 0x00000028e5067824 */ /* 0x000fe400078e02ff */
[----:B------:R-:W2:Y:S01]  /*31f20*/  LDC R221, c[0x0][0x278] ;  /* 0x00009e00ffdd7b82 */ /* 0x000ea20000000800 */
[-C--:B-1----:R-:W-:Y:S01]  /*31f30*/  IADD3 R20, P4, R4, R2.reuse, RZ ;  /* 0x0000000204147210 */ /* 0x082fe20007f9e0ff */
[----:B----4-:R-:W-:Y:S01]  /*31f40*/  IMAD R7, R18, 0x5, RZ ;  /* 0x0000000512077824 */ /* 0x010fe200078e02ff */
[----:B------:R-:W-:Y:S01]  /*31f50*/  STL [R1+0x5c], R27 ;  /* 0x00005c1b01007387 */ /* 0x000fe20000100800 */
[----:B------:R-:W-:-:S04]  /*31f60*/  IADD3 RZ, P6, R10, R2, RZ ;  /* 0x000000020aff7210 */ /* 0x000fc80007fde0ff */
[----:B------:R-:W1:Y:S01]  /*31f70*/  LDC R227, c[0x0][0x278] ;  /* 0x00009e00ffe37b82 */ /* 0x000e620000000800 */
[----:B------:R-:W-:-:S05]  /*31f80*/  LEA.HI.X.SX32 R21, R7, R3, 0x1, P4 ;  /* 0x0000000307157211 */ /* 0x000fca00020f0eff */
[----:B------:R4:W-:Y:S02]  /*31f90*/  STL.64 [R1+0x418], R20 ;  /* 0x0004181401007387 */ /* 0x0009e40000100a00 */
[----:B------:R-:W3:Y:S08]  /*31fa0*/  LDC R10, c[0x0][0x278] ;  /* 0x00009e00ff0a7b82 */ /* 0x000ef00000000800 */
[----:B------:R-:W1:Y:S01]  /*31fb0*/  LDC R225, c[0x0][0x278] ;  /* 0x00009e00ffe17b82 */ /* 0x000e620000000800 */
[----:B----4-:R-:W-:-:S04]  /*31fc0*/  IADD3 R20, P4, R5, R2, RZ ;  /* 0x0000000205147210 */ /* 0x010fc80007f9e0ff */
[----:B------:R-:W-:-:S03]  /*31fd0*/  LEA.HI.X.SX32 R21, R4, R3, 0x1, P4 ;  /* 0x0000000304157211 */ /* 0x000fc600020f0eff */
[----:B------:R-:W4:Y:S02]  /*31fe0*/  LDC R231, c[0x0][0x278] ;  /* 0x00009e00ffe77b82 */ /* 0x000f240000000800 */
[----:B------:R2:W-:Y:S01]  /*31ff0*/  STL.64 [R1+0x3f0], R20 ;  /* 0x0003f01401007387 */ /* 0x0005e20000100a00 */
[----:B0-----:R-:W-:Y:S02]  /*32000*/  IMAD R7, R19, 0x50, RZ ;  /* 0x0000005013077824 */ /* 0x001fe400078e02ff */
[----:B---3--:R-:W-:-:S03]  /*32010*/  IMAD R4, R10, 0xa0, RZ ;  /* 0x000000a00a047824 */ /* 0x008fc600078e02ff */
[----:B------:R-:W0:Y:S01]  /*32020*/  LDC R14, c[0x0][0x278] ;  /* 0x00009e00ff0e7b82 */ /* 0x000e220000000800 */
[----:B--2---:R-:W-:-:S07]  /*32030*/  IADD3 R20, P4, R6, R2, RZ ;  /* 0x0000000206147210 */ /* 0x004fce0007f9e0ff */
[----:B------:R-:W2:Y:S01]  /*32040*/  LDC R18, c[0x0][0x278] ;  /* 0x00009e00ff127b82 */ /* 0x000ea20000000800 */
[----:B------:R-:W-:-:S05]  /*32050*/  LEA.HI.X.SX32 R21, R5, R3, 0x1, P4 ;  /* 0x0000000305157211 */ /* 0x000fca00020f0eff */
[----:B------:R3:W-:Y:S02]  /*32060*/  STL.64 [R1+0x3a0], R20 ;  /* 0x0003a01401007387 */ /* 0x0007e40000100a00 */
[----:B------:R-:W2:Y:S08]  /*32070*/  LDC R236, c[0x0][0x278] ;  /* 0x00009e00ffec7b82 */ /* 0x000eb00000000800 */
[----:B------:R-:W2:Y:S01]  /*32080*/  LDC R19, c[0x0][0x278] ;  /* 0x00009e00ff137b82 */ /* 0x000ea20000000800 */
[----:B---3--:R-:W-:-:S04]  /*32090*/  IADD3 R20, P4, R7, R2, RZ ;  /* 0x0000000207147210 */ /* 0x008fc80007f9e0ff */
[----:B------:R-:W-:-:S03]  /*320a0*/  LEA.HI.X.SX32 R21, R6, R3, 0x1, P4 ;  /* 0x0000000306157211 */ /* 0x000fc600020f0eff */
[----:B------:R-:W3:Y:S02]  /*320b0*/  LDC R229, c[0x0][0x278] ;  /* 0x00009e00ffe57b82 */ /* 0x000ee40000000800 */
[----:B------:R1:W-:Y:S01]  /*320c0*/  STL.64 [R1+0x300], R20 ;  /* 0x0003001401007387 */ /* 0x0003e20000100a00 */
[----:B------:R-:W-:-:S05]  /*320d0*/  IMAD R5, R11, 0x140, RZ ;  /* 0x000001400b057824 */ /* 0x000fca00078e02ff */
[----:B------:R-:W3:Y:S01]  /*320e0*/  LDC R235, c[0x0][0x278] ;  /* 0x00009e00ffeb7b82 */ /* 0x000ee20000000800 */
[----:B-1----:R-:W-:-:S07]  /*320f0*/  IADD3 R20, P4, R4, R2, RZ ;  /* 0x0000000204147210 */ /* 0x002fce0007f9e0ff */
[----:B------:R-:W1:Y:S01]  /*32100*/  LDC R232, c[0x0][0x278] ;  /* 0x00009e00ffe87b82 */ /* 0x000e620000000800 */
[----:B------:R-:W-:-:S07]  /*32110*/  LEA.HI.X.SX32 R21, R7, R3, 0x1, P4 ;  /* 0x0000000307157211 */ /* 0x000fce00020f0eff */
[----:B------:R-:W3:Y:S01]  /*32120*/  LDC R223, c[0x0][0x278] ;  /* 0x00009e00ffdf7b82 */ /* 0x000ee20000000800 */
[----:B------:R4:W-:Y:S01]  /*32130*/  STL.64 [R1+0x1c0], R20 ;  /* 0x0001c01401007387 */ /* 0x0009e20000100a00 */
[----:B------:R-:W-:-:S06]  /*32140*/  IMAD R10, R221, 0x141, RZ ;  /* 0x00000141dd0a7824 */ /* 0x000fcc00078e02ff */
[----:B------:R-:W1:Y:S01]  /*32150*/  LDC R237, c[0x0][0x278] ;  /* 0x00009e00ffed7b82 */ /* 0x000e620000000800 */
[-C--:B----4-:R-:W-:Y:S01]  /*32160*/  IADD3 R20, P4, R5, R2.reuse, RZ ;  /* 0x0000000205147210 */ /* 0x090fe20007f9e0ff */
[----:B------:R-:W-:Y:S01]  /*32170*/  IMAD R6, R227, 0x142, RZ ;  /* 0x00000142e3067824 */ /* 0x000fe200078e02ff */
[-C--:B------:R-:W-:Y:S01]  /*32180*/  LEA.HI.X.SX32 R25, R5, R3.reuse, 0x1, P6 ;  /* 0x0000000305197211 */ /* 0x080fe200030f0eff */
[----:B------:R-:W-:Y:S01]  /*32190*/  IMAD R15, R225, 0xa1, RZ ;  /* 0x000000a1e10f7824 */ /* 0x000fe200078e02ff */
[-C--:B------:R-:W-:Y:S01]  /*321a0*/  LEA.HI.X.SX32 R21, R4, R3.reuse, 0x1, P4 ;  /* 0x0000000304157211 */ /* 0x080fe200020f0eff */
[----:B------:R-:W-:Y:S01]  /*321b0*/  IMAD R7, R231, 0x284, RZ ;  /* 0x00000284e7077824 */ /* 0x000fe200078e02ff */
[----:B------:R-:W-:Y:S01]  /*321c0*/  LEA.HI.X.SX32 R5, R10, R3, 0x1, P5 ;  /* 0x000000030a057211 */ /* 0x000fe200028f0eff */
[----:B0-----:R-:W-:Y:S01]  /*321d0*/  IMAD R14, R14, 0x286, RZ ;  /* 0x000002860e0e7824 */ /* 0x001fe200078e02ff */
[----:B------:R-:W0:Y:S01]  /*321e0*/  LDC R225, c[0x0][0x278] ;  /* 0x00009e00ffe17b82 */ /* 0x000e220000000800 */
[----:B------:R4:W-:Y:S01]  /*321f0*/  STL.64 [R1+0x890], R20 ;  /* 0x0008901401007387 */ /* 0x0009e20000100a00 */
[----:B--2---:R-:W-:Y:S01]  /*32200*/  IMAD R11, R18, 0x288, RZ ;  /* 0x00000288120b7824 */ /* 0x004fe200078e02ff */
[----:B------:R-:W-:-:S02]  /*32210*/  IADD3 RZ, P6, R7, R2, RZ ;  /* 0x0000000207ff7210 */ /* 0x000fc40007fde0ff */
[----:B------:R-:W-:Y:S01]  /*32220*/  STL [R1+0x54], R25 ;  /* 0x0000541901007387 */ /* 0x000fe20000100800 */
[----:B---3--:R-:W-:Y:S02]  /*32230*/  IMAD R4, R223, 0x144, RZ ;  /* 0x00000144df047824 */ /* 0x008fe400078e02ff */
[----:B------:R-:W2:Y:S01]  /*32240*/  LDC R239, c[0x0][0x278] ;  /* 0x00009e00ffef7b82 */ /* 0x000ea20000000800 */
[----:B------:R3:W-:Y:S01]  /*32250*/  STL [R1+0x4c], R5 ;  /* 0x00004c0501007387 */ /* 0x0007e20000100800 */
[-C--:B----4-:R-:W-:Y:S01]  /*32260*/  IADD3 R20, P4, R6, R2.reuse, RZ ;  /* 0x0000000206147210 */ /* 0x090fe20007f9e0ff */
[----:B------:R-:W-:Y:S01]  /*32270*/  IMAD R10, R19, 0x28c, RZ ;  /* 0x0000028c130a7824 */ /* 0x000fe200078e02ff */
[-C--:B------:R-:W-:Y:S01]  /*32280*/  IADD3 RZ, P5, R14, R2.reuse, RZ ;  /* 0x000000020eff7210 */ /* 0x080fe20007fbe0ff */
[----:B------:R-:W-:Y:S01]  /*32290*/  IMAD R7, R235, 0x143, RZ ;  /* 0x00000143eb077824 */ /* 0x000fe200078e02ff */
[-C--:B------:R-:W-:Y:S02]  /*322a0*/  LEA.HI.X.SX32 R21, R15, R3.reuse, 0x1, P4 ;  /* 0x000000030f157211 */ /* 0x080fe400020f0eff */
[----:B------:R-:W4:Y:S01]  /*322b0*/  LDC R223, c[0x0][0x278] ;  /* 0x00009e00ffdf7b82 */ /* 0x000f220000000800 */
[----:B---3--:R-:W-:Y:S01]  /*322c0*/  IMAD R5, R236, 0xa2, RZ ;  /* 0x000000a2ec057824 */ /* 0x008fe200078e02ff */
[----:B------:R-:W-:Y:S01]  /*322d0*/  IADD3 RZ, P4, R11, R2, RZ ;  /* 0x000000020bff7210 */ /* 0x000fe20007f9e0ff */
[----:B------:R-:W-:Y:S01]  /*322e0*/  IMAD R14, R229, 0x51, RZ ;  /* 0x00000051e50e7824 */ /* 0x000fe200078e02ff */
[----:B------:R3:W-:Y:S01]  /*322f0*/  STL.64 [R1+0x888], R20 ;  /* 0x0008881401007387 */ /* 0x0007e20000100a00 */
[----:B------:R-:W-:Y:S01]  /*32300*/  LEA.HI.X.SX32 R19, R6, R3, 0x1, P6 ;  /* 0x0000000306137211 */ /* 0x000fe200030f0eff */
[----:B-1----:R-:W-:-:S02]  /*32310*/  IMAD R11, R232, 0x28a, RZ ;  /* 0x0000028ae80b7824 */ /* 0x002fc400078e02ff */
[----:B------:R-:W-:Y:S01]  /*32320*/  IMAD R6, R237, 0x28e, RZ ;  /* 0x0000028eed067824 */ /* 0x000fe200078e02ff */
[-C--:B------:R-:W-:Y:S01]  /*32330*/  LEA.HI.X.SX32 R23, R7, R3.reuse, 0x1, P5 ;  /* 0x0000000307177211 */ /* 0x080fe200028f0eff */
[----:B0-----:R-:W-:Y:S01]  /*32340*/  IMAD R152, R225, 0x14c, RZ ;  /* 0x0000014ce1987824 */ /* 0x001fe200078e02ff */
[----:B------:R-:W0:Y:S01]  /*32350*/  LDC R235, c[0x0][0x278] ;  /* 0x00009e00ffeb7b82 */ /* 0x000e220000000800 */
[-C--:B---3--:R-:W-:Y:S02]  /*32360*/  IADD3 R20, P6, R5, R2.reuse, RZ ;  /* 0x0000000205147210 */ /* 0x088fe40007fde0ff */
[----:B------:R-:W-:Y:S01]  /*32370*/  IADD3 R18, P5, R4, R2, RZ ;  /* 0x0000000204127210 */ /* 0x000fe20007fbe0ff */
[----:B------:R1:W-:Y:S01]  /*32380*/  STL [R1+0x44], R19 ;  /* 0x0000441301007387 */ /* 0x0003e20000100800 */
[----:B------:R-:W-:-:S03]  /*32390*/  LEA.HI.X.SX32 R21, R14, R3, 0x1, P6 ;  /* 0x000000030e157211 */ /* 0x000fc600030f0eff */
[----:B------:R-:W3:Y:S01]  /*323a0*/  LDC R232, c[0x0][0x278] ;  /* 0x00009e00ffe87b82 */ /* 0x000ee20000000800 */
[-C--:B------:R-:W-:Y:S02]  /*323b0*/  IADD3 RZ, P6, R11, R2.reuse, RZ ;  /* 0x000000020bff7210 */ /* 0x080fe40007fde0ff */
[----:B------:R-:W-:Y:S02]  /*323c0*/  LEA.HI.X.SX32 R11, R4, R3, 0x1, P4 ;  /* 0x00000003040b7211 */ /* 0x000fe400020f0eff */
[----:B------:R-:W-:-:S03]  /*323d0*/  IADD3 RZ, P4, R6, R2, RZ ;  /* 0x0000000206ff7210 */ /* 0x000fc60007f9e0ff */
[----:B------:R-:W2:Y:S01]  /*323e0*/  LDC R4, c[0x0][0x278] ;  /* 0x00009e00ff047b82 */ /* 0x000ea20000000800 */
[----:B-1----:R-:W-:-:S07]  /*323f0*/  LEA.HI.X.SX32 R19, R5, R3, 0x1, P5 ;  /* 0x0000000305137211 */ /* 0x002fce00028f0eff */
[----:B------:R-:W1:Y:S08]  /*32400*/  LDC R6, c[0x0][0x278] ;  /* 0x00009e00ff067b82 */ /* 0x000e700000000800 */
[----:B------:R-:W4:Y:S01]  /*32410*/  LDC R5, c[0x0][0x278] ;  /* 0x00009e00ff057b82 */ /* 0x000f220000000800 */
[----:B------:R-:W-:Y:S01]  /*32420*/  STL [R1+0x3c], R23 ;  /* 0x00003c1701007387 */ /* 0x000fe20000100800 */
[----:B--2---:R-:W-:-:S03]  /*32430*/  IMAD R159, R4, 0x145, RZ ;  /* 0x00000145049f7824 */ /* 0x004fc600078e02ff */
[----:B------:R-:W-:Y:S01]  /*32440*/  STL.64 [R1+0x1b8], R20 ;  /* 0x0001b81401007387 */ /* 0x000fe20000100a00 */
[-C--:B------:R-:W-:Y:S02]  /*32450*/  IADD3 RZ, P5, R10, R2.reuse, RZ ;  /* 0x000000020aff7210 */ /* 0x080fe40007fbe0ff */
[----:B------:R-:W2:Y:S01]  /*32460*/  LDC R14, c[0x0][0x278] ;  /* 0x00009e00ff0e7b82 */ /* 0x000ea20000000800 */
[----:B------:R-:W-:Y:S01]  /*32470*/  LEA.HI.X.SX32 R159, R159, R3, 0x1, P6 ;  /* 0x000000039f9f7211 */ /* 0x000fe200030f0eff */
[----:B-1----:R-:W-:Y:S01]  /*32480*/  IMAD R4, R6, 0x146, RZ ;  /* 0x0000014606047824 */ /* 0x002fe200078e02ff */
[----:B------:R-:W-:Y:S05]  /*32490*/  STL.64 [R1+0x880], R18 ;  /* 0x0008801201007387 */ /* 0x000fea0000100a00 */
[----:B------:R-:W1:Y:S01]  /*324a0*/  LDC R10, c[0x0][0x278] ;  /* 0x00009e00ff0a7b82 */ /* 0x000e620000000800 */
[----:B------:R-:W-:Y:S01]  /*324b0*/  IADD3 R158, P6, R4, R2, RZ ;  /* 0x00000002049e7210 */ /* 0x000fe20007fde0ff */
[----:B----4-:R-:W-:Y:S01]  /*324c0*/  IMAD R163, R5, 0xa3, RZ ;  /* 0x000000a305a37824 */ /* 0x010fe200078e02ff */
[----:B------:R4:W-:Y:S01]  /*324d0*/  STL [R1+0x34], R11 ;  /* 0x0000340b01007387 */ /* 0x0009e20000100800 */
[----:B------:R-:W-:-:S04]  /*324e0*/  IMAD R7, R223, 0xa6, RZ ;  /* 0x000000a6df077824 */ /* 0x000fc800078e02ff */
[----:B------:R-:W0:Y:S01]  /*324f0*/  LDC R236, c[0x0][0x278] ;  /* 0x00009e00ffec7b82 */ /* 0x000e220000000800 */
[----:B------:R3:W-:Y:S07]  /*32500*/  STL [R1+0x2c], R159 ;  /* 0x00002c9f01007387 */ /* 0x0007ee0000100800 */
[----:B----4-:R-:W4:Y:S01]  /*32510*/  LDC R11, c[0x0][0x278] ;  /* 0x00009e00ff0b7b82 */ /* 0x010f220000000800 */
[----:B---3--:R-:W-:-:S07]  /*32520*/  LEA.HI.X.SX32 R159, R163, R3, 0x1, P6 ;  /* 0x00000003a39f7211 */ /* 0x008fce00030f0eff */
[----:B------:R-:W3:Y:S01]  /*32530*/  LDC R19, c[0x0][0x278] ;  /* 0x00009e00ff137b82 */ /* 0x000ee20000000800 */
[----:B------:R2:W-:Y:S07]  /*32540*/  STL.64 [R1+0x878], R158 ;  /* 0x0008789e01007387 */ /* 0x0005ee0000100a00 */
[----:B------:R-:W0:Y:S08]  /*32550*/  LDC R18, c[0x0][0x278] ;  /* 0x00009e00ff127b82 */ /* 0x000e300000000800 */
[----:B--2---:R-:W2:Y:S01]  /*32560*/  LDC R159, c[0x0][0x278] ;  /* 0x00009e00ff9f7b82 */ /* 0x004ea20000000800 */
[----:B-1----:R-:W-:Y:S01]  /*32570*/  IMAD R5, R10, 0x52, RZ ;  /* 0x000000520a057824 */ /* 0x002fe200078e02ff */
[----:B------:R-:W-:Y:S01]  /*32580*/  LEA.HI.X.SX32 R163, R4, R3, 0x1, P5 ;  /* 0x0000000304a37211 */ /* 0x000fe200028f0eff */
[----:B----4-:R-:W-:-:S03]  /*32590*/  IMAD R6, R11, 0xa4, RZ ;  /* 0x000000a40b067824 */ /* 0x010fc600078e02ff */
[-C--:B------:R-:W-:Y:S01]  /*325a0*/  IADD3 R158, P6, R5, R2.reuse, RZ ;  /* 0x00000002059e7210 */ /* 0x080fe20007fde0ff */
[----:B------:R-:W-:Y:S01]  /*325b0*/  IMAD R157, R14, 0x148, RZ ;  /* 0x000001480e9d7824 */ /* 0x000fe200078e02ff */
[----:B------:R-:W-:Y:S01]  /*325c0*/  IADD3 R162, P5, R6, R2, RZ ;  /* 0x0000000206a27210 */ /* 0x000fe20007fbe0ff */
[----:B---3--:R-:W-:Y:S01]  /*325d0*/  IMAD R156, R19, 0x14a, RZ ;  /* 0x0000014a139c7824 */ /* 0x008fe200078e02ff */
[----:B------:R1:W-:Y:S01]  /*325e0*/  STL [R1+0x24], R163 ;  /* 0x000024a301007387 */ /* 0x0003e20000100800 */
[----:B------:R-:W3:Y:S08]  /*325f0*/  LDC R4, c[0x0][0x278] ;  /* 0x00009e00ff047b82 */ /* 0x000ef00000000800 */
[----:B------:R-:W4:Y:S01]  /*32600*/  LDC R237, c[0x0][0x278] ;  /* 0x00009e00ffed7b82 */ /* 0x000f220000000800 */
[----:B--2---:R-:W-:-:S02]  /*32610*/  IMAD R159, R159, 0x29, RZ ;  /* 0x000000299f9f7824 */ /* 0x004fc400078e02ff */
[----:B0-----:R-:W-:-:S05]  /*32620*/  IMAD R153, R18, 0xa5, RZ ;  /* 0x000000a512997824 */ /* 0x001fca00078e02ff */
[----:B------:R-:W0:Y:S01]  /*32630*/  LDC R242, c[0x0][0x278] ;  /* 0x00009e00fff27b82 */ /* 0x000e220000000800 */
[-C--:B------:R-:W-:Y:S02]  /*32640*/  LEA.HI.X.SX32 R159, R159, R3.reuse, 0x1, P6 ;  /* 0x000000039f9f7211 */ /* 0x080fe400030f0eff */
[----:B-1----:R-:W-:-:S03]  /*32650*/  LEA.HI.X.SX32 R163, R5, R3, 0x1, P5 ;  /* 0x0000000305a37211 */ /* 0x002fc600028f0eff */
[----:B------:R1:W-:Y:S01]  /*32660*/  STL.64 [R1+0x2f8], R158 ;  /* 0x0002f89e01007387 */ /* 0x0003e20000100a00 */
[-C--:B------:R-:W-:Y:S01]  /*32670*/  IADD3 R156, P5, R156, R2.reuse, RZ ;  /* 0x000000029c9c7210 */ /* 0x080fe20007fbe0ff */
[----:B------:R-:W-:Y:S01]  /*32680*/  IMAD R10, R232, 0x2a, RZ ;  /* 0x0000002ae80a7824 */ /* 0x000fe200078e02ff */
[----:B------:R-:W2:Y:S01]  /*32690*/  LDC R238, c[0x0][0x278] ;  /* 0x00009e00ffee7b82 */ /* 0x000ea20000000800 */
[----:B------:R1:W-:Y:S01]  /*326a0*/  STL.64 [R1+0x1b0], R162 ;  /* 0x0001b0a201007387 */ /* 0x0003e20000100a00 */
[----:B---3--:R-:W-:Y:S02]  /*326b0*/  IMAD R4, R4, 0x14e, RZ ;  /* 0x0000014e04047824 */ /* 0x008fe400078e02ff */
[----:B------:R-:W-:Y:S02]  /*326c0*/  IMAD R11, R235, 0x54, RZ ;  /* 0x00000054eb0b7824 */ /* 0x000fe400078e02ff */
[----:B------:R-:W-:Y:S02]  /*326d0*/  IMAD R14, R236, 0xa8, RZ ;  /* 0x000000a8ec0e7824 */ /* 0x000fe400078e02ff */
[----:B----4-:R-:W-:Y:S01]  /*326e0*/  IMAD R155, R237, 0x150, RZ ;  /* 0x00000150ed9b7824 */ /* 0x010fe200078e02ff */
[-C--:B-1----:R-:W-:Y:S01]  /*326f0*/  IADD3 R158, P6, R157, R2.reuse, RZ ;  /* 0x000000029d9e7210 */ /* 0x082fe20007fde0ff */
[----:B------:R-:W-:Y:S01]  /*32700*/  IMAD R154, R239, 0x152, RZ ;  /* 0x00000152ef9a7824 */ /* 0x000fe200078e02ff */
[-C--:B------:R-:W-:Y:S01]  /*32710*/  LEA.HI.X.SX32 R157, R153, R3.reuse, 0x1, P5 ;  /* 0x00000003999d7211 */ /* 0x080fe200028f0eff */
[----:B------:R-:W1:Y:S01]  /*32720*/  LDC R247, c[0x0][0x278] ;  /* 0x00009e00fff77b82 */ /* 0x000e620000000800 */
[----:B------:R-:W-:Y:S01]  /*32730*/  LEA.HI.X.SX32 R159, R6, R3, 0x1, P6 ;  /* 0x00000003069f7211 */ /* 0x000fe200030f0eff */
[----:B------:R-:W3:Y:S01]  /*32740*/  LDL.LU.64 R162, [R1+0x1090] ;  /* 0x0010900001a27983 */ /* 0x000ee20000300a00 */
[----:B------:R-:W-:-:S05]  /*32750*/  IADD3 R152, P5, R152, R2, RZ ;  /* 0x0000000298987210 */ /* 0x000fca0007fbe0ff */
[----:B------:R-:W4:Y:S01]  /*32760*/  LDC R6, c[0x0][0x278] ;  /* 0x00009e00ff067b82 */ /* 0x000f220000000800 */
[----:B------:R2:W-:Y:S01]  /*32770*/  STL.64 [R1+0x870], R158 ;  /* 0x0008709e01007387 */ /* 0x0005e20000100a00 */
[----:B------:R-:W-:Y:S01]  /*32780*/  LEA.HI.X.SX32 R153, R7, R3, 0x1, P5 ;  /* 0x0000000307997211 */ /* 0x000fe200028f0eff */
[----:B0-----:R-:W-:Y:S02]  /*32790*/  IMAD R15, R242, 0xaa, RZ ;  /* 0x000000aaf20f7824 */ /* 0x001fe400078e02ff */
[----:B--2---:R-:W-:-:S03]  /*327a0*/  IMAD R149, R238, 0xa9, RZ ;  /* 0x000000a9ee957824 */ /* 0x004fc600078e02ff */
[----:B------:R-:W0:Y:S01]  /*327b0*/  LDC R19, c[0x0][0x278] ;  /* 0x00009e00ff137b82 */ /* 0x000e220000000800 */
[----:B------:R-:W-:Y:S02]  /*327c0*/  IADD3 R158, P6, R7, R2, RZ ;  /* 0x00000002079e7210 */ /* 0x000fe40007fde0ff */
[----:B------:R-:W-:Y:S01]  /*327d0*/  MOV R7, R5 ;  /* 0x0000000500077202 */ /* 0x000fe20000000f00 */
[----:B------:R2:W-:Y:S04]  /*327e0*/  STL.64 [R1+0x868], R156 ;  /* 0x0008689c01007387 */ /* 0x0005e80000100a00 */
[----:B------:R-:W1:Y:S08]  /*327f0*/  LDC R5, c[0x0][0x278] ;  /* 0x00009e00ff057b82 */ /* 0x000e700000000800 */
[----:B------:R-:W0:Y:S01]  /*32800*/  LDC R7, c[0x0][0x278] ;  /* 0x00009e00ff077b82 */ /* 0x000e220000000800 */
[----:B----4-:R-:W-:Y:S01]  /*32810*/  IMAD R6, R6, 0x53, RZ ;  /* 0x0000005306067824 */ /* 0x010fe200078e02ff */
[----:B--2---:R-:W2:Y:S04]  /*32820*/  LDL.LU.64 R156, [R1+0x1088] ;  /* 0x00108800019c7983 */ /* 0x004ea80000300a00 */
[----:B------:R-:W-:-:S02]  /*32830*/  LEA.HI.X.SX32 R159, R6, R3, 0x1, P6 ;  /* 0x00000003069f7211 */ /* 0x000fc400030f0eff */
[----:B------:R-:W-:Y:S01]  /*32840*/  IADD3 R4, P6, R4, R2, RZ ;  /* 0x0000000204047210 */ /* 0x000fe20007fde0ff */
[----:B------:R-:W4:Y:S02]  /*32850*/  LDC R221, c[0x0][0x278] ;  /* 0x00009e00ffdd7b82 */ /* 0x000f240000000800 */
[----:B------:R1:W-:Y:S01]  /*32860*/  STL.64 [R1+0x1a8], R158 ;  /* 0x0001a89e01007387 */ /* 0x0003e20000100a00 */
[----:B------:R-:W-:Y:S01]  /*32870*/  MOV R6, R4 ;  /* 0x0000000400067202 */ /* 0x000fe20000000f00 */
[----:B-1----:R-:W-:-:S04]  /*32880*/  IMAD R5, R5, 0x15, RZ ;  /* 0x0000001505057824 */ /* 0x002fc800078e02ff */
[----:B------:R-:W1:Y:S01]  /*32890*/  LDC R225, c[0x0][0x278] ;  /* 0x00009e00ffe17b82 */ /* 0x000e620000000800 */
[----:B------:R-:W2:Y:S01]  /*328a0*/  LDL.LU.64 R158, [R1+0x1080] ;  /* 0x00108000019e7983 */ /* 0x000ea20000300a00 */
[----:B0-----:R-:W-:-:S06]  /*328b0*/  IMAD R7, R7, 0xa7, RZ ;  /* 0x000000a707077824 */ /* 0x001fcc00078e02ff */
[----:B------:R-:W0:Y:S01]  /*328c0*/  LDC R223, c[0x0][0x278] ;  /* 0x00009e00ffdf7b82 */ /* 0x000e220000000800 */
[----:B------:R4:W-:Y:S01]  /*328d0*/  STL.64 [R1+0x860], R152 ;  /* 0x0008609801007387 */ /* 0x0009e20000100a00 */
[----:B------:R-:W-:Y:S01]  /*328e0*/  LEA.HI.X.SX32 R7, R7, R3, 0x1, P6 ;  /* 0x0000000307077211 */ /* 0x000fe200030f0eff */
[----:B------:R-:W-:Y:S02]  /*328f0*/  IMAD R148, R247, 0x154, RZ ;  /* 0x00000154f7947824 */ /* 0x000fe400078e02ff */
[----:B------:R-:W-:-:S03]  /*32900*/  IMAD R18, R251, 0x56, RZ ;  /* 0x00000056fb127824 */ /* 0x000fc600078e02ff */
[----:B------:R-:W3:Y:S01]  /*32910*/  LDC R227, c[0x0][0x278] ;  /* 0x00009e00ffe37b82 */ /* 0x000ee20000000800 */
[----:B----4-:R-:W4:Y:S01]  /*32920*/  LDL.LU.64 R152, [R1+0x1078] ;  /* 0x0010780001987983 */ /* 0x010f220000300a00 */
[----:B------:R-:W-:Y:S01]  /*32930*/  IADD3 R6, P6, R11, R2, RZ ;  /* 0x000000020b067210 */ /* 0x000fe20007fde0ff */
[----:B------:R-:W-:-:S05]  /*32940*/  IMAD R19, R19, 0xac, RZ ;  /* 0x000000ac13137824 */ /* 0x000fca00078e02ff */
[----:B------:R-:W2:Y:S01]  /*32950*/  LDC R231, c[0x0][0x278] ;  /* 0x00009e00ffe77b82 */ /* 0x000ea20000000800 */
[----:B------:R0:W-:Y:S01]  /*32960*/  STL [R1+0x858], R4 ;  /* 0x0008580401007387 */ /* 0x0001e20000100800 */
[----:B------:R-:W-:Y:S02]  /*32970*/  IMAD R221, R221, 0x6, RZ ;  /* 0x00000006dddd7824 */ /* 0x000fe400078e02ff */
[----:B-1----:R-:W-:Y:S02]  /*32980*/  IMAD R225, R225, 0xe, RZ ;  /* 0x0000000ee1e17824 */ /* 0x002fe400078e02ff */
[----:B0-----:R-:W-:Y:S02]  /*32990*/  IMAD R223, R223, 0xc, RZ ;  /* 0x0000000cdfdf7824 */ /* 0x001fe400078e02ff */
[----:B------:R-:W0:Y:S01]  /*329a0*/  LDC R229, c[0x0][0x278] ;  /* 0x00009e00ffe57b82 */ /* 0x000e220000000800 */
[----:B------:R-:W-:-:S04]  /*329b0*/  IADD3 R4, P5, R10, R2, RZ ;  /* 0x000000020a047210 */ /* 0x000fc80007fbe0ff */
[-C--:B------:R-:W-:Y:S01]  /*329c0*/  LEA.HI.X.SX32 R5, R5, R3.reuse, 0x1, P5 ;  /* 0x0000000305057211 */ /* 0x080fe200028f0eff */
[----:B------:R1:W-:Y:S02]  /*329d0*/  STL [R1+0x85c], R7 ;  /* 0x00085c0701007387 */ /* 0x0003e40000100800 */
[----:B------:R-:W0:Y:S02]  /*329e0*/  LDC R235, c[0x0][0x278] ;  /* 0x00009e00ffeb7b82 */ /* 0x000e240000000800 */
[----:B------:R1:W-:Y:S06]  /*329f0*/  STL.64 [R1+0x398], R4 ;  /* 0x0003980401007387 */ /* 0x0003ec0000100a00 */
[----:B------:R-:W0:Y:S01]  /*32a00*/  LDC R232, c[0x0][0x278] ;  /* 0x00009e00ffe87b82 */ /* 0x000e220000000800 */
[----:B-1----:R-:W-:-:S02]  /*32a10*/  LEA.HI.X.SX32 R7, R10, R3, 0x1, P6 ;  /* 0x000000030a077211 */ /* 0x002fc400030f0eff */
[----:B------:R-:W-:-:S05]  /*32a20*/  IADD3 R4, P5, R14, R2, RZ ;  /* 0x000000020e047210 */ /* 0x000fca0007fbe0ff */
[----:B------:R-:W1:Y:S01]  /*32a30*/  LDC R236, c[0x0][0x278] ;  /* 0x00009e00ffec7b82 */ /* 0x000e620000000800 */
[----:B------:R-:W-:Y:S01]  /*32a40*/  LEA.HI.X.SX32 R5, R11, R3, 0x1, P5 ;  /* 0x000000030b057211 */ /* 0x000fe200028f0eff */
[----:B------:R-:W-:Y:S04]  /*32a50*/  STL.64 [R1+0x2f0], R6 ;  /* 0x0002f00601007387 */ /* 0x000fe80000100a00 */
[----:B------:R0:W-:Y:S02]  /*32a60*/  STL.64 [R1+0x1a0], R4 ;  /* 0x0001a00401007387 */ /* 0x0001e40000100a00 */
[----:B------:R-:W1:Y:S08]  /*32a70*/  LDC R11, c[0x0][0x278] ;  /* 0x00009e00ff0b7b82 */ /* 0x000e700000000800 */
[----:B------:R-:W2:Y:S08]  /*32a80*/  LDC R237, c[0x0][0x278] ;  /* 0x00009e00ffed7b82 */ /* 0x000eb00000000800 */
[----:B0-----:R-:W0:Y:S08]  /*32a90*/  LDC R5, c[0x0][0x278] ;  /* 0x00009e00ff057b82 */ /* 0x001e300000000800 */
[----:B------:R-:W1:Y:S01]  /*32aa0*/  LDC R4, c[0x0][0x278] ;  /* 0x00009e00ff047b82 */ /* 0x000e620000000800 */
[----:B------:R-:W-:-:S04]  /*32ab0*/  IADD3 R6, P6, R155, R2, RZ ;  /* 0x000000029b067210 */ /* 0x000fc80007fde0ff */
[-C--:B------:R-:W-:Y:S02]  /*32ac0*/  LEA.HI.X.SX32 R7, R14, R3.reuse, 0x1, P6 ;  /* 0x000000030e077211 */ /* 0x080fe400030f0eff */
[----:B------:R-:W-:Y:S01]  /*32ad0*/  IADD3 R154, P5, R154, R2, RZ ;  /* 0x000000029a9a7210 */ /* 0x000fe20007fbe0ff */
[----:B------:R-:W2:Y:S02]  /*32ae0*/  LDC R238, c[0x0][0x278] ;  /* 0x00009e00ffee7b82 */ /* 0x000ea40000000800 */
[----:B------:R0:W-:Y:S01]  /*32af0*/  STL.64 [R1+0x850], R6 ;  /* 0x0008500601007387 */ /* 0x0001e20000100a00 */
[----:B------:R-:W-:Y:S01]  /*32b00*/  LEA.HI.X.SX32 R155, R149, R3, 0x1, P5 ;  /* 0x00000003959b7211 */ /* 0x000fe200028f0eff */
[----:B0-----:R-:W-:-:S04]  /*32b10*/  IMAD R5, R5, 0x55, RZ ;  /* 0x0000005505057824 */ /* 0x001fc800078e02ff */
[----:B------:R-:W0:Y:S01]  /*32b20*/  LDC R239, c[0x0][0x278] ;  /* 0x00009e00ffef7b82 */ /* 0x000e220000000800 */
[----:B------:R-:W-:Y:S01]  /*32b30*/  IADD3 R6, P6, R15, R2, RZ ;  /* 0x000000020f067210 */ /* 0x000fe20007fde0ff */
[----:B-1----:R-:W-:-:S06]  /*32b40*/  IMAD R10, R4, 0x18e, RZ ;  /* 0x0000018e040a7824 */ /* 0x002fcc00078e02ff */
[----:B------:R-:W1:Y:S01]  /*32b50*/  LDC R240, c[0x0][0x278] ;  /* 0x00009e00fff07b82 */ /* 0x000e620000000800 */
[----:B------:R-:W-:Y:S01]  /*32b60*/  LEA.HI.X.SX32 R7, R5, R3, 0x1, P6 ;  /* 0x0000000305077211 */ /* 0x000fe200030f0eff */
[----:B------:R0:W-:Y:S06]  /*32b70*/  STL.64 [R1+0x848], R154 ;  /* 0x0008489a01007387 */ /* 0x0001ec0000100a00 */
[----:B------:R-:W1:Y:S01]  /*32b80*/  LDC R4, c[0x0][0x278] ;  /* 0x00009e00ff047b82 */ /* 0x000e620000000800 */
[----:B0-----:R-:W4:Y:S07]  /*32b90*/  LDL.LU.64 R154, [R1+0x1070] ;  /* 0x00107000019a7983 */ /* 0x001f2e0000300a00 */
[----:B------:R-:W0:Y:S01]  /*32ba0*/  LDC R242, c[0x0][0x278] ;  /* 0x00009e00fff27b82 */ /* 0x000e220000000800 */
[----:B------:R3:W-:Y:S07]  /*32bb0*/  STL.64 [R1+0x198], R6 ;  /* 0x0001980601007387 */ /* 0x0007ee0000100a00 */
[----:B------:R-:W0:Y:S08]  /*32bc0*/  LDC R247, c[0x0][0x278] ;  /* 0x00009e00fff77b82 */ /* 0x000e300000000800 */
[----:B---3--:R-:W3:Y:S01]  /*32bd0*/  LDC R6, c[0x0][0x278] ;  /* 0x00009e00ff067b82 */ /* 0x008ee20000000800 */
[----:B-1----:R-:W-:-:S05]  /*32be0*/  IMAD R4, R4, 0x156, RZ ;  /* 0x0000015604047824 */ /* 0x002fca00078e02ff */
[-C--:B------:R-:W-:Y:S02]  /*32bf0*/  IADD3 R4, P6, R4, R2.reuse, RZ ;  /* 0x0000000204047210 */ /* 0x080fe40007fde0ff */
[----:B------:R-:W1:Y:S01]  /*32c00*/  LDC R7, c[0x0][0x278] ;  /* 0x00009e00ff077b82 */ /* 0x000e620000000800 */
[----:B------:R-:W-:-:S07]  /*32c10*/  IADD3 R148, P5, R148, R2, RZ ;  /* 0x0000000294947210 */ /* 0x000fce0007fbe0ff */
[----:B------:R-:W0:Y:S01]  /*32c20*/  LDC R248, c[0x0][0x278] ;  /* 0x00009e00fff87b82 */ /* 0x000e220000000800 */
[----:B---3--:R-:W-:-:S07]  /*32c30*/  IMAD R6, R6, 0xab, RZ ;  /* 0x000000ab06067824 */ /* 0x008fce00078e02ff */
[----:B------:R-:W3:Y:S01]  /*32c40*/  LDC R249, c[0x0][0x278] ;  /* 0x00009e00fff97b82 */ /* 0x000ee20000000800 */
[----:B------:R-:W-:-:S07]  /*32c50*/  LEA.HI.X.SX32 R5, R6, R3, 0x1, P6 ;  /* 0x0000000306057211 */ /* 0x000fce00030f0eff */
[----:B------:R-:W0:Y:S01]  /*32c60*/  LDC R6, c[0x0][0x278] ;  /* 0x00009e00ff067b82 */ /* 0x000e220000000800 */
[----:B------:R-:W-:Y:S01]  /*32c70*/  LEA.HI.X.SX32 R149, R15, R3, 0x1, P5 ;  /* 0x000000030f957211 */ /* 0x000fe200028f0eff */
[----:B-1----:R-:W-:Y:S01]  /*32c80*/  IMAD R7, R7, 0x2b, RZ ;  /* 0x0000002b07077824 */ /* 0x002fe200078e02ff */
[----:B------:R-:W-:-:S03]  /*32c90*/  IADD3 R14, P5, R18, R2, RZ ;  /* 0x00000002120e7210 */ /* 0x000fc60007fbe0ff */
[----:B------:R1:W-:Y:S01]  /*32ca0*/  STL.64 [R1+0x840], R148 ;  /* 0x0008409401007387 */ /* 0x0003e20000100a00 */
[----:B------:R-:W-:Y:S01]  /*32cb0*/  LEA.HI.X.SX32 R15, R7, R3, 0x1, P5 ;  /* 0x00000003070f7211 */ /* 0x000fe200028f0eff */
[----:B------:R-:W3:Y:S08]  /*32cc0*/  LDC R250, c[0x0][0x278] ;  /* 0x00009e00fffa7b82 */ /* 0x000ef00000000800 */
[----:B------:R-:W3:Y:S01]  /*32cd0*/  LDC R151, c[0x0][0x278] ;  /* 0x00009e00ff977b82 */ /* 0x000ee20000000800 */
[----:B-1----:R-:W4:Y:S04]  /*32ce0*/  LDL.LU.64 R148, [R1+0x1068] ;  /* 0x0010680001947983 */ /* 0x002f280000300a00 */
[----:B------:R1:W-:Y:S01]  /*32cf0*/  STL.64 [R1+0x838], R4 ;  /* 0x0008380401007387 */ /* 0x0003e20000100a00 */
[----:B0-----:R-:W-:-:S02]  /*32d00*/  IMAD R6, R6, 0x158, RZ ;  /* 0x0000015806067824 */ /* 0x001fc400078e02ff */
[----:B------:R-:W0:Y:S01]  /*32d10*/  LDC R150, c[0x0][0x278] ;  /* 0x00009e00ff967b82 */ /* 0x000e220000000800 */
[----:B------:R-:W-:Y:S07]  /*32d20*/  STL.64 [R1+0x2e8], R14 ;  /* 0x0002e80e01007387 */ /* 0x000fee0000100a00 */
[----:B------:R-:W0:Y:S01]  /*32d30*/  LDC R147, c[0x0][0x278] ;  /* 0x00009e00ff937b82 */ /* 0x000e220000000800 */
[----:B-1----:R-:W-:-:S04]  /*32d40*/  IADD3 R4, P6, R19, R2, RZ ;  /* 0x0000000213047210 */ /* 0x002fc80007fde0ff */
[-C--:B------:R-:W-:Y:S01]  /*32d50*/  LEA.HI.X.SX32 R5, R18, R3.reuse, 0x1, P6 ;  /* 0x0000000312057211 */ /* 0x080fe200030f0eff */
[----:B------:R-:W-:Y:S01]  /*32d60*/  IMAD R11, R11, 0x3, RZ ;  /* 0x000000030b0b7824 */ /* 0x000fe200078e02ff */
[----:B------:R-:W-:Y:S01]  /*32d70*/  IADD3 R6, P5, R6, R2, RZ ;  /* 0x0000000206067210 */ /* 0x000fe20007fbe0ff */
[----:B------:R-:W-:Y:S01]  /*32d80*/  IMAD R227, R227, 0x16, RZ ;  /* 0x00000016e3e37824 */ /* 0x000fe200078e02ff */
[----:B------:R-:W1:Y:S01]  /*32d90*/  LDC R18, c[0x0][0x278] ;  /* 0x00009e00ff127b82 */ /* 0x000e620000000800 */
[----:B------:R2:W-:Y:S01]  /*32da0*/  STL.64 [R1+0x190], R4 ;  /* 0x0001900401007387 */ /* 0x0005e20000100a00 */
[----:B------:R-:W-:-:S06]  /*32db0*/  LEA.HI.X.SX32 R7, R19, R3, 0x1, P5 ;  /* 0x0000000313077211 */ /* 0x000fcc00028f0eff */
[----:B------:R-:W0:Y:S01]  /*32dc0*/  LDC R141, c[0x0][0x278] ;  /* 0x00009e00ff8d7b82 */ /* 0x000e220000000800 */
[----:B--2---:R-:W-:-:S07]  /*32dd0*/  IADD3 R4, P6, R221, R2, RZ ;  /* 0x00000002dd047210 */ /* 0x004fce0007fde0ff */
[----:B------:R-:W2:Y:S01]  /*32de0*/  LDC R145, c[0x0][0x278] ;  /* 0x00009e00ff917b82 */ /* 0x000ea20000000800 */
[----:B------:R-:W-:Y:S01]  /*32df0*/  LEA.HI.X.SX32 R5, R11, R3, 0x1, P6 ;  /* 0x000000030b057211 */ /* 0x000fe200030f0eff */
[----:B------:R-:W-:Y:S04]  /*32e00*/  STL.64 [R1+0x830], R6 ;  /* 0x0008300601007387 */ /* 0x000fe80000100a00 */
[----:B------:R3:W-:Y:S02]  /*32e10*/  STL.64 [R1+0x428], R4 ;  /* 0x0004280401007387 */ /* 0x0007e40000100a00 */
[----:B------:R-:W2:Y:S08]  /*32e20*/  LDC R140, c[0x0][0x278] ;  /* 0x00009e00ff8c7b82 */ /* 0x000eb00000000800 */
[----:B------:R-:W2:Y:S08]  /*32e30*/  LDC R144, c[0x0][0x278] ;  /* 0x00009e00ff907b82 */ /* 0x000eb00000000800 */
[----:B---3--:R-:W3:Y:S01]  /*32e40*/  LDC R4, c[0x0][0x278] ;  /* 0x00009e00ff047b82 */ /* 0x008ee20000000800 */
[----:B------:R-:W-:-:S07]  /*32e50*/  IADD3 R14, P6, R225, R2, RZ ;  /* 0x00000002e10e7210 */ /* 0x000fce0007fde0ff */
[----:B------:R-:W1:Y:S08]  /*32e60*/  LDC R5, c[0x0][0x278] ;  /* 0x00009e00ff057b82 */ /* 0x000e700000000800 */
[----:B------:R-:W2:Y:S01]  /*32e70*/  LDC R143, c[0x0][0x278] ;  /* 0x00009e00ff8f7b82 */ /* 0x000ea20000000800 */
[----:B---3--:R-:W-:-:S07]  /*32e80*/  IMAD R11, R4, 0x7, RZ ;  /* 0x00000007040b7824 */ /* 0x008fce00078e02ff */
[----:B------:R-:W3:Y:S08]  /*32e90*/  LDC R142, c[0x0][0x278] ;  /* 0x00009e00ff8e7b82 */ /* 0x000ef00000000800 */
[----:B------:R-:W0:Y:S01]  /*32ea0*/  LDC R4, c[0x0][0x278] ;  /* 0x00009e00ff047b82 */ /* 0x000e220000000800 */
[----:B------:R-:W-:Y:S02]  /*32eb0*/  LEA.HI.X.SX32 R15, R11, R3, 0x1, P6 ;  /* 0x000000030b0f7211 */ /* 0x000fe400030f0eff */
[----:B------:R-:W-:-:S04]  /*32ec0*/  IADD3 R6, P5, R223, R2, RZ ;  /* 0x00000002df067210 */ /* 0x000fc80007fbe0ff */
[----:B------:R-:W-:Y:S01]  /*32ed0*/  LEA.HI.X.SX32 R7, R221, R3, 0x1, P5 ;  /* 0x00000003dd077211 */ /* 0x000fe200028f0eff */
[----:B------:R-:W3:Y:S08]  /*32ee0*/  LDC R137, c[0x0][0x278] ;  /* 0x00009e00ff897b82 */ /* 0x000ef00000000800 */
[----:B------:R-:W4:Y:S01]  /*32ef0*/  LDC R146, c[0x0][0x278] ;  /* 0x00009e00ff927b82 */ /* 0x000f220000000800 */
[----:B0-----:R-:W-:-:S07]  /*32f00*/  IMAD R11, R4, 0xcb, RZ ;  /* 0x000000cb040b7824 */ /* 0x001fce00078e02ff */
[----:B------:R-:W0:Y:S08]  /*32f10*/  LDC R133, c[0x0][0x278] ;  /* 0x00009e00ff857b82 */ /* 0x000e300000000800 */
[----:B------:R-:W2:Y:S01]  /*32f20*/  LDC R4, c[0x0][0x278] ;  /* 0x00009e00ff047b82 */ /* 0x000ea20000000800 */
[----:B------:R3:W-:Y:S01]  /*32f30*/  STL.64 [R1+0x410], R6 ;  /* 0x0004100601007387 */ /* 0x0007e20000100a00 */
[----:B-1----:R-:W-:-:S06]  /*32f40*/  IMAD R5, R5, 0xb, RZ ;  /* 0x0000000b05057824 */ /* 0x002fcc00078e02ff */
[----:B------:R-:W1:Y:S01]  /*32f50*/  LDC R129, c[0x0][0x278] ;  /* 0x00009e00ff817b82 */ /* 0x000e620000000800 */
[----:B---3--:R-:W-:-:S07]  /*32f60*/  IADD3 R6, P5, R227, R2, RZ ;  /* 0x00000002e3067210 */ /* 0x008fce0007fbe0ff */
[----:B------:R-:W3:Y:S01]  /*32f70*/  LDC R125, c[0x0][0x278] ;  /* 0x00009e00ff7d7b82 */ /* 0x000ee20000000800 */
[----:B------:R-:W-:Y:S01]  /*32f80*/  LEA.HI.X.SX32 R7, R5, R3, 0x1, P5 ;  /* 0x0000000305077211 */ /* 0x000fe200028f0eff */
[----:B--2---:R-:W-:-:S06]  /*32f90*/  IMAD R5, R4, 0xd, RZ ;  /* 0x0000000d04057824 */ /* 0x004fcc00078e02ff */
[----:B------:R-:W2:Y:S08]  /*32fa0*/  LDC R121, c[0x0][0x278] ;  /* 0x00009e00ff797b82 */ /* 0x000eb00000000800 */
[----:B------:R-:W0:Y:S01]  /*32fb0*/  LDC R4, c[0x0][0x278] ;  /* 0x00009e00ff047b82 */ /* 0x000e220000000800 */
[----:B------:R-:W-:Y:S01]  /*32fc0*/  IMAD R231, R231, 0x1a, RZ ;  /* 0x0000001ae7e77824 */ /* 0x000fe200078e02ff */
[----:B------:R-:W-:Y:S04]  /*32fd0*/  STL.64 [R1+0x408], R14 ;  /* 0x0004080e01007387 */ /* 0x000fe80000100a00 */
[----:B------:R1:W-:Y:S01]  /*32fe0*/  STL.64 [R1+0x3e8], R6 ;  /* 0x0003e80601007387 */ /* 0x0003e20000100a00 */
[----:B------:R-:W-:Y:S01]  /*32ff0*/  IMAD R229, R229, 0x18, RZ ;  /* 0x00000018e5e57824 */ /* 0x000fe200078e02ff */
[----:B------:R-:W4:Y:S08]  /*33000*/  LDC R119, c[0x0][0x278] ;  /* 0x00009e00ff777b82 */ /* 0x000f300000000800 */
[----:B------:R-:W4:Y:S01]  /*33010*/  LDC R113, c[0x0][0x278] ;  /* 0x00009e00ff717b82 */ /* 0x000f220000000800 */
[----:B-1----:R-:W-:-:S04]  /*33020*/  IADD3 R6, P5, R231, R2, RZ ;  /* 0x00000002e7067210 */ /* 0x002fc80007fbe0ff */
[----:B------:R-:W-:Y:S01]  /*33030*/  LEA.HI.X.SX32 R7, R5, R3, 0x1, P5 ;  /* 0x0000000305077211 */ /* 0x000fe200028f0eff */
[----:B0-----:R-:W-:Y:S02]  /*33040*/  IMAD R5, R4, 0xf, RZ ;  /* 0x0000000f04057824 */ /* 0x001fe400078e02ff */
[----:B------:R-:W0:Y:S08]  /*33050*/  LDC R109, c[0x0][0x278] ;  /* 0x00009e00ff6d7b82 */ /* 0x000e300000000800 */
[----:B------:R-:W1:Y:S01]  /*33060*/  LDC R4, c[0x0][0x278] ;  /* 0x00009e00ff047b82 */ /* 0x000e620000000800 */
[----:B------:R-:W-:Y:S01]  /*33070*/  IADD3 R14, P6, R229, R2, RZ ;  /* 0x00000002e50e7210 */ /* 0x000fe20007fde0ff */
[----:B------:R-:W-:-:S03]  /*33080*/  IMAD R235, R235, 0x1e, RZ ;  /* 0x0000001eebeb7824 */ /* 0x000fc600078e02ff */
[----:B------:R-:W-:Y:S01]  /*33090*/  LEA.HI.X.SX32 R15, R223, R3, 0x1, P6 ;  /* 0x00000003df0f7211 */ /* 0x000fe200030f0eff */
[----:B------:R-:W-:Y:S02]  /*330a0*/  IMAD R232, R232, 0x1c, RZ ;  /* 0x0000001ce8e87824 */ /* 0x000fe400078e02ff */
[----:B------:R-:W0:Y:S02]  /*330b0*/  LDC R105, c[0x0][0x278] ;  /* 0x00009e00ff697b82 */ /* 0x000e240000000800 */
[----:B------:R3:W-:Y:S04]  /*330c0*/  STL.64 [R1+0x3e0], R14 ;  /* 0x0003e00e01007387 */ /* 0x0007e80000100a00 */
[----:B------:R2:W-:Y:S01]  /*330d0*/  STL.64 [R1+0x3d8], R6 ;  /* 0x0003d80601007387 */ /* 0x0005e20000100a00 */
[----:B------:R-:W-:Y:S01]  /*330e0*/  IMAD R236, R236, 0x2c, RZ ;  /* 0x0000002cecec7824 */ /* 0x000fe200078e02ff */
[----:B------:R-:W0:Y:S01]  /*330f0*/  LDC R101, c[0x0][0x278] ;  /* 0x00009e00ff657b82 */ /* 0x000e220000000800 */
[----:B---3--:R-:W-:-:S07]  /*33100*/  IADD3 R14, P6, R232, R2, RZ ;  /* 0x00000002e80e7210 */ /* 0x008fce0007fde0ff */
[----:B------:R-:W3:Y:S01]  /*33110*/  LDC R95, c[0x0][0x278] ;  /* 0x00009e00ff5f7b82 */ /* 0x000ee20000000800 */
[-C--:B--2---:R-:W-:Y:S02]  /*33120*/  IADD3 R6, P5, R235, R2.reuse, RZ ;  /* 0x00000002eb067210 */ /* 0x084fe40007fbe0ff */
[-C--:B------:R-:W-:Y:S02]  /*33130*/  LEA.HI.X.SX32 R15, R225, R3.reuse, 0x1, P6 ;  /* 0x00000003e10f7211 */ /* 0x080fe400030f0eff */
[----:B------:R-:W-:Y:S01]  /*33140*/  LEA.HI.X.SX32 R7, R5, R3, 0x1, P5 ;  /* 0x0000000305077211 */ /* 0x000fe200028f0eff */
[----:B-1----:R-:W-:Y:S02]  /*33150*/  IMAD R5, R4, 0x17, RZ ;  /* 0x0000001704057824 */ /* 0x002fe400078e02ff */
[----:B------:R-:W1:Y:S01]  /*33160*/  LDC R225, c[0x0][0x278] ;  /* 0x00009e00ffe17b82 */ /* 0x000e620000000800 */
[----:B------:R2:W-:Y:S07]  /*33170*/  STL.64 [R1+0x3d0], R14 ;  /* 0x0003d00e01007387 */ /* 0x0005ee0000100a00 */
[----:B------:R-:W4:Y:S01]  /*33180*/  LDC R4, c[0x0][0x278] ;  /* 0x00009e00ff047b82 */ /* 0x000f220000000800 */
[----:B------:R-:W-:Y:S01]  /*33190*/  IMAD R237, R237, 0x2e, RZ ;  /* 0x0000002eeded7824 */ /* 0x000fe200078e02ff */
[----:B--2---:R-:W-:Y:S01]  /*331a0*/  IADD3 R14, P6, R236, R2, RZ ;  /* 0x00000002ec0e7210 */ /* 0x004fe20007fde0ff */
[----:B------:R-:W-:-:S05]  /*331b0*/  IMAD R238, R238, 0x30, RZ ;  /* 0x00000030eeee7824 */ /* 0x000fca00078e02ff */
[----:B------:R-:W2:Y:S01]  /*331c0*/  LDC R97, c[0x0][0x278] ;  /* 0x00009e00ff617b82 */ /* 0x000ea20000000800 */
[----:B------:R-:W-:Y:S01]  /*331d0*/  LEA.HI.X.SX32 R15, R227, R3, 0x1, P6 ;  /* 0x00000003e30f7211 */ /* 0x000fe200030f0eff */
[----:B------:R0:W-:Y:S04]  /*331e0*/  STL.64 [R1+0x3c8], R6 ;  /* 0x0003c80601007387 */ /* 0x0001e80000100a00 */
[----:B------:R3:W-:Y:S01]  /*331f0*/  STL.64 [R1+0x390], R14 ;  /* 0x0003900e01007387 */ /* 0x0007e20000100a00 */
[----:B------:R-:W-:Y:S01]  /*33200*/  IMAD R239, R239, 0x32, RZ ;  /* 0x00000032efef7824 */ /* 0x000fe200078e02ff */
[----:B------:R-:W2:Y:S01]  /*33210*/  LDC R91, c[0x0][0x278] ;  /* 0x00009e00ff5b7b82 */ /* 0x000ea20000000800 */
[----:B0-----:R-:W-:-:S07]  /*33220*/  IADD3 R6, P5, R237, R2, RZ ;  /* 0x00000002ed067210 */ /* 0x001fce0007fbe0ff */
[----:B------:R-:W0:Y:S01]  /*33230*/  LDC R81, c[0x0][0x278] ;  /* 0x00009e00ff517b82 */ /* 0x000e220000000800 */
[-C--:B---3--:R-:W-:Y:S02]  /*33240*/  IADD3 R14, P6, R238, R2.reuse, RZ ;  /* 0x00000002ee0e7210 */ /* 0x088fe40007fde0ff */
[-C--:B------:R-:W-:Y:S01]  /*33250*/  LEA.HI.X.SX32 R7, R5, R3.reuse, 0x1, P5 ;  /* 0x0000000305077211 */ /* 0x080fe200028f0eff */
[----:B------:R-:W-:Y:S01]  /*33260*/  IMAD R240, R240, 0x34, RZ ;  /* 0x00000034f0f07824 */ /* 0x000fe200078e02ff */
[----:B------:R-:W-:Y:S01]  /*33270*/  LEA.HI.X.SX32 R15, R229, R3, 0x1, P6 ;  /* 0x00000003e50f7211 */ /* 0x000fe200030f0eff */
[----:B----4-:R-:W-:Y:S02]  /*33280*/  IMAD R5, R4, 0x19, RZ ;  /* 0x0000001904057824 */ /* 0x010fe400078e02ff */
[----:B------:R-:W3:Y:S01]  /*33290*/  LDC R85, c[0x0][0x278] ;  /* 0x00009e00ff557b82 */ /* 0x000ee20000000800 */
[----:B------:R4:W-:Y:S04]  /*332a0*/  STL.64 [R1+0x388], R6 ;  /* 0x0003880601007387 */ /* 0x0009e80000100a00 */
[----:B------:R1:W-:Y:S03]  /*332b0*/  STL.64 [R1+0x380], R14 ;  /* 0x0003800e01007387 */ /* 0x0003e60000100a00 */
[----:B------:R-:W2:Y:S01]  /*332c0*/  LDC R4, c[0x0][0x278] ;  /* 0x00009e00ff047b82 */ /* 0x000ea20000000800 */
[----:B----4-:R-:W-:-:S07]  /*332d0*/  IADD3 R6, P5, R239, R2, RZ ;  /* 0x00000002ef067210 */ /* 0x010fce0007fbe0ff */
[----:B------:R-:W4:Y:S01]  /*332e0*/  LDC R77, c[0x0][0x278] ;  /* 0x00009e00ff4d7b82 */ /* 0x000f220000000800 */
[----:B-1----:R-:W-:Y:S02]  /*332f0*/  IADD3 R14, P6, R240, R2, RZ ;  /* 0x00000002f00e7210 */ /* 0x002fe40007fde0ff */
[-C--:B------:R-:W-:Y:S02]  /*33300*/  LEA.HI.X.SX32 R7, R5, R3.reuse, 0x1, P5 ;  /* 0x0000000305077211 */ /* 0x080fe400028f0eff */
[----:B------:R-:W-:-:S03]  /*33310*/  LEA.HI.X.SX32 R15, R231, R3, 0x1, P6 ;  /* 0x00000003e70f7211 */ /* 0x000fc600030f0eff */
[----:B------:R-:W-:Y:S01]  /*33320*/  STL.64 [R1+0x378], R6 ;  /* 0x0003780601007387 */ /* 0x000fe20000100a00 */
[----:B------:R-:W1:Y:S03]  /*33330*/  LDC R73, c[0x0][0x278] ;  /* 0x00009e00ff497b82 */ /* 0x000e660000000800 */
[----:B------:R0:W-:Y:S01]  /*33340*/  STL.64 [R1+0x370], R14 ;  /* 0x0003700e01007387 */ /* 0x0001e20000100a00 */
[----:B------:R-:W-:-:S04]  /*33350*/  IMAD R242, R242, 0x36, RZ ;  /* 0x00000036f2f27824 */ /* 0x000fc800078e02ff */
[----:B------:R-:W1:Y:S08]  /*33360*/  LDC R69, c[0x0][0x278] ;  /* 0x00009e00ff457b82 */ /* 0x000e700000000800 */
[----:B0-----:R-:W0:Y:S01]  /*33370*/  LDC R14, c[0x0][0x278] ;  /* 0x00009e00ff0e7b82 */ /* 0x001e220000000800 */
[----:B--2---:R-:W-:Y:S01]  /*33380*/  IMAD R15, R4, 0x1b, RZ ;  /* 0x0000001b040f7824 */ /* 0x004fe200078e02ff */
[----:B------:R-:W-:Y:S01]  /*33390*/  IADD3 R6, P5, R242, R2, RZ ;  /* 0x00000002f2067210 */ /* 0x000fe20007fbe0ff */
[----:B------:R-:W-:-:S02]  /*333a0*/  IMAD R247, R247, 0x38, RZ ;  /* 0x00000038f7f77824 */ /* 0x000fc400078e02ff */
[----:B------:R-:W-:Y:S01]  /*333b0*/  IMAD R248, R248, 0x3a, RZ ;  /* 0x0000003af8f87824 */ /* 0x000fe200078e02ff */
[-C--:B------:R-:W-:Y:S02]  /*333c0*/  LEA.HI.X.SX32 R7, R15, R3.reuse, 0x1, P5 ;  /* 0x000000030f077211 */ /* 0x080fe400028f0eff */
[----:B------:R-:W-:Y:S01]  /*333d0*/  IADD3 R4, P6, R247, R2, RZ ;  /* 0x00000002f7047210 */ /* 0x000fe20007fde0ff */
[----:B------:R-:W2:Y:S02]  /*333e0*/  LDC R15, c[0x0][0x278] ;  /* 0x00009e00ff0f7b82 */ /* 0x000ea40000000800 */
[----:B------:R3:W-:Y:S01]  /*333f0*/  STL.64 [R1+0x368], R6 ;  /* 0x0003680601007387 */ /* 0x0007e20000100a00 */
[----:B------:R-:W-:-:S05]  /*33400*/  LEA.HI.X.SX32 R5, R232, R3, 0x1, P6 ;  /* 0x00000003e8057211 */ /* 0x000fca00030f0eff */
[----:B------:R-:W1:Y:S01]  /*33410*/  LDC R61, c[0x0][0x278] ;  /* 0x00009e00ff3d7b82 */ /* 0x000e620000000800 */
[----:B---3--:R-:W-:Y:S01]  /*33420*/  IADD3 R6, P5, R248, R2, RZ ;  /* 0x00000002f8067210 */ /* 0x008fe20007fbe0ff */
[----:B0-----:R-:W-:Y:S01]  /*33430*/  IMAD R14, R14, 0x1d, RZ ;  /* 0x0000001d0e0e7824 */ /* 0x001fe200078e02ff */
[----:B------:R-:W-:Y:S05]  /*33440*/  STL.64 [R1+0x360], R4 ;  /* 0x0003600401007387 */ /* 0x000fea0000100a00 */
[----:B------:R-:W0:Y:S01]  /*33450*/  LDC R65, c[0x0][0x278] ;  /* 0x00009e00ff417b82 */ /* 0x000e220000000800 */
[----:B------:R-:W-:-:S05]  /*33460*/  LEA.HI.X.SX32 R7, R14, R3, 0x1, P5 ;  /* 0x000000030e077211 */ /* 0x000fca00028f0eff */
[----:B------:R3:W-:Y:S02]  /*33470*/  STL.64 [R1+0x358], R6 ;  /* 0x0003580601007387 */ /* 0x0007e40000100a00 */
[----:B------:R-:W0:Y:S08]  /*33480*/  LDC R57, c[0x0][0x278] ;  /* 0x00009e00ff397b82 */ /* 0x000e300000000800 */
[----:B------:R-:W0:Y:S08]  /*33490*/  LDC R53, c[0x0][0x278] ;  /* 0x00009e00ff357b82 */ /* 0x000e300000000800 */
[----:B---3--:R-:W3:Y:S01]  /*334a0*/  LDC R7, c[0x0][0x278] ;  /* 0x00009e00ff077b82 */ /* 0x008ee20000000800 */
[----:B------:R-:W-:-:S02]  /*334b0*/  IMAD R249, R249, 0x3c, RZ ;  /* 0x0000003cf9f97824 */ /* 0x000fc400078e02ff */
[----:B------:R-:W-:-:S03]  /*334c0*/  IMAD R250, R250, 0x3e, RZ ;  /* 0x0000003efafa7824 */ /* 0x000fc600078e02ff */
[-C--:B------:R-:W-:Y:S02]  /*334d0*/  IADD3 R4, P6, R249, R2.reuse, RZ ;  /* 0x00000002f9047210 */ /* 0x080fe40007fde0ff */
[----:B------:R-:W-:Y:S01]  /*334e0*/  IADD3 R14, P5, R250, R2, RZ ;  /* 0x00000002fa0e7210 */ /* 0x000fe20007fbe0ff */
[----:B--2---:R-:W-:Y:S01]  /*334f0*/  IMAD R232, R15, 0xcf, RZ ;  /* 0x000000cf0fe87824 */ /* 0x004fe200078e02ff */
[----:B------:R-:W-:Y:S01]  /*33500*/  LEA.HI.X.SX32 R5, R235, R3, 0x1, P6 ;  /* 0x00000003eb057211 */ /* 0x000fe200030f0eff */
[----:B------:R-:W2:Y:S04]  /*33510*/  LDC R6, c[0x0][0x278] ;  /* 0x00009e00ff067b82 */ /* 0x000ea80000000800 */
[----:B------:R-:W-:Y:S04]  /*33520*/  STL.64 [R1+0x350], R4 ;  /* 0x0003500401007387 */ /* 0x000fe80000100a00 */
[----:B------:R-:W0:Y:S01]  /*33530*/  LDC R45, c[0x0][0x278] ;  /* 0x00009e00ff2d7b82 */ /* 0x000e220000000800 */
[----:B---3--:R-:W-:-:S07]  /*33540*/  IMAD R7, R7, 0x1f, RZ ;  /* 0x0000001f07077824 */ /* 0x008fce00078e02ff */
[----:B------:R-:W3:Y:S01]  /*33550*/  LDC R49, c[0x0][0x278] ;  /* 0x00009e00ff317b82 */ /* 0x000ee20000000800 */
[----:B------:R-:W-:-:S05]  /*33560*/  LEA.HI.X.SX32 R15, R7, R3, 0x1, P5 ;  /* 0x00000003070f7211 */ /* 0x000fca00028f0eff */
[----:B------:R4:W-:Y:S02]  /*33570*/  STL.64 [R1+0x348], R14 ;  /* 0x0003480e01007387 */ /* 0x0009e40000100a00 */
[----:B------:R-:W3:Y:S08]  /*33580*/  LDC R39, c[0x0][0x278] ;  /* 0x00009e00ff277b82 */ /* 0x000ef00000000800 */
[----:B------:R-:W3:Y:S08]  /*33590*/  LDC R35, c[0x0][0x278] ;  /* 0x00009e00ff237b82 */ /* 0x000ef00000000800 */
[----:B----4-:R-:W4:Y:S01]  /*335a0*/  LDC R14, c[0x0][0x278] ;  /* 0x00009e00ff0e7b82 */ /* 0x010f220000000800 */
[----:B------:R-:W-:-:S07]  /*335b0*/  IMAD R227, R18, 0x5c, RZ ;  /* 0x0000005c12e37824 */ /* 0x000fce00078e02ff */
[----:B------:R-:W1:Y:S01]  /*335c0*/  LDC R15, c[0x0][0x278] ;  /* 0x00009e00ff0f7b82 */ /* 0x000e620000000800 */
[----:B------:R-:W-:-:S07]  /*335d0*/  IMAD R251, R151, 0x58, RZ ;  /* 0x0000005897fb7824 */ /* 0x000fce00078e02ff */
[----:B------:R-:W0:Y:S01]  /*335e0*/  LDC R18, c[0x0][0x278] ;  /* 0x00009e00ff127b82 */ /* 0x000e220000000800 */
[----:B------:R-:W-:Y:S01]  /*335f0*/  IADD3 R4, P6, R251, R2, RZ ;  /* 0x00000002fb047210 */ /* 0x000fe20007fde0ff */
[----:B----4-:R-:W-:-:S06]  /*33600*/  IMAD R19, R14, 0x60, RZ ;  /* 0x000000600e137824 */ /* 0x010fcc00078e02ff */
[----:B------:R-:W4:Y:S08]  /*33610*/  LDC R25, c[0x0][0x278] ;  /* 0x00009e00ff197b82 */ /* 0x000f300000000800 */
[----:B------:R-:W3:Y:S01]  /*33620*/  LDC R14, c[0x0][0x278] ;  /* 0x00009e00ff0e7b82 */ /* 0x000ee20000000800 */
[----:B--2---:R-:W-:Y:S01]  /*33630*/  IMAD R6, R6, 0x5a, RZ ;  /* 0x0000005a06067824 */ /* 0x004fe200078e02ff */
[----:B------:R-:W-:Y:S01]  /*33640*/  LEA.HI.X.SX32 R5, R236, R3, 0x1, P6 ;  /* 0x00000003ec057211 */ /* 0x000fe200030f0eff */
[----:B-1----:R-:W-:-:S03]  /*33650*/  IMAD R15, R15, 0x2d, RZ ;  /* 0x0000002d0f0f7824 */ /* 0x002fc600078e02ff */
[----:B------:R-:W-:Y:S01]  /*33660*/  IADD3 R6, P5, R6, R2, RZ ;  /* 0x0000000206067210 */ /* 0x000fe20007fbe0ff */
[----:B------:R1:W-:Y:S01]  /*33670*/  STL.64 [R1+0x2e0], R4 ;  /* 0x0002e00401007387 */ /* 0x0003e20000100a00 */
[----:B0-----:R-:W-:Y:S01]  /*33680*/  IMAD R223, R18, 0x5e, RZ ;  /* 0x0000005e12df7824 */ /* 0x001fe200078e02ff */
[----:B------:R-:W0:Y:S01]  /*33690*/  LDC R245, c[0x0][0x278] ;  /* 0x00009e00fff57b82 */ /* 0x000e220000000800 */
[----:B------:R-:W-:-:S07]  /*336a0*/  LEA.HI.X.SX32 R7, R15, R3, 0x1, P5 ;  /* 0x000000030f077211 */ /* 0x000fce00028f0eff */
[----:B------:R-:W2:Y:S01]  /*336b0*/  LDC R136, c[0x0][0x278] ;  /* 0x00009e00ff887b82 */ /* 0x000ea20000000800 */
[----:B-1----:R-:W-:-:S04]  /*336c0*/  IADD3 R4, P6, R227, R2, RZ ;  /* 0x00000002e3047210 */ /* 0x002fc80007fde0ff */
[----:B------:R-:W-:Y:S01]  /*336d0*/  LEA.HI.X.SX32 R5, R237, R3, 0x1, P6 ;  /* 0x00000003ed057211 */ /* 0x000fe200030f0eff */
[----:B------:R1:W-:Y:S01]  /*336e0*/  STL.64 [R1+0x2d8], R6 ;  /* 0x0002d80601007387 */ /* 0x0003e20000100a00 */
[----:B---3--:R-:W-:Y:S01]  /*336f0*/  IMAD R14, R14, 0x2f, RZ ;  /* 0x0000002f0e0e7824 */ /* 0x008fe200078e02ff */
[----:B------:R-:W3:Y:S02]  /*33700*/  LDC R18, c[0x0][0x278] ;  /* 0x00009e00ff127b82 */ /* 0x000ee40000000800 */
[----:B------:R4:W-:Y:S01]  /*33710*/  STL.64 [R1+0x2d0], R4 ;  /* 0x0002d00401007387 */ /* 0x0009e20000100a00 */
[----:B------:R-:W-:Y:S02]  /*33720*/  IMAD R151, R150, 0x62, RZ ;  /* 0x0000006296977824 */ /* 0x000fe400078e02ff */
[----:B------:R-:W-:Y:S02]  /*33730*/  IMAD R141, R141, 0x35, RZ ;  /* 0x000000358d8d7824 */ /* 0x000fe400078e02ff */
[----:B------:R-:W-:Y:S01]  /*33740*/  IMAD R143, R143, 0x74, RZ ;  /* 0x000000748f8f7824 */ /* 0x000fe200078e02ff */
[----:B------:R-:W2:Y:S01]  /*33750*/  LDC R139, c[0x0][0x278] ;  /* 0x00009e00ff8b7b82 */ /* 0x000ea20000000800 */
[----:B-1----:R-:W-:-:S02]  /*33760*/  IADD3 R6, P5, R223, R2, RZ ;  /* 0x00000002df067210 */ /* 0x002fc40007fbe0ff */
[----:B----4-:R-:W-:Y:S02]  /*33770*/  IADD3 R4, P6, R19, R2, RZ ;  /* 0x0000000213047210 */ /* 0x010fe40007fde0ff */
[-C--:B------:R-:W-:Y:S01]  /*33780*/  LEA.HI.X.SX32 R7, R14, R3.reuse, 0x1, P5 ;  /* 0x000000030e077211 */ /* 0x080fe200028f0eff */
[----:B------:R-:W-:Y:S01]  /*33790*/  IMAD R137, R137, 0x7e, RZ ;  /* 0x0000007e89897824 */ /* 0x000fe200078e02ff */
[----:B------:R-:W-:Y:S01]  /*337a0*/  LEA.HI.X.SX32 R5, R238, R3, 0x1, P6 ;  /* 0x00000003ee057211 */ /* 0x000fe200030f0eff */
[----:B------:R-:W1:Y:S02]  /*337b0*/  LDC R14, c[0x0][0x278] ;  /* 0x00009e00ff0e7b82 */ /* 0x000e640000000800 */
[----:B------:R-:W-:Y:S04]  /*337c0*/  STL.64 [R1+0x2c8], R6 ;  /* 0x0002c80601007387 */ /* 0x000fe80000100a00 */
[----:B------:R4:W-:Y:S01]  /*337d0*/  STL.64 [R1+0x2c0], R4 ;  /* 0x0002c00401007387 */ /* 0x0009e20000100a00 */
[----:B------:R-:W-:Y:S01]  /*337e0*/  IMAD R229, R225, 0xd5, RZ ;  /* 0x000000d5e1e57824 */ /* 0x000fe200078e02ff */
[----:B------:R-:W2:Y:S01]  /*337f0*/  LDC R132, c[0x0][0x278] ;  /* 0x00009e00ff847b82 */ /* 0x000ea20000000800 */
[----:B------:R-:W-:-:S02]  /*33800*/  IMAD R133, R133, 0xae, RZ ;  /* 0x000000ae85857824 */ /* 0x000fc400078e02ff */
[----:B------:R-:W-:Y:S02]  /*33810*/  IMAD R129, R129, 0xb0, RZ ;  /* 0x000000b081817824 */ /* 0x000fe400078e02ff */
[----:B------:R-:W-:Y:S02]  /*33820*/  IMAD R125, R125, 0xb2, RZ ;  /* 0x000000b27d7d7824 */ /* 0x000fe400078e02ff */
[----:B------:R-:W-:Y:S01]  /*33830*/  IMAD R121, R121, 0xb4, RZ ;  /* 0x000000b479797824 */ /* 0x000fe200078e02ff */
[----:B------:R-:W2:Y:S08]  /*33840*/  LDC R138, c[0x0][0x278] ;  /* 0x00009e00ff8a7b82 */ /* 0x000eb00000000800 */
[----:B----4-:R-:W4:Y:S01]  /*33850*/  LDC R5, c[0x0][0x278] ;  /* 0x00009e00ff057b82 */ /* 0x010f220000000800 */
[----:B-1----:R-:W-:Y:S01]  /*33860*/  IMAD R221, R14, 0x68, RZ ;  /* 0x000000680edd7824 */ /* 0x002fe200078e02ff */
[----:B------:R-:W-:-:S06]  /*33870*/  IADD3 R6, P5, R151, R2, RZ ;  /* 0x0000000297067210 */ /* 0x000fcc0007fbe0ff */
[----:B------:R-:W1:Y:S08]  /*33880*/  LDC R4, c[0x0][0x278] ;  /* 0x00009e00ff047b82 */ /* 0x000e700000000800 */
[----:B------:R-:W0:Y:S01]  /*33890*/  LDC R14, c[0x0][0x278] ;  /* 0x00009e00ff0e7b82 */ /* 0x000e220000000800 */
[----:B----4-:R-:W-:-:S07]  /*338a0*/  IMAD R5, R5, 0x31, RZ ;  /* 0x0000003105057824 */ /* 0x010fce00078e02ff */
[----:B------:R-:W4:Y:S01]  /*338b0*/  LDC R135, c[0x0][0x278] ;  /* 0x00009e00ff877b82 */ /* 0x000f220000000800 */
[----:B------:R-:W-:-:S07]  /*338c0*/  LEA.HI.X.SX32 R7, R5, R3, 0x1, P5 ;  /* 0x0000000305077211 */ /* 0x000fce00028f0eff */
[----:B------:R-:W3:Y:S01]  /*338d0*/  LDC R5, c[0x0][0x278] ;  /* 0x00009e00ff057b82 */ /* 0x000ee20000000800 */
[----:B------:R-:W-:Y:S02]  /*338e0*/  IMAD R150, R147, 0x64, RZ ;  /* 0x0000006493967824 */ /* 0x000fe400078e02ff */
[----:B-1----:R-:W-:Y:S01]  /*338f0*/  IMAD R4, R4, 0x66, RZ ;  /* 0x0000006604047824 */ /* 0x002fe200078e02ff */
[----:B------:R1:W-:Y:S02]  /*33900*/  STL.64 [R1+0x2b8], R6 ;  /* 0x0002b80601007387 */ /* 0x0003e40000100a00 */
[----:B------:R-:W-:Y:S01]  /*33910*/  IADD3 R150, P6, R150, R2, RZ ;  /* 0x0000000296967210 */ /* 0x000fe20007fde0ff */
[----:B0-----:R-:W-:Y:S01]  /*33920*/  IMAD R14, R14, 0x33, RZ ;  /* 0x000000330e0e7824 */ /* 0x001fe200078e02ff */
[----:B------:R-:W0:Y:S02]  /*33930*/  LDC R128, c[0x0][0x278] ;  /* 0x00009e00ff807b82 */ /* 0x000e240000000800 */
[----:B------:R-:W-:-:S02]  /*33940*/  LEA.HI.X.SX32 R151, R239, R3, 0x1, P6 ;  /* 0x00000003ef977211 */ /* 0x000fc400030f0eff */
[----:B-1----:R-:W-:Y:S01]  /*33950*/  IADD3 R6, P5, R4, R2, RZ ;  /* 0x0000000204067210 */ /* 0x002fe20007fbe0ff */
[----:B------:R-:W-:-:S03]  /*33960*/  IMAD R119, R119, 0xb8, RZ ;  /* 0x000000b877777824 */ /* 0x000fc600078e02ff */
[----:B------:R-:W1:Y:S01]  /*33970*/  LDC R134, c[0x0][0x278] ;  /* 0x00009e00ff867b82 */ /* 0x000e620000000800 */
[----:B------:R-:W-:Y:S01]  /*33980*/  LEA.HI.X.SX32 R7, R14, R3, 0x1, P5 ;  /* 0x000000030e077211 */ /* 0x000fe200028f0eff */
[----:B------:R-:W-:Y:S01]  /*33990*/  STL.64 [R1+0x2b0], R150 ;  /* 0x0002b09601007387 */ /* 0x000fe20000100a00 */
[----:B---3--:R-:W-:-:S03]  /*339a0*/  IMAD R5, R5, 0x6a, RZ ;  /* 0x0000006a05057824 */ /* 0x008fc600078e02ff */
[----:B------:R3:W-:Y:S02]  /*339b0*/  STL.64 [R1+0x2a8], R6 ;  /* 0x0002a80601007387 */ /* 0x0007e40000100a00 */
[----:B------:R-:W2:Y:S01]  /*339c0*/  LDC R14, c[0x0][0x278] ;  /* 0x00009e00ff0e7b82 */ /* 0x000ea20000000800 */
[----:B------:R-:W-:Y:S02]  /*339d0*/  IMAD R113, R113, 0xba, RZ ;  /* 0x000000ba71717824 */ /* 0x000fe400078e02ff */
[----:B------:R-:W-:Y:S02]  /*339e0*/  IMAD R109, R109, 0xbc, RZ ;  /* 0x000000bc6d6d7824 */ /* 0x000fe400078e02ff */
[----:B------:R-:W-:Y:S02]  /*339f0*/  IMAD R105, R105, 0xbe, RZ ;  /* 0x000000be69697824 */ /* 0x000fe400078e02ff */
[----:B------:R-:W-:Y:S01]  /*33a00*/  IMAD R101, R101, 0xc0, RZ ;  /* 0x000000c065657824 */ /* 0x000fe200078e02ff */
[----:B------:R-:W1:Y:S01]  /*33a10*/  LDC R131, c[0x0][0x278] ;  /* 0x00009e00ff837b82 */ /* 0x000e620000000800 */
[----:B---3--:R-:W-:-:S07]  /*33a20*/  IADD3 R6, P5, R5, R2, RZ ;  /* 0x0000000205067210 */ /* 0x008fce0007fbe0ff */
[----:B------:R-:W3:Y:S01]  /*33a30*/  LDC R5, c[0x0][0x278] ;  /* 0x00009e00ff057b82 */ /* 0x000ee20000000800 */
[----:B------:R-:W-:Y:S02]  /*33a40*/  IADD3 R150, P6, R221, R2, RZ ;  /* 0x00000002dd967210 */ /* 0x000fe40007fde0ff */
[-C--:B------:R-:W-:Y:S02]  /*33a50*/  LEA.HI.X.SX32 R7, R141, R3.reuse, 0x1, P5 ;  /* 0x000000038d077211 */ /* 0x080fe400028f0eff */
[----:B------:R-:W-:Y:S01]  /*33a60*/  LEA.HI.X.SX32 R151, R240, R3, 0x1, P6 ;  /* 0x00000003f0977211 */ /* 0x000fe200030f0eff */
[----:B--2---:R-:W-:Y:S02]  /*33a70*/  IMAD R240, R14, 0x6e, RZ ;  /* 0x0000006e0ef07824 */ /* 0x004fe400078e02ff */
[----:B------:R-:W2:Y:S02]  /*33a80*/  LDC R124, c[0x0][0x278] ;  /* 0x00009e00ff7c7b82 */ /* 0x000ea40000000800 */
[----:B------:R-:W-:Y:S04]  /*33a90*/  STL.64 [R1+0x2a0], R150 ;  /* 0x0002a09601007387 */ /* 0x000fe80000100a00 */
[----:B------:R4:W-:Y:S01]  /*33aa0*/  STL.64 [R1+0x298], R6 ;  /* 0x0002980601007387 */ /* 0x0009e20000100a00 */
[----:B------:R-:W-:Y:S01]  /*33ab0*/  IMAD R237, R18, 0x6c, RZ ;  /* 0x0000006c12ed7824 */ /* 0x000fe200078e02ff */
[----:B------:R-:W0:Y:S01]  /*33ac0*/  LDC R14, c[0x0][0x278] ;  /* 0x00009e00ff0e7b82 */ /* 0x000e220000000800 */
[----:B---3--:R-:W-:-:S07]  /*33ad0*/  IMAD R231, R5, 0xd3, RZ ;  /* 0x000000d305e77824 */ /* 0x008fce00078e02ff */
[----:B------:R-:W3:Y:S01]  /*33ae0*/  LDC R18, c[0x0][0x278] ;  /* 0x00009e00ff127b82 */ /* 0x000ee20000000800 */
[----:B----4-:R-:W-:Y:S01]  /*33af0*/  IMAD R6, R140, 0x70, RZ ;  /* 0x000000708c067824 */ /* 0x010fe200078e02ff */
[----:B------:R-:W-:Y:S01]  /*33b00*/  IADD3 R140, P5, R240, R2, RZ ;  /* 0x00000002f08c7210 */ /* 0x000fe20007fbe0ff */
[----:B------:R-:W-:-:S05]  /*33b10*/  IMAD R5, R145, 0x37, RZ ;  /* 0x0000003791057824 */ /* 0x000fca00078e02ff */
[----:B------:R-:W-:Y:S01]  /*33b20*/  LEA.HI.X.SX32 R141, R5, R3, 0x1, P5 ;  /* 0x00000003058d7211 */ /* 0x000fe200028f0eff */
[----:B------:R-:W-:Y:S01]  /*33b30*/  IMAD R95, R95, 0xc4, RZ ;  /* 0x000000c45f5f7824 */ /* 0x000fe200078e02ff */
[----:B------:R-:W4:Y:S01]  /*33b40*/  LDC R5, c[0x0][0x278] ;  /* 0x00009e00ff057b82 */ /* 0x000f220000000800 */
[----:B------:R-:W-:Y:S01]  /*33b50*/  IADD3 R150, P6, R237, R2, RZ ;  /* 0x00000002ed967210 */ /* 0x000fe20007fde0ff */
[----:B------:R-:W-:-:S03]  /*33b60*/  IMAD R7, R144, 0x72, RZ ;  /* 0x0000007290077824 */ /* 0x000fc600078e02ff */
[----:B------:R-:W-:Y:S01]  /*33b70*/  LEA.HI.X.SX32 R151, R242, R3, 0x1, P6 ;  /* 0x00000003f2977211 */ /* 0x000fe200030f0eff */
[----:B0-----:R-:W-:Y:S02]  /*33b80*/  IMAD R235, R14, 0x78, RZ ;  /* 0x000000780eeb7824 */ /* 0x001fe400078e02ff */
[----:B------:R-:W0:Y:S02]  /*33b90*/  LDC R14, c[0x0][0x278] ;  /* 0x00009e00ff0e7b82 */ /* 0x000e240000000800 */
[----:B------:R1:W-:Y:S01]  /*33ba0*/  STL.64 [R1+0x290], R150 ;  /* 0x0002909601007387 */ /* 0x0003e20000100a00 */
[----:B---3--:R-:W-:Y:S02]  /*33bb0*/  IMAD R236, R18, 0x76, RZ ;  /* 0x0000007612ec7824 */ /* 0x008fe400078e02ff */
[----:B------:R-:W-:-:S03]  /*33bc0*/  IMAD R97, R97, 0xc2, RZ ;  /* 0x000000c261617824 */ /* 0x000fc600078e02ff */
[----:B------:R-:W3:Y:S01]  /*33bd0*/  LDC R130, c[0x0][0x278] ;  /* 0x00009e00ff827b82 */ /* 0x000ee20000000800 */
[----:B-1----:R-:W3:Y:S01]  /*33be0*/  LDL.LU.64 R150, [R1+0x1060] ;  /* 0x0010600001967983 */ /* 0x002ee20000300a00 */
[----:B----4-:R-:W-:Y:S01]  /*33bf0*/  IMAD R5, R5, 0x39, RZ ;  /* 0x0000003905057824 */ /* 0x010fe200078e02ff */
[----:B------:R-:W-:Y:S02]  /*33c00*/  IADD3 R144, P6, R6, R2, RZ ;  /* 0x0000000206907210 */ /* 0x000fe40007fde0ff */
[----:B------:R1:W-:Y:S03]  /*33c10*/  STL.64 [R1+0x288], R140 ;  /* 0x0002888c01007387 */ /* 0x0003e60000100a00 */
[----:B------:R-:W4:Y:S01]  /*33c20*/  LDC R18, c[0x0][0x278] ;  /* 0x00009e00ff127b82 */ /* 0x000f220000000800 */
[----:B------:R-:W-:-:S07]  /*33c30*/  IMAD R147, R142, 0x3d, RZ ;  /* 0x0000003d8e937824 */ /* 0x000fce00078e02ff */
[----:B------:R-:W2:Y:S01]  /*33c40*/  LDC R242, c[0x0][0x278] ;  /* 0x00009e00fff27b82 */ /* 0x000ea20000000800 */
[----:B-1----:R-:W-:-:S04]  /*33c50*/  IADD3 R140, P5, R7, R2, RZ ;  /* 0x00000002078c7210 */ /* 0x002fc80007fbe0ff */
[-C--:B------:R-:W-:Y:S01]  /*33c60*/  LEA.HI.X.SX32 R141, R5, R3.reuse, 0x1, P5 ;  /* 0x00000003058d7211 */ /* 0x080fe200028f0eff */
[----:B------:R-:W-:Y:S02]  /*33c70*/  IMAD R91, R91, 0xc6, RZ ;  /* 0x000000c65b5b7824 */ /* 0x000fe400078e02ff */
[----:B------:R-:W1:Y:S01]  /*33c80*/  LDC R5, c[0x0][0x278] ;  /* 0x00009e00ff057b82 */ /* 0x000e620000000800 */
[----:B------:R-:W-:-:S05]  /*33c90*/  LEA.HI.X.SX32 R145, R247, R3, 0x1, P6 ;  /* 0x00000003f7917211 */ /* 0x000fca00030f0eff */
[----:B------:R0:W-:Y:S01]  /*33ca0*/  STL.64 [R1+0x280], R144 ;  /* 0x0002809001007387 */ /* 0x0001e20000100a00 */
[----:B------:R-:W-:Y:S01]  /*33cb0*/  IMAD R81, R81, 0xcc, RZ ;  /* 0x000000cc51517824 */ /* 0x000fe200078e02ff */
[----:B------:R-:W3:Y:S02]  /*33cc0*/  LDC R127, c[0x0][0x278] ;  /* 0x00009e00ff7f7b82 */ /* 0x000ee40000000800 */
[----:B------:R4:W-:Y:S01]  /*33cd0*/  STL.64 [R1+0x278], R140 ;  /* 0x0002788c01007387 */ /* 0x0009e20000100a00 */
[----:B0-----:R-:W-:Y:S02]  /*33ce0*/  IMAD R14, R14, 0x7a, RZ ;  /* 0x0000007a0e0e7824 */ /* 0x001fe400078e02ff */
[----:B------:R-:W-:Y:S02]  /*33cf0*/  IMAD R85, R85, 0xca, RZ ;  /* 0x000000ca55557824 */ /* 0x000fe400078e02ff */
[----:B------:R-:W-:Y:S01]  /*33d00*/  IMAD R77, R77, 0xce, RZ ;  /* 0x000000ce4d4d7824 */ /* 0x000fe200078e02ff */
[----:B------:R-:W0:Y:S01]  /*33d10*/  LDC R120, c[0x0][0x278] ;  /* 0x00009e00ff787b82 */ /* 0x000e220000000800 */
[----:B------:R-:W-:-:S02]  /*33d20*/  IADD3 R144, P6, R143, R2, RZ ;  /* 0x000000028f907210 */ /* 0x000fc40007fde0ff */
[-C--:B----4-:R-:W-:Y:S01]  /*33d30*/  IADD3 R140, P5, R236, R2.reuse, RZ ;  /* 0x00000002ec8c7210 */ /* 0x090fe20007fbe0ff */
[----:B-1----:R-:W-:Y:S01]  /*33d40*/  IMAD R5, R5, 0x3b, RZ ;  /* 0x0000003b05057824 */ /* 0x002fe200078e02ff */
[-C--:B------:R-:W-:Y:S01]  /*33d50*/  LEA.HI.X.SX32 R145, R248, R3.reuse, 0x1, P6 ;  /* 0x00000003f8917211 */ /* 0x080fe200030f0eff */
[----:B------:R-:W-:Y:S02]  /*33d60*/  IMAD R73, R73, 0xd0, RZ ;  /* 0x000000d049497824 */ /* 0x000fe400078e02ff */
[----:B------:R-:W1:Y:S01]  /*33d70*/  LDC R126, c[0x0][0x278] ;  /* 0x00009e00ff7e7b82 */ /* 0x000e620000000800 */
[----:B------:R-:W-:Y:S01]  /*33d80*/  LEA.HI.X.SX32 R141, R5, R3, 0x1, P5 ;  /* 0x00000003058d7211 */ /* 0x000fe200028f0eff */
[----:B------:R4:W-:Y:S04]  /*33d90*/  STL.64 [R1+0x270], R144 ;  /* 0x0002709001007387 */ /* 0x0009e80000100a00 */
[----:B------:R2:W-:Y:S01]  /*33da0*/  STL.64 [R1+0x268], R140 ;  /* 0x0002688c01007387 */ /* 0x0005e20000100a00 */
[----:B------:R-:W-:Y:S01]  /*33db0*/  IMAD R248, R18, 0x7c, RZ ;  /* 0x0000007c12f87824 */ /* 0x000fe200078e02ff */
[----:B------:R-:W0:Y:S01]  /*33dc0*/  LDC R5, c[0x0][0x278] ;  /* 0x00009e00ff057b82 */ /* 0x000e220000000800 */
[----:B----4-:R-:W-:Y:S01]  /*33dd0*/  IADD3 R144, P6, R235, R2, RZ ;  /* 0x00000002eb907210 */ /* 0x010fe20007fde0ff */
[----:B------:R-:W-:-:S06]  /*33de0*/  IMAD R69, R69, 0xd2, RZ ;  /* 0x000000d245457824 */ /* 0x000fcc00078e02ff */
[----:B------:R-:W4:Y:S01]  /*33df0*/  LDC R123, c[0x0][0x278] ;  /* 0x00009e00ff7b7b82 */ /* 0x000f220000000800 */
[----:B--2---:R-:W-:Y:S02]  /*33e00*/  IADD3 R140, P5, R14, R2, RZ ;  /* 0x000000020e8c7210 */ /* 0x004fe40007fbe0ff */
[-C--:B------:R-:W-:Y:S02]  /*33e10*/  LEA.HI.X.SX32 R145, R249, R3.reuse, 0x1, P6 ;  /* 0x00000003f9917211 */ /* 0x080fe400030f0eff */
[----:B------:R-:W-:Y:S01]  /*33e20*/  LEA.HI.X.SX32 R141, R147, R3, 0x1, P5 ;  /* 0x00000003938d7211 */ /* 0x000fe200028f0eff */
[----:B------:R-:W-:Y:S02]  /*33e30*/  IMAD R18, R146, 0x3f, RZ ;  /* 0x0000003f92127824 */ /* 0x000fe400078e02ff */
[----:B------:R-:W2:Y:S01]  /*33e40*/  LDC R122, c[0x0][0x278] ;  /* 0x00009e00ff7a7b82 */ /* 0x000ea20000000800 */
[----:B------:R-:W-:Y:S04]  /*33e50*/  STL.64 [R1+0x260], R144 ;  /* 0x0002609001007387 */ /* 0x000fe80000100a00 */
[----:B------:R1:W-:Y:S01]  /*33e60*/  STL.64 [R1+0x258], R140 ;  /* 0x0002588c01007387 */ /* 0x0003e20000100a00 */
[----:B------:R-:W-:-:S02]  /*33e70*/  IMAD R61, R61, 0xd6, RZ ;  /* 0x000000d63d3d7824 */ /* 0x000fc400078e02ff */
[----:B------:R-:W-:Y:S01]  /*33e80*/  IMAD R65, R65, 0xd4, RZ ;  /* 0x000000d441417824 */ /* 0x000fe200078e02ff */
[----:B------:R-:W2:Y:S01]  /*33e90*/  LDC R117, c[0x0][0x278] ;  /* 0x00009e00ff757b82 */ /* 0x000ea20000000800 */
[----:B-1----:R-:W-:Y:S01]  /*33ea0*/  IADD3 R140, P5, R137, R2, RZ ;  /* 0x00000002898c7210 */ /* 0x002fe20007fbe0ff */
[----:B------:R-:W-:-:S06]  /*33eb0*/  IMAD R57, R57, 0xd8, RZ ;  /* 0x000000d839397824 */ /* 0x000fcc00078e02ff */
[----:B------:R-:W1:Y:S01]  /*33ec0*/  LDC R115, c[0x0][0x278] ;  /* 0x00009e00ff737b82 */ /* 0x000e620000000800 */
[----:B------:R-:W-:-:S07]  /*33ed0*/  LEA.HI.X.SX32 R141, R18, R3, 0x1, P5 ;  /* 0x00000003128d7211 */ /* 0x000fce00028f0eff */
[----:B------:R-:W4:Y:S01]  /*33ee0*/  LDC R18, c[0x0][0x278] ;  /* 0x00009e00ff127b82 */ /* 0x000f220000000800 */
[----:B------:R-:W-:Y:S01]  /*33ef0*/  IADD3 R144, P6, R248, R2, RZ ;  /* 0x00000002f8907210 */ /* 0x000fe20007fde0ff */
[----:B0-----:R-:W-:-:S03]  /*33f00*/  IMAD R5, R5, 0x57, RZ ;  /* 0x0000005705057824 */ /* 0x001fc600078e02ff */
[----:B------:R-:W-:Y:S02]  /*33f10*/  LEA.HI.X.SX32 R145, R250, R3, 0x1, P6 ;  /* 0x00000003fa917211 */ /* 0x000fe400030f0eff */
[----:B------:R-:W-:Y:S01]  /*33f20*/  IADD3 R146, P6, R133, R2, RZ ;  /* 0x0000000285927210 */ /* 0x000fe20007fde0ff */
[----:B------:R-:W-:Y:S01]  /*33f30*/  IMAD R53, R53, 0xda, RZ ;  /* 0x000000da35357824 */ /* 0x000fe200078e02ff */
[----:B------:R-:W0:Y:S01]  /*33f40*/  LDC R114, c[0x0][0x278] ;  /* 0x00009e00ff727b82 */ /* 0x000e220000000800 */
[----:B------:R-:W-:Y:S02]  /*33f50*/  IMAD R45, R45, 0xde, RZ ;  /* 0x000000de2d2d7824 */ /* 0x000fe400078e02ff */
[----:B------:R-:W-:Y:S02]  /*33f60*/  IMAD R49, R49, 0xdc, RZ ;  /* 0x000000dc31317824 */ /* 0x000fe400078e02ff */
[----:B------:R-:W-:-:S03]  /*33f70*/  IMAD R35, R35, 0xe4, RZ ;  /* 0x000000e423237824 */ /* 0x000fc600078e02ff */
[----:B------:R-:W0:Y:S01]  /*33f80*/  LDC R111, c[0x0][0x278] ;  /* 0x00009e00ff6f7b82 */ /* 0x000e220000000800 */
[----:B----4-:R-:W-:-:S07]  /*33f90*/  IMAD R225, R18, 0xd7, RZ ;  /* 0x000000d712e17824 */ /* 0x010fce00078e02ff */
[----:B------:R-:W4:Y:S08]  /*33fa0*/  LDC R110, c[0x0][0x278] ;  /* 0x00009e00ff6e7b82 */ /* 0x000f300000000800 */
[----:B------:R-:W2:Y:S01]  /*33fb0*/  LDC R18, c[0x0][0x278] ;  /* 0x00009e00ff127b82 */ /* 0x000ea20000000800 */
[----:B------:R-:W-:-:S07]  /*33fc0*/  LEA.HI.X.SX32 R147, R5, R3, 0x1, P6 ;  /* 0x0000000305937211 */ /* 0x000fce00030f0eff */
[----:B------:R-:W1:Y:S01]  /*33fd0*/  LDC R5, c[0x0][0x278] ;  /* 0x00009e00ff057b82 */ /* 0x000e620000000800 */
[----:B------:R0:W-:Y:S07]  /*33fe0*/  STL.64 [R1+0x250], R144 ;  /* 0x0002509001007387 */ /* 0x0001ee0000100a00 */
[----:B------:R-:W4:Y:S01]  /*33ff0*/  LDC R107, c[0x0][0x278] ;  /* 0x00009e00ff6b7b82 */ /* 0x000f220000000800 */
[----:B--2---:R-:W-:Y:S01]  /*34000*/  IMAD R247, R18, 0x59, RZ ;  /* 0x0000005912f77824 */ /* 0x004fe200078e02ff */
[----:B0-----:R-:W2:Y:S06]  /*34010*/  LDL.LU.64 R144, [R1+0x1058] ;  /* 0x0010580001907983 */ /* 0x001eac0000300a00 */
[----:B------:R-:W0:Y:S01]  /*34020*/  LDC R18, c[0x0][0x278] ;  /* 0x00009e00ff127b82 */ /* 0x000e220000000800 */
[----:B------:R4:W-:Y:S01]  /*34030*/  STL.64 [R1+0x248], R140 ;  /* 0x0002488c01007387 */ /* 0x0009e20000100a00 */
[----:B------:R-:W-:Y:S01]  /*34040*/  IADD3 R238, P6, R125, R2, RZ ;  /* 0x000000027dee7210 */ /* 0x000fe20007fde0ff */
[----:B-1----:R-:W-:-:S02]  /*34050*/  IMAD R5, R5, 0xb6, RZ ;  /* 0x000000b605057824 */ /* 0x002fc400078e02ff */
[----:B------:R1:W-:Y:S03]  /*34060*/  STL.64 [R1+0x188], R146 ;  /* 0x0001889201007387 */ /* 0x0003e60000100a00 */
[----:B------:R-:W3:Y:S01]  /*34070*/  LDC R116, c[0x0][0x278] ;  /* 0x00009e00ff747b82 */ /* 0x000ee20000000800 */
[----:B----4-:R-:W-:Y:S01]  /*34080*/  IADD3 R140, P5, R129, R2, RZ ;  /* 0x00000002818c7210 */ /* 0x010fe20007fbe0ff */
[----:B------:R-:W-:-:S06]  /*34090*/  IMAD.MOV.U32 R250, RZ, RZ, R238 ;  /* 0x000000fffffa7224 */ /* 0x000fcc00078e00ee */
[----:B------:R-:W4:Y:S01]  /*340a0*/  LDC R106, c[0x0][0x278] ;  /* 0x00009e00ff6a7b82 */ /* 0x000f220000000800 */
[----:B------:R-:W-:Y:S01]  /*340b0*/  LEA.HI.X.SX32 R141, R251, R3, 0x1, P5 ;  /* 0x00000003fb8d7211 */ /* 0x000fe200028f0eff */
[----:B-1----:R-:W2:Y:S01]  /*340c0*/  LDL.LU.64 R146, [R1+0x1050] ;  /* 0x0010500001927983 */ /* 0x002ea20000300a00 */
[----:B------:R-:W-:Y:S02]  /*340d0*/  MOV R251, R239 ;  /* 0x000000ef00fb7202 */ /* 0x000fe40000000f00 */
[-C--:B------:R-:W-:Y:S01]  /*340e0*/  LEA.HI.X.SX32 R251, R247, R3.reuse, 0x1, P6 ;  /* 0x00000003f7fb7211 */ /* 0x080fe200030f0eff */
[----:B0-----:R-:W-:Y:S01]  /*340f0*/  IMAD R18, R18, 0x5b, RZ ;  /* 0x0000005b12127824 */ /* 0x001fe200078e02ff */
[----:B------:R-:W-:Y:S01]  /*34100*/  STL [R1+0x178], R238 ;  /* 0x000178ee01007387 */ /* 0x000fe20000100800 */
[----:B------:R-:W-:Y:S01]  /*34110*/  IADD3 R250, P6, R5, R2, RZ ;  /* 0x0000000205fa7210 */ /* 0x000fe20007fde0ff */
[----:B------:R-:W-:Y:S01]  /*34120*/  IMAD R242, R242, 0x5a, RZ ;  /* 0x0000005af2f27824 */ /* 0x000fe200078e02ff */
[----:B------:R-:W0:Y:S01]  /*34130*/  LDC R247, c[0x0][0x278] ;  /* 0x00009e00fff77b82 */ /* 0x000e220000000800 */
[----:B------:R1:W-:Y:S07]  /*34140*/  STL.64 [R1+0x180], R140 ;  /* 0x0001808c01007387 */ /* 0x0003ee0000100a00 */
[----:B------:R-:W4:Y:S01]  /*34150*/  LDC R103, c[0x0][0x278] ;  /* 0x00009e00ff677b82 */ /* 0x000f220000000800 */
[----:B-1----:R-:W2:Y:S07]  /*34160*/  LDL.LU.64 R140, [R1+0x1048] ;  /* 0x00104800018c7983 */ /* 0x002eae0000300a00 */
[----:B------:R-:W1:Y:S01]  /*34170*/  LDC R118, c[0x0][0x278] ;  /* 0x00009e00ff767b82 */ /* 0x000e620000000800 */
[----:B------:R3:W-:Y:S07]  /*34180*/  STL [R1+0x17c], R251 ;  /* 0x00017cfb01007387 */ /* 0x0007ee0000100800 */
[----:B------:R-:W1:Y:S01]  /*34190*/  LDC R102, c[0x0][0x278] ;  /* 0x00009e00ff667b82 */ /* 0x000e620000000800 */
[----:B---3--:R-:W-:-:S07]  /*341a0*/  LEA.HI.X.SX32 R251, R18, R3, 0x1, P6 ;  /* 0x0000000312fb7211 */ /* 0x008fce00030f0eff */
[----:B------:R-:W3:Y:S01]  /*341b0*/  LDC R18, c[0x0][0x278] ;  /* 0x00009e00ff127b82 */ /* 0x000ee20000000800 */
[----:B------:R-:W-:-:S04]  /*341c0*/  IADD3 R238, P5, R121, R2, RZ ;  /* 0x0000000279ee7210 */ /* 0x000fc80007fbe0ff */
[----:B------:R-:W-:-:S03]  /*341d0*/  LEA.HI.X.SX32 R239, R242, R3, 0x1, P5 ;  /* 0x00000003f2ef7211 */ /* 0x000fc600028f0eff */
[----:B------:R-:W1:Y:S02]  /*341e0*/  LDC R99, c[0x0][0x278] ;  /* 0x00009e00ff637b82 */ /* 0x000e640000000800 */
[----:B------:R0:W-:Y:S06]  /*341f0*/  STL.64 [R1+0x170], R238 ;  /* 0x000170ee01007387 */ /* 0x0001ec0000100a00 */
[----:B------:R-:W1:Y:S01]  /*34200*/  LDC R112, c[0x0][0x278] ;  /* 0x00009e00ff707b82 */ /* 0x000e620000000800 */
[----:B---3--:R-:W-:-:S07]  /*34210*/  IMAD R242, R18, 0x5d, RZ ;  /* 0x0000005d12f27824 */ /* 0x008fce00078e02ff */
[----:B------:R-:W3:Y:S01]  /*34220*/  LDC R98, c[0x0][0x278] ;  /* 0x00009e00ff627b82 */ /* 0x000ee20000000800 */
[----:B0-----:R-:W-:-:S07]  /*34230*/  IADD3 R238, P5, R119, R2, RZ ;  /* 0x0000000277ee7210 */ /* 0x001fce0007fbe0ff */
[----:B------:R-:W0:Y:S01]  /*34240*/  LDC R18, c[0x0][0x278] ;  /* 0x00009e00ff127b82 */ /* 0x000e220000000800 */
[----:B------:R-:W-:Y:S01]  /*34250*/  LEA.HI.X.SX32 R239, R227, R3, 0x1, P5 ;  /* 0x00000003e3ef7211 */ /* 0x000fe200028f0eff */
[----:B------:R4:W-:Y:S04]  /*34260*/  STL.64 [R1+0x168], R250 ;  /* 0x000168fa01007387 */ /* 0x0009e80000100a00 */
[----:B------:R1:W-:Y:S01]  /*34270*/  STL.64 [R1+0x160], R238 ;  /* 0x000160ee01007387 */ /* 0x0003e20000100a00 */
[----:B------:R-:W-:Y:S01]  /*34280*/  IMAD R247, R247, 0x65, RZ ;  /* 0x00000065f7f77824 */ /* 0x000fe200078e02ff */
[----:B------:R-:W3:Y:S01]  /*34290*/  LDC R93, c[0x0][0x278] ;  /* 0x00009e00ff5d7b82 */ /* 0x000ee20000000800 */
[----:B----4-:R-:W-:Y:S01]  /*342a0*/  IADD3 R250, P6, R113, R2, RZ ;  /* 0x0000000271fa7210 */ /* 0x010fe20007fde0ff */
[----:B------:R-:W-:-:S06]  /*342b0*/  IMAD R142, R245, 0xec, RZ ;  /* 0x000000ecf58e7824 */ /* 0x000fcc00078e02ff */
[----:B------:R-:W4:Y:S01]  /*342c0*/  LDC R108, c[0x0][0x278] ;  /* 0x00009e00ff6c7b82 */ /* 0x000f220000000800 */
[----:B-1----:R-:W-:Y:S02]  /*342d0*/  IADD3 R238, P5, R109, R2, RZ ;  /* 0x000000026dee7210 */ /* 0x002fe40007fbe0ff */
[-C--:B------:R-:W-:Y:S02]  /*342e0*/  LEA.HI.X.SX32 R251, R242, R3.reuse, 0x1, P6 ;  /* 0x00000003f2fb7211 */ /* 0x080fe400030f0eff */
[----:B------:R-:W-:Y:S01]  /*342f0*/  LEA.HI.X.SX32 R239, R223, R3, 0x1, P5 ;  /* 0x00000003dfef7211 */ /* 0x000fe200028f0eff */
[----:B0-----:R-:W-:Y:S02]  /*34300*/  IMAD R18, R18, 0x5f, RZ ;  /* 0x0000005f12127824 */ /* 0x001fe400078e02ff */
[----:B------:R0:W-:Y:S01]  /*34310*/  STL.64 [R1+0x158], R250 ;  /* 0x000158fa01007387 */ /* 0x0001e20000100a00 */
[----:B------:R-:W1:Y:S03]  /*34320*/  LDC R223, c[0x0][0x278] ;  /* 0x00009e00ffdf7b82 */ /* 0x000e660000000800 */
[----:B------:R3:W-:Y:S01]  /*34330*/  STL.64 [R1+0x150], R238 ;  /* 0x000150ee01007387 */ /* 0x0007e20000100a00 */
[----:B------:R-:W-:-:S02]  /*34340*/  IMAD R136, R136, 0x15a, RZ ;  /* 0x0000015a88887824 */ /* 0x000fc400078e02ff */
[----:B------:R-:W-:Y:S02]  /*34350*/  IMAD R139, R139, 0xad, RZ ;  /* 0x000000ad8b8b7824 */ /* 0x000fe400078e02ff */
[----:B------:R-:W-:Y:S01]  /*34360*/  IMAD R132, R132, 0x160, RZ ;  /* 0x0000016084847824 */ /* 0x000fe200078e02ff */
[----:B------:R-:W4:Y:S01]  /*34370*/  LDC R92, c[0x0][0x278] ;  /* 0x00009e00ff5c7b82 */ /* 0x000f220000000800 */
[-C--:B0-----:R-:W-:Y:S02]  /*34380*/  IADD3 R250, P6, R105, R2.reuse, RZ ;  /* 0x0000000269fa7210 */ /* 0x081fe40007fde0ff */
[----:B---3--:R-:W-:Y:S02]  /*34390*/  IADD3 R238, P5, R101, R2, RZ ;  /* 0x0000000265ee7210 */ /* 0x008fe40007fbe0ff */
[-C--:B------:R-:W-:Y:S01]  /*343a0*/  LEA.HI.X.SX32 R251, R18, R3.reuse, 0x1, P6 ;  /* 0x0000000312fb7211 */ /* 0x080fe200030f0eff */
[----:B------:R-:W-:Y:S01]  /*343b0*/  IMAD R138, R138, 0x15e, RZ ;  /* 0x0000015e8a8a7824 */ /* 0x000fe200078e02ff */
[----:B------:R-:W-:Y:S01]  /*343c0*/  LEA.HI.X.SX32 R239, R19, R3, 0x1, P5 ;  /* 0x0000000313ef7211 */ /* 0x000fe200028f0eff */
[----:B------:R-:W0:Y:S02]  /*343d0*/  LDC R18, c[0x0][0x278] ;  /* 0x00009e00ff127b82 */ /* 0x000e240000000800 */
[----:B------:R-:W-:Y:S04]  /*343e0*/  STL.64 [R1+0x148], R250 ;  /* 0x000148fa01007387 */ /* 0x000fe80000100a00 */
[----:B------:R3:W-:Y:S01]  /*343f0*/  STL.64 [R1+0x140], R238 ;  /* 0x000140ee01007387 */ /* 0x0007e20000100a00 */
[----:B------:R-:W-:Y:S01]  /*34400*/  IMAD R135, R135, 0xaf, RZ ;  /* 0x000000af87877824 */ /* 0x000fe200078e02ff */
[----:B------:R-:W4:Y:S01]  /*34410*/  LDC R104, c[0x0][0x278] ;  /* 0x00009e00ff687b82 */ /* 0x000f220000000800 */
[----:B------:R-:W-:-:S02]  /*34420*/  IMAD R128, R128, 0x164, RZ ;  /* 0x0000016480807824 */ /* 0x000fc400078e02ff */
[----:B------:R-:W-:Y:S02]  /*34430*/  IMAD R134, R134, 0x162, RZ ;  /* 0x0000016286867824 */ /* 0x000fe400078e02ff */
[----:B------:R-:W-:Y:S02]  /*34440*/  IMAD R131, R131, 0xb1, RZ ;  /* 0x000000b183837824 */ /* 0x000fe400078e02ff */
[----:B------:R-:W-:Y:S01]  /*34450*/  IMAD R124, R124, 0x168, RZ ;  /* 0x000001687c7c7824 */ /* 0x000fe200078e02ff */
[----:B------:R-:W4:Y:S08]  /*34460*/  LDC R100, c[0x0][0x278] ;  /* 0x00009e00ff647b82 */ /* 0x000f300000000800 */
[----:B---3--:R-:W3:Y:S01]  /*34470*/  LDC R238, c[0x0][0x278] ;  /* 0x00009e00ffee7b82 */ /* 0x008ee20000000800 */
[----:B0-----:R-:W-:Y:S01]  /*34480*/  IMAD R239, R18, 0x61, RZ ;  /* 0x0000006112ef7824 */ /* 0x001fe200078e02ff */
[----:B------:R-:W-:Y:S01]  /*34490*/  IADD3 R18, P5, R95, R2, RZ ;  /* 0x000000025f127210 */ /* 0x000fe20007fbe0ff */
[----:B-1----:R-:W-:-:S05]  /*344a0*/  IMAD R249, R223, 0xc8, RZ ;  /* 0x000000c8dff97824 */ /* 0x002fca00078e02ff */
[----:B------:R-:W0:Y:S01]  /*344b0*/  LDC R223, c[0x0][0x278] ;  /* 0x00009e00ffdf7b82 */ /* 0x000e220000000800 */
[----:B------:R-:W-:Y:S02]  /*344c0*/  IMAD R130, R130, 0x166, RZ ;  /* 0x0000016682827824 */ /* 0x000fe400078e02ff */
[----:B------:R-:W-:Y:S02]  /*344d0*/  IMAD R127, R127, 0xb3, RZ ;  /* 0x000000b37f7f7824 */ /* 0x000fe400078e02ff */
[----:B------:R-:W-:Y:S02]  /*344e0*/  IMAD R120, R120, 0x16c, RZ ;  /* 0x0000016c78787824 */ /* 0x000fe400078e02ff */
[----:B------:R-:W-:Y:S01]  /*344f0*/  IMAD R126, R126, 0x16a, RZ ;  /* 0x0000016a7e7e7824 */ /* 0x000fe200078e02ff */
[----:B------:R-:W1:Y:S01]  /*34500*/  LDC R96, c[0x0][0x278] ;  /* 0x00009e00ff607b82 */ /* 0x000e620000000800 */
[----:B---3--:R-:W-:-:S07]  /*34510*/  IMAD R238, R238, 0x62, RZ ;  /* 0x00000062eeee7824 */ /* 0x008fce00078e02ff */
[----:B------:R-:W3:Y:S01]  /*34520*/  LDC R94, c[0x0][0x278] ;  /* 0x00009e00ff5e7b82 */ /* 0x000ee20000000800 */
[----:B------:R-:W-:-:S07]  /*34530*/  LEA.HI.X.SX32 R19, R238, R3, 0x1, P5 ;  /* 0x00000003ee137211 */ /* 0x000fce00028f0eff */
[----:B------:R-:W4:Y:S01]  /*34540*/  LDC R238, c[0x0][0x278] ;  /* 0x00009e00ffee7b82 */ /* 0x000f220000000800 */
[----:B------:R-:W-:-:S04]  /*34550*/  IADD3 R250, P6, R97, R2, RZ ;  /* 0x0000000261fa7210 */ /* 0x000fc80007fde0ff */
[----:B------:R-:W-:Y:S01]  /*34560*/  LEA.HI.X.SX32 R251, R239, R3, 0x1, P6 ;  /* 0x00000003effb7211 */ /* 0x000fe200030f0eff */
[----:B0-----:R-:W-:Y:S02]  /*34570*/  IMAD R223, R223, 0x63, RZ ;  /* 0x00000063dfdf7824 */ /* 0x001fe400078e02ff */
[----:B------:R-:W-:Y:S01]  /*34580*/  IMAD R123, R123, 0xb5, RZ ;  /* 0x000000b57b7b7824 */ /* 0x000fe200078e02ff */
[----:B------:R-:W0:Y:S01]  /*34590*/  LDC R90, c[0x0][0x278] ;  /* 0x00009e00ff5a7b82 */ /* 0x000e220000000800 */
[----:B------:R1:W-:Y:S04]  /*345a0*/  STL.64 [R1+0x138], R250 ;  /* 0x000138fa01007387 */ /* 0x0003e80000100a00 */
[----:B------:R4:W-:Y:S01]  /*345b0*/  STL.64 [R1+0x130], R18 ;  /* 0x0001301201007387 */ /* 0x0009e20000100a00 */
[----:B------:R-:W-:-:S02]  /*345c0*/  IMAD R122, R122, 0x16e, RZ ;  /* 0x0000016e7a7a7824 */ /* 0x000fc400078e02ff */
[----:B------:R-:W-:Y:S01]  /*345d0*/  IMAD R115, R115, 0xb9, RZ ;  /* 0x000000b973737824 */ /* 0x000fe200078e02ff */
[----:B------:R-:W2:Y:S01]  /*345e0*/  LDC R89, c[0x0][0x278] ;  /* 0x00009e00ff597b82 */ /* 0x000ea20000000800 */
[-C--:B-1----:R-:W-:Y:S01]  /*345f0*/  IADD3 R250, P6, R91, R2.reuse, RZ ;  /* 0x000000025bfa7210 */ /* 0x082fe20007fde0ff */
[----:B----4-:R-:W-:Y:S01]  /*34600*/  IMAD R242, R238, 0x64, RZ ;  /* 0x00000064eef27824 */ /* 0x010fe200078e02ff */
[----:B------:R-:W-:Y:S01]  /*34610*/  IADD3 R18, P5, R249, R2, RZ ;  /* 0x00000002f9127210 */ /* 0x000fe20007fbe0ff */
[----:B------:R-:W-:Y:S01]  /*34620*/  IMAD R114, R114, 0x176, RZ ;  /* 0x0000017672727824 */ /* 0x000fe200078e02ff */
[-C--:B------:R-:W-:Y:S01]  /*34630*/  LEA.HI.X.SX32 R251, R223, R3.reuse, 0x1, P6 ;  /* 0x00000003dffb7211 */ /* 0x080fe200030f0eff */
[----:B------:R-:W-:Y:S01]  /*34640*/  IMAD R111, R111, 0xbb, RZ ;  /* 0x000000bb6f6f7824 */ /* 0x000fe200078e02ff */
[----:B------:R-:W-:Y:S01]  /*34650*/  LEA.HI.X.SX32 R19, R242, R3, 0x1, P5 ;  /* 0x00000003f2137211 */ /* 0x000fe200028f0eff */
[----:B------:R-:W-:Y:S01]  /*34660*/  IMAD R110, R110, 0x17a, RZ ;  /* 0x0000017a6e6e7824 */ /* 0x000fe200078e02ff */
[----:B------:R-:W1:Y:S01]  /*34670*/  LDC R242, c[0x0][0x278] ;  /* 0x00009e00fff27b82 */ /* 0x000e620000000800 */
[----:B------:R-:W-:Y:S04]  /*34680*/  STL.64 [R1+0x128], R250 ;  /* 0x000128fa01007387 */ /* 0x000fe80000100a00 */
[----:B------:R4:W-:Y:S01]  /*34690*/  STL.64 [R1+0x120], R18 ;  /* 0x0001201201007387 */ /* 0x0009e20000100a00 */
[----:B------:R-:W-:-:S02]  /*346a0*/  IMAD R107, R107, 0xbd, RZ ;  /* 0x000000bd6b6b7824 */ /* 0x000fc400078e02ff */
[----:B------:R-:W-:Y:S01]  /*346b0*/  IMAD R116, R116, 0x170, RZ ;  /* 0x0000017074747824 */ /* 0x000fe200078e02ff */
[----:B------:R-:W2:Y:S01]  /*346c0*/  LDC R88, c[0x0][0x278] ;  /* 0x00009e00ff587b82 */ /* 0x000ea20000000800 */
[----:B----4-:R-:W-:Y:S01]  /*346d0*/  IADD3 R18, P5, R81, R2, RZ ;  /* 0x0000000251127210 */ /* 0x010fe20007fbe0ff */
[----:B------:R-:W-:-:S06]  /*346e0*/  IMAD R106, R106, 0x17e, RZ ;  /* 0x0000017e6a6a7824 */ /* 0x000fcc00078e02ff */
[----:B------:R-:W4:Y:S01]  /*346f0*/  LDC R87, c[0x0][0x278] ;  /* 0x00009e00ff577b82 */ /* 0x000f220000000800 */
[----:B------:R-:W-:-:S07]  /*34700*/  LEA.HI.X.SX32 R19, R4, R3, 0x1, P5 ;  /* 0x0000000304137211 */ /* 0x000fce00028f0eff */
[----:B------:R-:W3:Y:S01]  /*34710*/  LDC R4, c[0x0][0x278] ;  /* 0x00009e00ff047b82 */ /* 0x000ee20000000800 */
[----:B------:R-:W-:-:S04]  /*34720*/  IADD3 R238, P6, R85, R2, RZ ;  /* 0x0000000255ee7210 */ /* 0x000fc80007fde0ff */
[----:B------:R-:W-:Y:S01]  /*34730*/  LEA.HI.X.SX32 R239, R247, R3, 0x1, P6 ;  /* 0x00000003f7ef7211 */ /* 0x000fe200030f0eff */
[----:B-1----:R-:W-:Y:S02]  /*34740*/  IMAD R242, R242, 0x67, RZ ;  /* 0x00000067f2f27824 */ /* 0x002fe400078e02ff */
[----:B------:R-:W-:Y:S01]  /*34750*/  IMAD R103, R103, 0xbf, RZ ;  /* 0x000000bf67677824 */ /* 0x000fe200078e02ff */
[----:B------:R-:W1:Y:S01]  /*34760*/  LDC R86, c[0x0][0x278] ;  /* 0x00009e00ff567b82 */ /* 0x000e620000000800 */
[----:B------:R0:W-:Y:S04]  /*34770*/  STL.64 [R1+0x118], R238 ;  /* 0x000118ee01007387 */ /* 0x0001e80000100a00 */
[----:B------:R2:W-:Y:S01]  /*34780*/  STL.64 [R1+0x110], R18 ;  /* 0x0001101201007387 */ /* 0x0005e20000100a00 */
[----:B------:R-:W-:-:S02]  /*34790*/  IMAD R118, R118, 0x174, RZ ;  /* 0x0000017476767824 */ /* 0x000fc400078e02ff */
[----:B------:R-:W-:Y:S01]  /*347a0*/  IMAD R102, R102, 0x182, RZ ;  /* 0x0000018266667824 */ /* 0x000fe200078e02ff */
[----:B------:R-:W1:Y:S01]  /*347b0*/  LDC R82, c[0x0][0x278] ;  /* 0x00009e00ff527b82 */ /* 0x000e620000000800 */
[-C--:B0-----:R-:W-:Y:S02]  /*347c0*/  IADD3 R238, P6, R77, R2.reuse, RZ ;  /* 0x000000024dee7210 */ /* 0x081fe40007fde0ff */
[-C--:B--2---:R-:W-:Y:S01]  /*347d0*/  IADD3 R18, P5, R73, R2.reuse, RZ ;  /* 0x0000000249127210 */ /* 0x084fe20007fbe0ff */
[----:B---3--:R-:W-:Y:S01]  /*347e0*/  IMAD R4, R4, 0x69, RZ ;  /* 0x0000006904047824 */ /* 0x008fe200078e02ff */
[-C--:B------:R-:W-:Y:S01]  /*347f0*/  LEA.HI.X.SX32 R239, R242, R3.reuse, 0x1, P6 ;  /* 0x00000003f2ef7211 */ /* 0x080fe200030f0eff */
[----:B------:R-:W-:Y:S01]  /*34800*/  IMAD R99, R99, 0xc1, RZ ;  /* 0x000000c163637824 */ /* 0x000fe200078e02ff */
[-C--:B------:R-:W-:Y:S01]  /*34810*/  LEA.HI.X.SX32 R19, R221, R3.reuse, 0x1, P5 ;  /* 0x00000003dd137211 */ /* 0x080fe200028f0eff */
[----:B------:R-:W-:Y:S01]  /*34820*/  IMAD R112, R112, 0x178, RZ ;  /* 0x0000017870707824 */ /* 0x000fe200078e02ff */
[----:B------:R-:W-:Y:S01]  /*34830*/  IADD3 R250, P6, R69, R2, RZ ;  /* 0x0000000245fa7210 */ /* 0x000fe20007fde0ff */
[----:B------:R-:W-:Y:S01]  /*34840*/  STL.64 [R1+0x108], R238 ;  /* 0x000108ee01007387 */ /* 0x000fe20000100a00 */
[----:B------:R-:W-:Y:S01]  /*34850*/  IMAD R98, R98, 0x186, RZ ;  /* 0x0000018662627824 */ /* 0x000fe200078e02ff */
[----:B------:R-:W0:Y:S01]  /*34860*/  LDC R79, c[0x0][0x278] ;  /* 0x00009e00ff4f7b82 */ /* 0x000e220000000800 */
[----:B------:R-:W-:Y:S01]  /*34870*/  LEA.HI.X.SX32 R251, R4, R3, 0x1, P6 ;  /* 0x0000000304fb7211 */ /* 0x000fe200030f0eff */
[----:B------:R2:W-:Y:S06]  /*34880*/  STL.64 [R1+0x100], R18 ;  /* 0x0001001201007387 */ /* 0x0005ec0000100a00 */
[----:B------:R-:W3:Y:S08]  /*34890*/  LDC R4, c[0x0][0x278] ;  /* 0x00009e00ff047b82 */ /* 0x000ef00000000800 */
[----:B--2---:R-:W2:Y:S01]  /*348a0*/  LDC R18, c[0x0][0x278] ;  /* 0x00009e00ff127b82 */ /* 0x004ea20000000800 */
[----:B------:R-:W-:-:S02]  /*348b0*/  IMAD R93, R93, 0xc3, RZ ;  /* 0x000000c35d5d7824 */ /* 0x000fc400078e02ff */
[----:B------:R-:W-:Y:S02]  /*348c0*/  IMAD R108, R108, 0x17c, RZ ;  /* 0x0000017c6c6c7824 */ /* 0x000fe400078e02ff */
[----:B------:R-:W-:Y:S02]  /*348d0*/  IMAD R92, R92, 0x18a, RZ ;  /* 0x0000018a5c5c7824 */ /* 0x000fe400078e02ff */
[----:B------:R-:W-:Y:S01]  /*348e0*/  IMAD R104, R104, 0x180, RZ ;  /* 0x0000018068687824 */ /* 0x000fe200078e02ff */
[----:B------:R-:W0:Y:S01]  /*348f0*/  LDC R78, c[0x0][0x278] ;  /* 0x00009e00ff4e7b82 */ /* 0x000e220000000800 */
[----:B---3--:R-:W-:-:S07]  /*34900*/  IMAD R4, R4, 0x6b, RZ ;  /* 0x0000006b04047824 */ /* 0x008fce00078e02ff */
[----:B------:R-:W3:Y:S01]  /*34910*/  LDC R83, c[0x0][0x278] ;  /* 0x00009e00ff537b82 */ /* 0x000ee20000000800 */
[----:B--2---:R-:W-:Y:S01]  /*34920*/  IMAD R242, R18, 0x6a, RZ ;  /* 0x0000006a12f27824 */ /* 0x004fe200078e02ff */
[----:B------:R-:W-:Y:S01]  /*34930*/  IADD3 R18, P6, R61, R2, RZ ;  /* 0x000000023d127210 */ /* 0x000fe20007fde0ff */
[----:B------:R-:W-:-:S05]  /*34940*/  IMAD R100, R100, 0x184, RZ ;  /* 0x0000018464647824 */ /* 0x000fca00078e02ff */
[----:B------:R-:W2:Y:S01]  /*34950*/  LDC R74, c[0x0][0x278] ;  /* 0x00009e00ff4a7b82 */ /* 0x000ea20000000800 */
[----:B------:R-:W-:-:S07]  /*34960*/  LEA.HI.X.SX32 R19, R4, R3, 0x1, P6 ;  /* 0x0000000304137211 */ /* 0x000fce00030f0eff */
[----:B------:R-:W4:Y:S01]  /*34970*/  LDC R4, c[0x0][0x278] ;  /* 0x00009e00ff047b82 */ /* 0x000f220000000800 */
[----:B------:R-:W-:-:S04]  /*34980*/  IADD3 R238, P5, R65, R2, RZ ;  /* 0x0000000241ee7210 */ /* 0x000fc80007fbe0ff */
[----:B------:R-:W-:Y:S01]  /*34990*/  LEA.HI.X.SX32 R239, R242, R3, 0x1, P5 ;  /* 0x00000003f2ef7211 */ /* 0x000fe200028f0eff */
[----:B------:R-:W-:Y:S01]  /*349a0*/  STL.64 [R1+0xf8], R250 ;  /* 0x0000f8fa01007387 */ /* 0x000fe20000100a00 */
[----:B------:R-:W-:Y:S01]  /*349b0*/  IMAD R96, R96, 0x188, RZ ;  /* 0x0000018860607824 */ /* 0x000fe200078e02ff */
[----:B------:R-:W3:Y:S02]  /*349c0*/  LDC R15, c[0x0][0x278] ;  /* 0x00009e00ff0f7b82 */ /* 0x000ee40000000800 */
[----:B------:R1:W-:Y:S01]  /*349d0*/  STL.64 [R1+0xf0], R238 ;  /* 0x0000f0ee01007387 */ /* 0x0003e20000100a00 */
[----:B------:R-:W-:Y:S02]  /*349e0*/  IMAD R94, R94, 0x18c, RZ ;  /* 0x0000018c5e5e7824 */ /* 0x000fe400078e02ff */
[----:B------:R-:W-:Y:S02]  /*349f0*/  IMAD R90, R90, 0x190, RZ ;  /* 0x000001905a5a7824 */ /* 0x000fe400078e02ff */
[----:B------:R-:W-:Y:S01]  /*34a00*/  IMAD R89, R89, 0xc7, RZ ;  /* 0x000000c759597824 */ /* 0x000fe200078e02ff */
[----:B------:R-:W3:Y:S01]  /*34a10*/  LDC R84, c[0x0][0x278] ;  /* 0x00009e00ff547b82 */ /* 0x000ee20000000800 */
[----:B----4-:R-:W-:-:S07]  /*34a20*/  IMAD R242, R4, 0x6d, RZ ;  /* 0x0000006d04f27824 */ /* 0x010fce00078e02ff */
[----:B------:R-:W4:Y:S08]  /*34a30*/  LDC R70, c[0x0][0x278] ;  /* 0x00009e00ff467b82 */ /* 0x000f300000000800 */
[----:B------:R-:W0:Y:S01]  /*34a40*/  LDC R4, c[0x0][0x278] ;  /* 0x00009e00ff047b82 */ /* 0x000e220000000800 */
[----:B-1----:R-:W-:Y:S01]  /*34a50*/  IADD3 R238, P5, R57, R2, RZ ;  /* 0x0000000239ee7210 */ /* 0x002fe20007fbe0ff */
[----:B------:R1:W-:Y:S03]  /*34a60*/  STL.64 [R1+0xe8], R18 ;  /* 0x0000e81201007387 */ /* 0x0003e60000100a00 */
[----:B------:R-:W-:-:S03]  /*34a70*/  LEA.HI.X.SX32 R239, R237, R3, 0x1, P5 ;  /* 0x00000003edef7211 */ /* 0x000fc600028f0eff */
[----:B------:R-:W2:Y:S01]  /*34a80*/  LDC R237, c[0x0][0x278] ;  /* 0x00009e00ffed7b82 */ /* 0x000ea20000000800 */
[----:B-1----:R-:W-:Y:S01]  /*34a90*/  IADD3 R18, P6, R53, R2, RZ ;  /* 0x0000000235127210 */ /* 0x002fe20007fde0ff */
[----:B------:R-:W-:-:S06]  /*34aa0*/  IMAD R88, R88, 0x192, RZ ;  /* 0x0000019258587824 */ /* 0x000fcc00078e02ff */
[----:B------:R-:W1:Y:S01]  /*34ab0*/  LDC R75, c[0x0][0x278] ;  /* 0x00009e00ff4b7b82 */ /* 0x000e620000000800 */
[----:B------:R-:W-:Y:S01]  /*34ac0*/  LEA.HI.X.SX32 R19, R242, R3, 0x1, P6 ;  /* 0x00000003f2137211 */ /* 0x000fe200030f0eff */
[----:B------:R-:W-:Y:S04]  /*34ad0*/  STL.64 [R1+0xe0], R238 ;  /* 0x0000e0ee01007387 */ /* 0x000fe80000100a00 */
[----:B------:R3:W-:Y:S01]  /*34ae0*/  STL.64 [R1+0xd8], R18 ;  /* 0x0000d81201007387 */ /* 0x0007e20000100a00 */
[----:B0-----:R-:W-:Y:S01]  /*34af0*/  IMAD R4, R4, 0x6f, RZ ;  /* 0x0000006f04047824 */ /* 0x001fe200078e02ff */
[----:B------:R-:W0:Y:S01]  /*34b00*/  LDC R80, c[0x0][0x278] ;  /* 0x00009e00ff507b82 */ /* 0x000e220000000800 */
[----:B------:R-:W-:Y:S02]  /*34b10*/  IMAD R87, R87, 0xc9, RZ ;  /* 0x000000c957577824 */ /* 0x000fe400078e02ff */
[----:B------:R-:W-:-:S05]  /*34b20*/  IMAD R86, R86, 0x196, RZ ;  /* 0x0000019656567824 */ /* 0x000fca00078e02ff */
[----:B------:R-:W1:Y:S01]  /*34b30*/  LDC R66, c[0x0][0x278] ;  /* 0x00009e00ff427b82 */ /* 0x000e620000000800 */
[----:B---3--:R-:W-:-:S04]  /*34b40*/  IADD3 R18, P6, R45, R2, RZ ;  /* 0x000000022d127210 */ /* 0x008fc80007fde0ff */
[----:B------:R-:W-:-:S03]  /*34b50*/  LEA.HI.X.SX32 R19, R4, R3, 0x1, P6 ;  /* 0x0000000304137211 */ /* 0x000fc600030f0eff */
[----:B------:R-:W3:Y:S01]  /*34b60*/  LDC R4, c[0x0][0x278] ;  /* 0x00009e00ff047b82 */ /* 0x000ee20000000800 */
[----:B------:R-:W-:Y:S01]  /*34b70*/  IADD3 R238, P5, R49, R2, RZ ;  /* 0x0000000231ee7210 */ /* 0x000fe20007fbe0ff */
[----:B--2---:R-:W-:-:S03]  /*34b80*/  IMAD R237, R237, 0xe0, RZ ;  /* 0x000000e0eded7824 */ /* 0x004fc600078e02ff */
[----:B------:R-:W-:Y:S01]  /*34b90*/  LEA.HI.X.SX32 R239, R240, R3, 0x1, P5 ;  /* 0x00000003f0ef7211 */ /* 0x000fe200028f0eff */
[----:B------:R-:W-:Y:S02]  /*34ba0*/  IMAD R82, R82, 0x19a, RZ ;  /* 0x0000019a52527824 */ /* 0x000fe400078e02ff */
[----:B------:R-:W2:Y:S02]  /*34bb0*/  LDC R71, c[0x0][0x278] ;  /* 0x00009e00ff477b82 */ /* 0x000ea40000000800 */
[----:B------:R4:W-:Y:S04]  /*34bc0*/  STL.64 [R1+0xd0], R238 ;  /* 0x0000d0ee01007387 */ /* 0x0009e80000100a00 */
[----:B------:R0:W-:Y:S02]  /*34bd0*/  STL.64 [R1+0xc8], R18 ;  /* 0x0000c81201007387 */ /* 0x0001e40000100a00 */
[----:B------:R-:W2:Y:S01]  /*34be0*/  LDC R76, c[0x0][0x278] ;  /* 0x00009e00ff4c7b82 */ /* 0x000ea20000000800 */
[----:B----4-:R-:W-:Y:S01]  /*34bf0*/  IADD3 R238, P5, R237, R2, RZ ;  /* 0x00000002edee7210 */ /* 0x010fe20007fbe0ff */
[----:B------:R-:W-:-:S06]  /*34c00*/  IMAD R237, R39, 0xe2, RZ ;  /* 0x000000e227ed7824 */ /* 0x000fcc00078e02ff */
[----:B------:R-:W4:Y:S01]  /*34c10*/  LDC R62, c[0x0][0x278] ;  /* 0x00009e00ff3e7b82 */ /* 0x000f220000000800 */
[----:B---3--:R-:W-:Y:S01]  /*34c20*/  IMAD R4, R4, 0x71, RZ ;  /* 0x0000007104047824 */ /* 0x008fe200078e02ff */
[----:B------:R-:W-:-:S06]  /*34c30*/  IADD3 R250, P6, R237, R2, RZ ;  /* 0x00000002edfa7210 */ /* 0x000fcc0007fde0ff */
[----:B0-----:R-:W0:Y:S01]  /*34c40*/  LDC R18, c[0x0][0x278] ;  /* 0x00009e00ff127b82 */ /* 0x001e220000000800 */
[----:B------:R-:W-:-:S07]  /*34c50*/  LEA.HI.X.SX32 R251, R4, R3, 0x1, P6 ;  /* 0x0000000304fb7211 */ /* 0x000fce00030f0eff */
[----:B------:R-:W3:Y:S01]  /*34c60*/  LDC R4, c[0x0][0x278] ;  /* 0x00009e00ff047b82 */ /* 0x000ee20000000800 */
[----:B------:R-:W-:-:S07]  /*34c70*/  LEA.HI.X.SX32 R239, R6, R3, 0x1, P5 ;  /* 0x0000000306ef7211 */ /* 0x000fce00028f0eff */
[----:B------:R-:W1:Y:S01]  /*34c80*/  LDC R6, c[0x0][0x278] ;  /* 0x00009e00ff067b82 */ /* 0x000e620000000800 */
[----:B------:R-:W-:Y:S01]  /*34c90*/  STL.64 [R1+0xc0], R238 ;  /* 0x0000c0ee01007387 */ /* 0x000fe20000100a00 */
[----:B0-----:R-:W-:-:S03]  /*34ca0*/  IMAD R247, R18, 0xe6, RZ ;  /* 0x000000e612f77824 */ /* 0x001fc600078e02ff */
[----:B------:R0:W-:Y:S03]  /*34cb0*/  STL.64 [R1+0x4d0], R250 ;  /* 0x0004d0fa01007387 */ /* 0x0001e60000100a00 */
[----:B------:R-:W2:Y:S01]  /*34cc0*/  LDC R18, c[0x0][0x278] ;  /* 0x00009e00ff127b82 */ /* 0x000ea20000000800 */
[----:B---3--:R-:W-:-:S07]  /*34cd0*/  IMAD R4, R4, 0x73, RZ ;  /* 0x0000007304047824 */ /* 0x008fce00078e02ff */
[----:B------:R-:W3:Y:S01]  /*34ce0*/  LDC R237, c[0x0][0x278] ;  /* 0x00009e00ffed7b82 */ /* 0x000ee20000000800 */
[----:B0-----:R-:W-:-:S04]  /*34cf0*/  IADD3 R250, P6, R247, R2, RZ ;  /* 0x00000002f7fa7210 */ /* 0x001fc80007fde0ff */
[----:B------:R-:W-:-:S03]  /*34d00*/  LEA.HI.X.SX32 R251, R4, R3, 0x1, P6 ;  /* 0x0000000304fb7211 */ /* 0x000fc600030f0eff */
[----:B------:R-:W0:Y:S01]  /*34d10*/  LDC R67, c[0x0][0x278] ;  /* 0x00009e00ff437b82 */ /* 0x000e220000000800 */
[----:B------:R-:W-:-:S07]  /*34d20*/  IADD3 R238, P5, R35, R2, RZ ;  /* 0x0000000223ee7210 */ /* 0x000fce0007fbe0ff */
[----:B------:R-:W4:Y:S01]  /*34d30*/  LDC R4, c[0x0][0x278] ;  /* 0x00009e00ff047b82 */ /* 0x000f220000000800 */
[----:B------:R-:W-:Y:S01]  /*34d40*/  LEA.HI.X.SX32 R239, R7, R3, 0x1, P5 ;  /* 0x0000000307ef7211 */ /* 0x000fe200028f0eff */
[----:B-1----:R-:W-:-:S04]  /*34d50*/  IMAD R6, R6, 0xe8, RZ ;  /* 0x000000e806067824 */ /* 0x002fc800078e02ff */
[----:B------:R1:W-:Y:S01]  /*34d60*/  STL.64 [R1+0x4c8], R238 ;  /* 0x0004c8ee01007387 */ /* 0x0003e20000100a00 */
[----:B--2---:R-:W-:Y:S01]  /*34d70*/  IMAD R18, R18, 0x75, RZ ;  /* 0x0000007512127824 */ /* 0x004fe200078e02ff */
[----:B------:R-:W2:Y:S01]  /*34d80*/  LDC R72, c[0x0][0x278] ;  /* 0x00009e00ff487b82 */ /* 0x000ea20000000800 */
[----:B------:R-:W-:Y:S02]  /*34d90*/  IMAD R79, R79, 0xcd, RZ ;  /* 0x000000cd4f4f7824 */ /* 0x000fe400078e02ff */
[----:B------:R-:W-:-:S05]  /*34da0*/  IMAD R78, R78, 0x19e, RZ ;  /* 0x0000019e4e4e7824 */ /* 0x000fca00078e02ff */
[----:B------:R-:W0:Y:S01]  /*34db0*/  LDC R58, c[0x0][0x278] ;  /* 0x00009e00ff3a7b82 */ /* 0x000e220000000800 */
[----:B-1----:R-:W-:Y:S01]  /*34dc0*/  IADD3 R238, P5, R6, R2, RZ ;  /* 0x0000000206ee7210 */ /* 0x002fe20007fbe0ff */
[----:B------:R-:W-:-:S05]  /*34dd0*/  IMAD R6, R25, 0xea, RZ ;  /* 0x000000ea19067824 */ /* 0x000fca00078e02ff */
[----:B------:R-:W-:Y:S01]  /*34de0*/  IADD3 R6, P6, R6, R2, RZ ;  /* 0x0000000206067210 */ /* 0x000fe20007fde0ff */
[----:B----4-:R-:W-:Y:S01]  /*34df0*/  IMAD R4, R4, 0xee, RZ ;  /* 0x000000ee04047824 */ /* 0x010fe200078e02ff */
[----:B------:R-:W1:Y:S02]  /*34e00*/  LDC R63, c[0x0][0x278] ;  /* 0x00009e00ff3f7b82 */ /* 0x000e640000000800 */
[-C--:B------:R-:W-:Y:S01]  /*34e10*/  LEA.HI.X.SX32 R7, R18, R3.reuse, 0x1, P6 ;  /* 0x0000000312077211 */ /* 0x080fe200030f0eff */
[----:B------:R-:W-:Y:S04]  /*34e20*/  STL.64 [R1+0x4c0], R250 ;  /* 0x0004c0fa01007387 */ /* 0x000fe80000100a00 */
[----:B------:R4:W-:Y:S01]  /*34e30*/  STL.64 [R1+0x4b0], R6 ;  /* 0x0004b00601007387 */ /* 0x0009e20000100a00 */
[----:B------:R-:W-:Y:S01]  /*34e40*/  LEA.HI.X.SX32 R239, R143, R3, 0x1, P5 ;  /* 0x000000038fef7211 */ /* 0x000fe200028f0eff */
[----:B---3--:R-:W-:Y:S01]  /*34e50*/  IMAD R240, R237, 0xf2, RZ ;  /* 0x000000f2edf07824 */ /* 0x008fe200078e02ff */
[----:B------:R-:W3:Y:S01]  /*34e60*/  LDC R227, c[0x0][0x278] ;  /* 0x00009e00ffe37b82 */ /* 0x000ee20000000800 */
[----:B------:R-:W-:-:S02]  /*34e70*/  IMAD R74, R74, 0x1a2, RZ ;  /* 0x000001a24a4a7824 */ /* 0x000fc400078e02ff */
[----:B------:R-:W-:-:S05]  /*34e80*/  IMAD R15, R15, 0xd1, RZ ;  /* 0x000000d10f0f7824 */ /* 0x000fca00078e02ff */
[----:B------:R-:W1:Y:S01]  /*34e90*/  LDC R68, c[0x0][0x278] ;  /* 0x00009e00ff447b82 */ /* 0x000e620000000800 */
[----:B----4-:R-:W-:-:S07]  /*34ea0*/  IADD3 R6, P6, R4, R2, RZ ;  /* 0x0000000204067210 */ /* 0x010fce0007fde0ff */
[----:B------:R-:W4:Y:S01]  /*34eb0*/  LDC R4, c[0x0][0x278] ;  /* 0x00009e00ff047b82 */ /* 0x000f220000000800 */
[----:B------:R-:W-:Y:S01]  /*34ec0*/  IADD3 R142, P5, R142, R2, RZ ;  /* 0x000000028e8e7210 */ /* 0x000fe20007fbe0ff */
[----:B------:R2:W-:Y:S06]  /*34ed0*/  STL.64 [R1+0x4b8], R238 ;  /* 0x0004b8ee01007387 */ /* 0x0005ec0000100a00 */
[----:B------:R-:W0:Y:S01]  /*34ee0*/  LDC R237, c[0x0][0x278] ;  /* 0x00009e00ffed7b82 */ /* 0x000e220000000800 */
[----:B------:R-:W-:Y:S02]  /*34ef0*/  IMAD R84, R84, 0x198, RZ ;  /* 0x0000019854547824 */ /* 0x000fe400078e02ff */
[----:B------:R-:W-:-:S05]  /*34f00*/  IMAD R70, R70, 0x1a6, RZ ;  /* 0x000001a646467824 */ /* 0x000fca00078e02ff */
[----:B------:R-:W1:Y:S01]  /*34f10*/  LDC R54, c[0x0][0x278] ;  /* 0x00009e00ff367b82 */ /* 0x000e620000000800 */
[----:B----4-:R-:W-:-:S07]  /*34f20*/  IMAD R4, R4, 0x77, RZ ;  /* 0x0000007704047824 */ /* 0x010fce00078e02ff */
[----:B--2---:R-:W2:Y:S01]  /*34f30*/  LDC R238, c[0x0][0x278] ;  /* 0x00009e00ffee7b82 */ /* 0x004ea20000000800 */
[----:B------:R-:W-:-:S07]  /*34f40*/  LEA.HI.X.SX32 R7, R4, R3, 0x1, P6 ;  /* 0x0000000304077211 */ /* 0x000fce00030f0eff */
[----:B------:R-:W4:Y:S01]  /*34f50*/  LDC R4, c[0x0][0x278] ;  /* 0x00009e00ff047b82 */ /* 0x000f220000000800 */
[----:B------:R-:W-:-:S05]  /*34f60*/  LEA.HI.X.SX32 R143, R236, R3, 0x1, P5 ;  /* 0x00000003ec8f7211 */ /* 0x000fca00028f0eff */
[----:B------:R-:W-:Y:S02]  /*34f70*/  STL.64 [R1+0x4a8], R142 ;  /* 0x0004a88e01007387 */ /* 0x000fe40000100a00 */
[----:B------:R-:W3:Y:S02]  /*34f80*/  LDC R236, c[0x0][0x278] ;  /* 0x00009e00ffec7b82 */ /* 0x000ee40000000800 */
[----:B------:R0:W-:Y:S06]  /*34f90*/  STL.64 [R1+0x4a0], R6 ;  /* 0x0004a00601007387 */ /* 0x0001ec0000100a00 */
[----:B------:R-:W1:Y:S01]  /*34fa0*/  LDC R59, c[0x0][0x278] ;  /* 0x00009e00ff3b7b82 */ /* 0x000e620000000800 */
[----:B0-----:R-:W-:Y:S01]  /*34fb0*/  IADD3 R6, P6, R240, R2, RZ ;  /* 0x00000002f0067210 */ /* 0x001fe20007fde0ff */
[----:B----4-:R-:W-:-:S06]  /*34fc0*/  IMAD R4, R4, 0x79, RZ ;  /* 0x0000007904047824 */ /* 0x010fcc00078e02ff */
[----:B------:R-:W0:Y:S01]  /*34fd0*/  LDC R223, c[0x0][0x278] ;  /* 0x00009e00ffdf7b82 */ /* 0x000e220000000800 */
[----:B------:R-:W-:-:S07]  /*34fe0*/  LEA.HI.X.SX32 R7, R4, R3, 0x1, P6 ;  /* 0x0000000304077211 */ /* 0x000fce00030f0eff */
[----:B------:R-:W4:Y:S01]  /*34ff0*/  LDC R4, c[0x0][0x278] ;  /* 0x00009e00ff047b82 */ /* 0x000f220000000800 */
[----:B--2---:R-:W-:-:S05]  /*35000*/  IMAD R250, R238, 0xf0, RZ ;  /* 0x000000f0eefa7824 */ /* 0x004fca00078e02ff */
[----:B------:R-:W-:Y:S01]  /*35010*/  IADD3 R142, P5, R250, R2, RZ ;  /* 0x00000002fa8e7210 */ /* 0x000fe20007fbe0ff */
[----:B------:R-:W-:Y:S01]  /*35020*/  IMAD R242, R237, 0xf4, RZ ;  /* 0x000000f4edf27824 */ /* 0x000fe200078e02ff */
[----:B------:R-:W2:Y:S02]  /*35030*/  LDC R64, c[0x0][0x278] ;  /* 0x00009e00ff407b82 */ /* 0x000ea40000000800 */
[----:B------:R-:W-:Y:S01]  /*35040*/  LEA.HI.X.SX32 R143, R235, R3, 0x1, P5 ;  /* 0x00000003eb8f7211 */ /* 0x000fe200028f0eff */
[----:B---3--:R-:W-:-:S05]  /*35050*/  IMAD R236, R236, 0xf6, RZ ;  /* 0x000000f6ecec7824 */ /* 0x008fca00078e02ff */
[----:B------:R-:W3:Y:S01]  /*35060*/  LDC R237, c[0x0][0x278] ;  /* 0x00009e00ffed7b82 */ /* 0x000ee20000000800 */
[----:B------:R-:W-:Y:S04]  /*35070*/  STL.64 [R1+0x498], R142 ;  /* 0x0004988e01007387 */ /* 0x000fe80000100a00 */
[----:B------:R1:W-:Y:S03]  /*35080*/  STL.64 [R1+0x490], R6 ;  /* 0x0004900601007387 */ /* 0x0003e60000100a00 */
[----:B------:R-:W0:Y:S01]  /*35090*/  LDC R235, c[0x0][0x278] ;  /* 0x00009e00ffeb7b82 */ /* 0x000e220000000800 */
[----:B----4-:R-:W-:Y:S02]  /*350a0*/  IMAD R4, R4, 0x7b, RZ ;  /* 0x0000007b04047824 */ /* 0x010fe400078e02ff */
[----:B------:R-:W-:-:S02]  /*350b0*/  IMAD R80, R80, 0x19c, RZ ;  /* 0x0000019c50507824 */ /* 0x000fc400078e02ff */
[----:B------:R-:W-:-:S03]  /*350c0*/  IMAD R66, R66, 0x1aa, RZ ;  /* 0x000001aa42427824 */ /* 0x000fc600078e02ff */
[----:B------:R-:W4:Y:S01]  /*350d0*/  LDC R55, c[0x0][0x278] ;  /* 0x00009e00ff377b82 */ /* 0x000f220000000800 */
[----:B-1----:R-:W-:-:S04]  /*350e0*/  IADD3 R6, P6, R236, R2, RZ ;  /* 0x00000002ec067210 */ /* 0x002fc80007fde0ff */
[----:B------:R-:W-:-:S03]  /*350f0*/  LEA.HI.X.SX32 R7, R4, R3, 0x1, P6 ;  /* 0x0000000304077211 */ /* 0x000fc600030f0eff */
[----:B------:R-:W1:Y:S01]  /*35100*/  LDC R4, c[0x0][0x278] ;  /* 0x00009e00ff047b82 */ /* 0x000e620000000800 */
[----:B------:R-:W-:Y:S01]  /*35110*/  IADD3 R142, P5, R242, R2, RZ ;  /* 0x00000002f28e7210 */ /* 0x000fe20007fbe0ff */
[----:B---3--:R-:W-:-:S03]  /*35120*/  IMAD R239, R237, 0xf8, RZ ;  /* 0x000000f8edef7824 */ /* 0x008fc600078e02ff */
[----:B------:R-:W-:Y:S01]  /*35130*/  LEA.HI.X.SX32 R143, R14, R3, 0x1, P5 ;  /* 0x000000030e8f7211 */ /* 0x000fe200028f0eff */
[----:B0-----:R-:W-:Y:S02]  /*35140*/  IMAD R238, R235, 0xfa, RZ ;  /* 0x000000faebee7824 */ /* 0x001fe400078e02ff */
[----:B------:R-:W0:Y:S02]  /*35150*/  LDC R237, c[0x0][0x278] ;  /* 0x00009e00ffed7b82 */ /* 0x000e240000000800 */
[----:B------:R3:W-:Y:S06]  /*35160*/  STL.64 [R1+0x488], R142 ;  /* 0x0004888e01007387 */ /* 0x0007ec0000100a00 */
[----:B------:R-:W2:Y:S01]  /*35170*/  LDC R235, c[0x0][0x278] ;  /* 0x00009e00ffeb7b82 */ /* 0x000ea20000000800 */
[----:B---3--:R-:W-:Y:S01]  /*35180*/  IADD3 R142, P5, R239, R2, RZ ;  /* 0x00000002ef8e7210 */ /* 0x008fe20007fbe0ff */
[----:B------:R3:W-:Y:S01]  /*35190*/  STL.64 [R1+0x480], R6 ;  /* 0x0004800601007387 */ /* 0x0007e20000100a00 */
[----:B-1----:R-:W-:-:S05]  /*351a0*/  IMAD R4, R4, 0x7d, RZ ;  /* 0x0000007d04047824 */ /* 0x002fca00078e02ff */
[----:B------:R-:W1:Y:S01]  /*351b0*/  LDC R60, c[0x0][0x278] ;  /* 0x00009e00ff3c7b82 */ /* 0x000e620000000800 */
[----:B------:R-:W-:-:S07]  /*351c0*/  LEA.HI.X.SX32 R143, R248, R3, 0x1, P5 ;  /* 0x00000003f88f7211 */ /* 0x000fce00028f0eff */
[----:B------:R-:W4:Y:S01]  /*351d0*/  LDC R248, c[0x0][0x278] ;  /* 0x00009e00fff87b82 */ /* 0x000f220000000800 */
[----:B---3--:R-:W-:-:S04]  /*351e0*/  IADD3 R6, P6, R238, R2, RZ ;  /* 0x00000002ee067210 */ /* 0x008fc80007fde0ff */
[----:B------:R-:W-:-:S03]  /*351f0*/  LEA.HI.X.SX32 R7, R4, R3, 0x1, P6 ;  /* 0x0000000304077211 */ /* 0x000fc600030f0eff */
[----:B------:R-:W3:Y:S01]  /*35200*/  LDC R4, c[0x0][0x278] ;  /* 0x00009e00ff047b82 */ /* 0x000ee20000000800 */
[----:B--2---:R-:W-:Y:S02]  /*35210*/  IMAD R235, R235, 0xfc, RZ ;  /* 0x000000fcebeb7824 */ /* 0x004fe400078e02ff */
[----:B0-----:R-:W-:Y:S01]  /*35220*/  IMAD R237, R237, 0xfe, RZ ;  /* 0x000000feeded7824 */ /* 0x001fe200078e02ff */
[----:B------:R0:W-:Y:S04]  /*35230*/  STL.64 [R1+0x478], R142 ;  /* 0x0004788e01007387 */ /* 0x0001e80000100a00 */
[----:B------:R2:W-:Y:S01]  /*35240*/  STL.64 [R1+0x9a8], R6 ;  /* 0x0009a80601007387 */ /* 0x0005e20000100a00 */
[----:B------:R-:W-:Y:S01]  /*35250*/  IMAD R251, R71, 0x1e0, RZ ;  /* 0x000001e047fb7824 */ /* 0x000fe200078e02ff */
[----:B------:R-:W1:Y:S01]  /*35260*/  LDC R56, c[0x0][0x278] ;  /* 0x00009e00ff387b82 */ /* 0x000e620000000800 */
[----:B0-----:R-:W-:Y:S01]  /*35270*/  IADD3 R142, P5, R235, R2, RZ ;  /* 0x00000002eb8e7210 */ /* 0x001fe20007fbe0ff */
[----:B----4-:R-:W-:-:S06]  /*35280*/  IMAD R248, R248, 0x7f, RZ ;  /* 0x0000007ff8f87824 */ /* 0x010fcc00078e02ff */
[----:B------:R-:W0:Y:S01]  /*35290*/  LDC R52, c[0x0][0x278] ;  /* 0x00009e00ff347b82 */ /* 0x000e220000000800 */
[-C--:B--2---:R-:W-:Y:S02]  /*352a0*/  IADD3 R6, P6, R237, R2.reuse, RZ ;  /* 0x00000002ed067210 */ /* 0x084fe40007fde0ff */
[-C--:B------:R-:W-:Y:S02]  /*352b0*/  LEA.HI.X.SX32 R143, R137, R3.reuse, 0x1, P5 ;  /* 0x00000003898f7211 */ /* 0x080fe400028f0eff */
[----:B------:R-:W-:Y:S01]  /*352c0*/  LEA.HI.X.SX32 R7, R248, R3, 0x1, P6 ;  /* 0x00000003f8077211 */ /* 0x000fe200030f0eff */
[----:B---3--:R-:W-:Y:S01]  /*352d0*/  IMAD R4, R4, 0x15c, RZ ;  /* 0x0000015c04047824 */ /* 0x008fe200078e02ff */
[----:B------:R-:W-:Y:S01]  /*352e0*/  IADD3 R136, P5, R136, R2, RZ ;  /* 0x0000000288887210 */ /* 0x000fe20007fbe0ff */
[----:B------:R2:W-:Y:S01]  /*352f0*/  STL.64 [R1+0x9a0], R142 ;  /* 0x0009a08e01007387 */ /* 0x0005e20000100a00 */
[----:B------:R-:W3:Y:S01]  /*35300*/  LDC R248, c[0x0][0x278] ;  /* 0x00009e00fff87b82 */ /* 0x000ee20000000800 */
[----:B------:R-:W-:-:S02]  /*35310*/  IMAD R76, R76, 0x1a0, RZ ;  /* 0x000001a04c4c7824 */ /* 0x000fc400078e02ff */
[----:B------:R-:W-:Y:S02]  /*35320*/  IMAD R62, R62, 0x1ae, RZ ;  /* 0x000001ae3e3e7824 */ /* 0x000fe400078e02ff */
[----:B------:R-:W-:Y:S02]  /*35330*/  IMAD R72, R72, 0x1a4, RZ ;  /* 0x000001a448487824 */ /* 0x000fe400078e02ff */
[----:B------:R-:W-:Y:S01]  /*35340*/  IMAD R58, R58, 0x1b2, RZ ;  /* 0x000001b23a3a7824 */ /* 0x000fe200078e02ff */
[----:B------:R-:W4:Y:S01]  /*35350*/  LDC R50, c[0x0][0x278] ;  /* 0x00009e00ff327b82 */ /* 0x000f220000000800 */
[----:B--2---:R-:W2:Y:S04]  /*35360*/  LDL.LU.64 R142, [R1+0x1040] ;  /* 0x00104000018e7983 */ /* 0x004ea80000300a00 */
[----:B------:R1:W-:Y:S01]  /*35370*/  STL.64 [R1+0x998], R6 ;  /* 0x0009980601007387 */ /* 0x0003e20000100a00 */
[----:B------:R-:W-:-:S02]  /*35380*/  IMAD R227, R227, 0xd9, RZ ;  /* 0x000000d9e3e37824 */ /* 0x000fc400078e02ff */
[----:B------:R-:W4:Y:S01]  /*35390*/  LDC R48, c[0x0][0x278] ;  /* 0x00009e00ff307b82 */ /* 0x000f220000000800 */
[----:B------:R-:W-:Y:S02]  /*353a0*/  IMAD R68, R68, 0x1a8, RZ ;  /* 0x000001a844447824 */ /* 0x000fe400078e02ff */
[----:B------:R-:W-:Y:S02]  /*353b0*/  IMAD R54, R54, 0x1b6, RZ ;  /* 0x000001b636367824 */ /* 0x000fe400078e02ff */
[----:B------:R-:W-:-:S03]  /*353c0*/  IMAD R223, R223, 0xdb, RZ ;  /* 0x000000dbdfdf7824 */ /* 0x000fc600078e02ff */
[----:B------:R-:W4:Y:S01]  /*353d0*/  LDC R221, c[0x0][0x278] ;  /* 0x00009e00ffdd7b82 */ /* 0x000f220000000800 */
[----:B-1----:R-:W-:-:S07]  /*353e0*/  IADD3 R6, P6, R4, R2, RZ ;  /* 0x0000000204067210 */ /* 0x002fce0007fde0ff */
[----:B------:R-:W1:Y:S01]  /*353f0*/  LDC R4, c[0x0][0x278] ;  /* 0x00009e00ff047b82 */ /* 0x000e620000000800 */
[-C--:B------:R-:W-:Y:S02]  /*35400*/  LEA.HI.X.SX32 R137, R139, R3.reuse, 0x1, P5 ;  /* 0x000000038b897211 */ /* 0x080fe400028f0eff */
[----:B------:R-:W-:-:S03]  /*35410*/  LEA.HI.X.SX32 R7, R133, R3, 0x1, P6 ;  /* 0x0000000385077211 */ /* 0x000fc600030f0eff */
[----:B------:R0:W-:Y:S02]  /*35420*/  STL.64 [R1+0x828], R136 ;  /* 0x0008288801007387 */ /* 0x0001e40000100a00 */
[----:B------:R-:W2:Y:S01]  /*35430*/  LDC R46, c[0x0][0x278] ;  /* 0x00009e00ff2e7b82 */ /* 0x000ea20000000800 */
[----:B------:R-:W-:-:S07]  /*35440*/  IMAD R64, R64, 0x1ac, RZ ;  /* 0x000001ac40407824 */ /* 0x000fce00078e02ff */
[----:B------:R-:W2:Y:S01]  /*35450*/  LDC R44, c[0x0][0x278] ;  /* 0x00009e00ff2c7b82 */ /* 0x000ea20000000800 */
[----:B0-----:R-:W2:Y:S04]  /*35460*/  LDL.LU.64 R136, [R1+0x1038] ;  /* 0x0010380001887983 */ /* 0x001ea80000300a00 */
[----:B------:R1:W-:Y:S03]  /*35470*/  STL.64 [R1+0x820], R6 ;  /* 0x0008200601007387 */ /* 0x0003e60000100a00 */
[----:B------:R-:W0:Y:S08]  /*35480*/  LDC R51, c[0x0][0x278] ;  /* 0x00009e00ff337b82 */ /* 0x000e300000000800 */
[----:B------:R-:W0:Y:S01]  /*35490*/  LDC R19, c[0x0][0x278] ;  /* 0x00009e00ff137b82 */ /* 0x000e220000000800 */
[----:B-1----:R-:W-:-:S07]  /*354a0*/  IMAD R7, R4, 0xe5, RZ ;  /* 0x000000e504077824 */ /* 0x002fce00078e02ff */
[----:B------:R-:W1:Y:S01]  /*354b0*/  LDC R4, c[0x0][0x278] ;  /* 0x00009e00ff047b82 */ /* 0x000e620000000800 */
[-C--:B------:R-:W-:Y:S02]  /*354c0*/  IADD3 R132, P6, R132, R2.reuse, RZ ;  /* 0x0000000284847210 */ /* 0x080fe40007fde0ff */
[-C--:B------:R-:W-:Y:S02]  /*354d0*/  IADD3 R138, P5, R138, R2.reuse, RZ ;  /* 0x000000028a8a7210 */ /* 0x080fe40007fbe0ff */
[-C--:B------:R-:W-:Y:S02]  /*354e0*/  LEA.HI.X.SX32 R133, R129, R3.reuse, 0x1, P6 ;  /* 0x0000000381857211 */ /* 0x080fe400030f0eff */
[----:B------:R-:W-:Y:S01]  /*354f0*/  LEA.HI.X.SX32 R139, R135, R3, 0x1, P5 ;  /* 0x00000003878b7211 */ /* 0x000fe200028f0eff */
[----:B------:R-:W0:Y:S01]  /*35500*/  LDC R42, c[0x0][0x278] ;  /* 0x00009e00ff2a7b82 */ /* 0x000e220000000800 */
[-C--:B------:R-:W-:Y:S02]  /*35510*/  IADD3 R128, P6, R128, R2.reuse, RZ ;  /* 0x0000000280807210 */ /* 0x080fe40007fde0ff */
[----:B------:R-:W-:-:S05]  /*35520*/  IADD3 R134, P5, R134, R2, RZ ;  /* 0x0000000286867210 */ /* 0x000fca0007fbe0ff */
[----:B------:R-:W0:Y:S01]  /*35530*/  LDC R47, c[0x0][0x278] ;  /* 0x00009e00ff2f7b82 */ /* 0x000e220000000800 */
[----:B-1----:R-:W-:-:S07]  /*35540*/  IMAD R6, R4, 0xe7, RZ ;  /* 0x000000e704067824 */ /* 0x002fce00078e02ff */
[----:B------:R-:W1:Y:S08]  /*35550*/  LDC R40, c[0x0][0x278] ;  /* 0x00009e00ff287b82 */ /* 0x000e700000000800 */
[----:B------:R-:W3:Y:S01]  /*35560*/  LDC R4, c[0x0][0x278] ;  /* 0x00009e00ff047b82 */ /* 0x000ee20000000800 */
[-C--:B------:R-:W-:Y:S02]  /*35570*/  LEA.HI.X.SX32 R129, R125, R3.reuse, 0x1, P6 ;  /* 0x000000037d817211 */ /* 0x080fe400030f0eff */
[----:B------:R-:W-:-:S02]  /*35580*/  LEA.HI.X.SX32 R135, R131, R3, 0x1, P5 ;  /* 0x0000000383877211 */ /* 0x000fc400028f0eff */
[-C--:B------:R-:W-:Y:S02]  /*35590*/  IADD3 R124, P6, R124, R2.reuse, RZ ;  /* 0x000000027c7c7210 */ /* 0x080fe40007fde0ff */
[-C--:B------:R-:W-:Y:S01]  /*355a0*/  IADD3 R130, P5, R130, R2.reuse, RZ ;  /* 0x0000000282827210 */ /* 0x080fe20007fbe0ff */
[----:B------:R-:W1:Y:S01]  /*355b0*/  LDC R18, c[0x0][0x278] ;  /* 0x00009e00ff127b82 */ /* 0x000e620000000800 */
[-C--:B------:R-:W-:Y:S02]  /*355c0*/  LEA.HI.X.SX32 R125, R121, R3.reuse, 0x1, P6 ;  /* 0x00000003797d7211 */ /* 0x080fe400030f0eff */
[-C--:B------:R-:W-:Y:S02]  /*355d0*/  LEA.HI.X.SX32 R131, R127, R3.reuse, 0x1, P5 ;  /* 0x000000037f837211 */ /* 0x080fe400028f0eff */
[-C--:B------:R-:W-:Y:S02]  /*355e0*/  IADD3 R120, P6, R120, R2.reuse, RZ ;  /* 0x0000000278787210 */ /* 0x080fe40007fde0ff */
[----:B------:R-:W-:Y:S01]  /*355f0*/  IADD3 R126, P5, R126, R2, RZ ;  /* 0x000000027e7e7210 */ /* 0x000fe20007fbe0ff */
[----:B------:R-:W1:Y:S01]  /*35600*/  LDC R43, c[0x0][0x278] ;  /* 0x00009e00ff2b7b82 */ /* 0x000e620000000800 */
[----:B------:R-:W-:-:S02]  /*35610*/  LEA.HI.X.SX32 R121, R5, R3, 0x1, P6 ;  /* 0x0000000305797211 */ /* 0x000fc400030f0eff */
[-C--:B------:R-:W-:Y:S02]  /*35620*/  LEA.HI.X.SX32 R127, R123, R3.reuse, 0x1, P5 ;  /* 0x000000037b7f7211 */ /* 0x080fe400028f0eff */
[----:B------:R-:W-:Y:S01]  /*35630*/  IADD3 R122, P5, R122, R2, RZ ;  /* 0x000000027a7a7210 */ /* 0x000fe20007fbe0ff */
[----:B---3--:R-:W-:Y:S02]  /*35640*/  IMAD R5, R4, 0xb7, RZ ;  /* 0x000000b704057824 */ /* 0x008fe400078e02ff */
[----:B------:R-:W3:Y:S01]  /*35650*/  LDC R36, c[0x0][0x278] ;  /* 0x00009e00ff247b82 */ /* 0x000ee20000000800 */
[----:B------:R-:W-:Y:S02]  /*35660*/  IMAD R4, R117, 0x172, RZ ;  /* 0x0000017275047824 */ /* 0x000fe400078e02ff */
[----:B------:R-:W-:-:S03]  /*35670*/  LEA.HI.X.SX32 R123, R5, R3, 0x1, P5 ;  /* 0x00000003057b7211 */ /* 0x000fc600028f0eff */
[-C--:B------:R-:W-:Y:S02]  /*35680*/  IADD3 R4, P5, R4, R2.reuse, RZ ;  /* 0x0000000204047210 */ /* 0x080fe40007fbe0ff */
[----:B------:R-:W3:Y:S02]  /*35690*/  LDC R34, c[0x0][0x278] ;  /* 0x00009e00ff227b82 */ /* 0x000ee40000000800 */
[----:B------:R-:W-:Y:S02]  /*356a0*/  LEA.HI.X.SX32 R5, R115, R3, 0x1, P5 ;  /* 0x0000000373057211 */ /* 0x000fe400028f0eff */
[----:B------:R-:W-:-:S04]  /*356b0*/  IADD3 R114, P5, R114, R2, RZ ;  /* 0x0000000272727210 */ /* 0x000fc80007fbe0ff */
[-C--:B------:R-:W-:Y:S01]  /*356c0*/  LEA.HI.X.SX32 R115, R111, R3.reuse, 0x1, P5 ;  /* 0x000000036f737211 */ /* 0x080fe200028f0eff */
[----:B------:R-:W3:Y:S01]  /*356d0*/  LDC R37, c[0x0][0x278] ;  /* 0x00009e00ff257b82 */ /* 0x000ee20000000800 */
[-C--:B------:R-:W-:Y:S01]  /*356e0*/  IADD3 R110, P5, R110, R2.reuse, RZ ;  /* 0x000000026e6e7210 */ /* 0x080fe20007fbe0ff */
[----:B------:R4:W-:Y:S01]  /*356f0*/  STL.64 [R1+0x818], R138 ;  /* 0x0008188a01007387 */ /* 0x0009e20000100a00 */
[-C--:B------:R-:W-:Y:S02]  /*35700*/  IADD3 R116, P6, R116, R2.reuse, RZ ;  /* 0x0000000274747210 */ /* 0x080fe40007fde0ff */
[-C--:B------:R-:W-:Y:S02]  /*35710*/  LEA.HI.X.SX32 R111, R107, R3.reuse, 0x1, P5 ;  /* 0x000000036b6f7211 */ /* 0x080fe400028f0eff */
[----:B------:R-:W-:Y:S01]  /*35720*/  IADD3 R106, P5, R106, R2, RZ ;  /* 0x000000026a6a7210 */ /* 0x000fe20007fbe0ff */
[----:B------:R-:W3:Y:S01]  /*35730*/  LDC R38, c[0x0][0x278] ;  /* 0x00009e00ff267b82 */ /* 0x000ee20000000800 */
[-C--:B------:R-:W-:Y:S01]  /*35740*/  LEA.HI.X.SX32 R117, R119, R3.reuse, 0x1, P6 ;  /* 0x0000000377757211 */ /* 0x080fe200030f0eff */
[----:B----4-:R-:W4:Y:S06]  /*35750*/  LDL.LU.64 R138, [R1+0x1030] ;  /* 0x00103000018a7983 */ /* 0x010f2c0000300a00 */
[----:B------:R-:W3:Y:S01]  /*35760*/  LDC R14, c[0x0][0x278] ;  /* 0x00009e00ff0e7b82 */ /* 0x000ee20000000800 */
[----:B------:R0:W-:Y:S01]  /*35770*/  STL.64 [R1+0x810], R132 ;  /* 0x0008108401007387 */ /* 0x0001e20000100a00 */
[----:B------:R-:W-:-:S02]  /*35780*/  LEA.HI.X.SX32 R107, R103, R3, 0x1, P5 ;  /* 0x00000003676b7211 */ /* 0x000fc400028f0eff */
[-C--:B------:R-:W-:Y:S02]  /*35790*/  IADD3 R118, P6, R118, R2.reuse, RZ ;  /* 0x0000000276767210 */ /* 0x080fe40007fde0ff */
[----:B------:R-:W-:Y:S02]  /*357a0*/  IADD3 R102, P5, R102, R2, RZ ;  /* 0x0000000266667210 */ /* 0x000fe40007fbe0ff */
[----:B------:R-:W3:Y:S01]  /*357b0*/  LDC R32, c[0x0][0x278] ;  /* 0x00009e00ff207b82 */ /* 0x000ee20000000800 */
[----:B0-----:R-:W4:Y:S07]  /*357c0*/  LDL.LU.64 R132, [R1+0x1028] ;  /* 0x0010280001847983 */ /* 0x001f2e0000300a00 */
[----:B------:R-:W0:Y:S01]  /*357d0*/  LDC R30, c[0x0][0x278] ;  /* 0x00009e00ff1e7b82 */ /* 0x000e220000000800 */
[----:B------:R1:W-:Y:S01]  /*357e0*/  STL.64 [R1+0x808], R134 ;  /* 0x0008088601007387 */ /* 0x0003e20000100a00 */
[----:B------:R-:W-:-:S02]  /*357f0*/  LEA.HI.X.SX32 R119, R113, R3, 0x1, P6 ;  /* 0x0000000371777211 */ /* 0x000fc400030f0eff */
[-C--:B------:R-:W-:Y:S02]  /*35800*/  LEA.HI.X.SX32 R103, R99, R3.reuse, 0x1, P5 ;  /* 0x0000000363677211 */ /* 0x080fe400028f0eff */
[-C--:B------:R-:W-:Y:S02]  /*35810*/  IADD3 R112, P6, R112, R2.reuse, RZ ;  /* 0x0000000270707210 */ /* 0x080fe40007fde0ff */
[----:B------:R-:W0:Y:S01]  /*35820*/  LDC R27, c[0x0][0x278] ;  /* 0x00009e00ff1b7b82 */ /* 0x000e220000000800 */
[----:B-1----:R-:W4:Y:S07]  /*35830*/  LDL.LU.64 R134, [R1+0x1020] ;  /* 0x0010200001867983 */ /* 0x002f2e0000300a00 */
[----:B------:R-:W1:Y:S01]  /*35840*/  LDC R33, c[0x0][0x278] ;  /* 0x00009e00ff217b82 */ /* 0x000e620000000800 */
[----:B------:R3:W-:Y:S01]  /*35850*/  STL.64 [R1+0x800], R128 ;  /* 0x0008008001007387 */ /* 0x0007e20000100a00 */
[----:B------:R-:W-:Y:S01]  /*35860*/  IADD3 R98, P5, R98, R2, RZ ;  /* 0x0000000262627210 */ /* 0x000fe20007fbe0ff */
[----:B------:R-:W-:Y:S01]  /*35870*/  IMAD R248, R248, 0xc5, RZ ;  /* 0x000000c5f8f87824 */ /* 0x000fe200078e02ff */
[----:B------:R-:W-:-:S04]  /*35880*/  LEA.HI.X.SX32 R113, R109, R3, 0x1, P6 ;  /* 0x000000036d717211 */ /* 0x000fc800030f0eff */
[----:B------:R-:W1:Y:S01]  /*35890*/  LDC R26, c[0x0][0x278] ;  /* 0x00009e00ff1a7b82 */ /* 0x000e620000000800 */
[----:B---3--:R-:W3:Y:S07]  /*358a0*/  LDL.LU.64 R128, [R1+0x1018] ;  /* 0x0010180001807983 */ /* 0x008eee0000300a00 */
[----:B------:R-:W1:Y:S01]  /*358b0*/  LDC R24, c[0x0][0x278] ;  /* 0x00009e00ff187b82 */ /* 0x000e620000000800 */
[----:B------:R0:W-:Y:S01]  /*358c0*/  STL.64 [R1+0x7f8], R130 ;  /* 0x0007f88201007387 */ /* 0x0001e20000100a00 */
[----:B------:R-:W-:-:S02]  /*358d0*/  LEA.HI.X.SX32 R99, R93, R3, 0x1, P5 ;  /* 0x000000035d637211 */ /* 0x000fc400028f0eff */
[----:B------:R-:W-:-:S04]  /*358e0*/  IADD3 R108, P6, R108, R2, RZ ;  /* 0x000000026c6c7210 */ /* 0x000fc80007fde0ff */
[----:B------:R-:W1:Y:S01]  /*358f0*/  LDC R28, c[0x0][0x278] ;  /* 0x00009e00ff1c7b82 */ /* 0x000e620000000800 */
[----:B0-----:R-:W3:Y:S07]  /*35900*/  LDL.LU.64 R130, [R1+0x1010] ;  /* 0x0010100001827983 */ /* 0x001eee0000300a00 */
[----:B------:R-:W0:Y:S01]  /*35910*/  LDC R244, c[0x0][0x278] ;  /* 0x00009e00fff47b82 */ /* 0x000e220000000800 */
[----:B------:R2:W-:Y:S01]  /*35920*/  STL.64 [R1+0x7f0], R124 ;  /* 0x0007f07c01007387 */ /* 0x0005e20000100a00 */
[----:B------:R-:W-:-:S06]  /*35930*/  IADD3 R92, P5, R92, R2, RZ ;  /* 0x000000025c5c7210 */ /* 0x000fcc0007fbe0ff */
[----:B------:R-:W0:Y:S01]  /*35940*/  LDC R22, c[0x0][0x278] ;  /* 0x00009e00ff167b82 */ /* 0x000e220000000800 */
[----:B--2---:R-:W2:Y:S07]  /*35950*/  LDL.LU.64 R124, [R1+0x1008] ;  /* 0x00100800017c7983 */ /* 0x004eae0000300a00 */
[----:B------:R-:W0:Y:S01]  /*35960*/  LDC R23, c[0x0][0x278] ;  /* 0x00009e00ff177b82 */ /* 0x000e220000000800 */
[----:B------:R1:W-:Y:S01]  /*35970*/  STL.64 [R1+0x7e8], R126 ;  /* 0x0007e87e01007387 */ /* 0x0003e20000100a00 */
[----:B------:R-:W-:-:S02]  /*35980*/  LEA.HI.X.SX32 R109, R105, R3, 0x1, P6 ;  /* 0x00000003696d7211 */ /* 0x000fc400030f0eff */
[----:B------:R-:W-:-:S04]  /*35990*/  LEA.HI.X.SX32 R93, R248, R3, 0x1, P5 ;  /* 0x00000003f85d7211 */ /* 0x000fc800028f0eff */
[----:B------:R-:W0:Y:S01]  /*359a0*/  LDC R20, c[0x0][0x278] ;  /* 0x00009e00ff147b82 */ /* 0x000e220000000800 */
[----:B-1----:R-:W2:Y:S01]  /*359b0*/  LDL.LU.64 R126, [R1+0x1000] ;  /* 0x00100000017e7983 */ /* 0x002ea20000300a00 */
[----:B------:R-:W-:-:S06]  /*359c0*/  IADD3 R104, P6, R104, R2, RZ ;  /* 0x0000000268687210 */ /* 0x000fcc0007fde0ff */
[----:B------:R-:W1:Y:S01]  /*359d0*/  LDC R248, c[0x0][0x278] ;  /* 0x00009e00fff87b82 */ /* 0x000e620000000800 */
[----:B------:R0:W-:Y:S01]  /*359e0*/  STL.64 [R1+0x7e0], R120 ;  /* 0x0007e07801007387 */ /* 0x0001e20000100a00 */
[----:B------:R-:W-:-:S06]  /*359f0*/  LEA.HI.X.SX32 R105, R101, R3, 0x1, P6 ;  /* 0x0000000365697211 */ /* 0x000fcc00030f0eff */
[----:B------:R-:W4:Y:S01]  /*35a00*/  LDC R21, c[0x0][0x278] ;  /* 0x00009e00ff157b82 */ /* 0x000f220000000800 */
[----:B0-----:R-:W2:Y:S04]  /*35a10*/  LDL.LU.64 R120, [R1+0xff8] ;  /* 0x000ff80001787983 */ /* 0x001ea80000300a00 */
[----:B------:R0:W-:Y:S01]  /*35a20*/  STL.64 [R1+0x7d8], R122 ;  /* 0x0007d87a01007387 */ /* 0x0001e20000100a00 */
[----:B------:R-:W-:-:S03]  /*35a30*/  IADD3 R100, P6, R100, R2, RZ ;  /* 0x0000000264647210 */ /* 0x000fc60007fde0ff */
[----:B0-----:R-:W2:Y:S04]  /*35a40*/  LDL.LU.64 R122, [R1+0xff0] ;  /* 0x000ff000017a7983 */ /* 0x001ea80000300a00 */
[----:B------:R0:W-:Y:S04]  /*35a50*/  STL.64 [R1+0x7d0], R116 ;  /* 0x0007d07401007387 */ /* 0x0001e80000100a00 */
[----:B0-----:R-:W2:Y:S04]  /*35a60*/  LDL.LU.64 R116, [R1+0xfe8] ;  /* 0x000fe80001747983 */ /* 0x001ea80000300a00 */
[----:B------:R0:W-:Y:S04]  /*35a70*/  STL.64 [R1+0x7c8], R4 ;  /* 0x0007c80401007387 */ /* 0x0001e80000100a00 */
[----:B------:R0:W-:Y:S01]  /*35a80*/  STL.64 [R1+0x7c0], R118 ;  /* 0x0007c07601007387 */ /* 0x0001e20000100a00 */
[----:B------:R-:W-:Y:S01]  /*35a90*/  LEA.HI.X.SX32 R101, R97, R3, 0x1, P6 ;  /* 0x0000000361657211 */ /* 0x000fe200030f0eff */
[----:B-1----:R-:W-:-:S02]  /*35aa0*/  IMAD R248, R248, 0x194, RZ ;  /* 0x00000194f8f87824 */ /* 0x002fc400078e02ff */
[----:B------:R-:W-:Y:S02]  /*35ab0*/  IMAD R60, R60, 0x1b0, RZ ;  /* 0x000001b03c3c7824 */ /* 0x000fe400078e02ff */
[----:B------:R-:W-:Y:S02]  /*35ac0*/  IMAD R56, R56, 0x1b4, RZ ;  /* 0x000001b438387824 */ /* 0x000fe400078e02ff */
[----:B------:R-:W-:Y:S01]  /*35ad0*/  IMAD R52, R52, 0x1b8, RZ ;  /* 0x000001b834347824 */ /* 0x000fe200078e02ff */
[----:B0-----:R-:W0:Y:S01]  /*35ae0*/  LDC R4, c[0x0][0x278] ;  /* 0x00009e00ff047b82 */ /* 0x001e220000000800 */
[----:B------:R-:W2:Y:S04]  /*35af0*/  LDL.LU.64 R118, [R1+0xfe0] ;  /* 0x000fe00001767983 */ /* 0x000ea80000300a00 */
[----:B------:R1:W-:Y:S01]  /*35b00*/  STL.64 [R1+0x7b8], R114 ;  /* 0x0007b87201007387 */ /* 0x0003e20000100a00 */
[----:B------:R-:W-:Y:S01]  /*35b10*/  IADD3 R96, P6, R96, R2, RZ ;  /* 0x0000000260607210 */ /* 0x000fe20007fde0ff */
[----:B------:R-:W-:Y:S01]  /*35b20*/  IMAD R50, R50, 0x1ba, RZ ;  /* 0x000001ba32327824 */ /* 0x000fe200078e02ff */
[----:B------:R-:W0:Y:S01]  /*35b30*/  LDC R5, c[0x0][0x278] ;  /* 0x00009e00ff057b82 */ /* 0x000e220000000800 */
[----:B-1----:R-:W2:Y:S04]  /*35b40*/  LDL.LU.64 R114, [R1+0xfd8] ;  /* 0x000fd80001727983 */ /* 0x002ea80000300a00 */
[----:B------:R1:W-:Y:S01]  /*35b50*/  STL.64 [R1+0x7b0], R112 ;  /* 0x0007b07001007387 */ /* 0x0003e20000100a00 */
[----:B------:R-:W-:-:S03]  /*35b60*/  LEA.HI.X.SX32 R97, R95, R3, 0x1, P6 ;  /* 0x000000035f617211 */ /* 0x000fc600030f0eff */
[----:B-1----:R-:W2:Y:S04]  /*35b70*/  LDL.LU.64 R112, [R1+0xfd0] ;  /* 0x000fd00001707983 */ /* 0x002ea80000300a00 */
[----:B------:R1:W-:Y:S04]  /*35b80*/  STL.64 [R1+0x7a8], R110 ;  /* 0x0007a86e01007387 */ /* 0x0003e80000100a00 */
[----:B-1----:R-:W2:Y:S04]  /*35b90*/  LDL.LU.64 R110, [R1+0xfc8] ;  /* 0x000fc800016e7983 */ /* 0x002ea80000300a00 */
[----:B------:R1:W-:Y:S01]  /*35ba0*/  STL.64 [R1+0x7a0], R108 ;  /* 0x0007a06c01007387 */ /* 0x0003e20000100a00 */
[----:B------:R-:W-:-:S03]  /*35bb0*/  IADD3 R94, P6, R94, R2, RZ ;  /* 0x000000025e5e7210 */ /* 0x000fc60007fde0ff */
[----:B-1----:R-:W2:Y:S04]  /*35bc0*/  LDL.LU.64 R108, [R1+0xfc0] ;  /* 0x000fc000016c7983 */ /* 0x002ea80000300a00 */
[----:B------:R1:W-:Y:S04]  /*35bd0*/  STL.64 [R1+0x798], R106 ;  /* 0x0007986a01007387 */ /* 0x0003e80000100a00 */
[----:B-1----:R-:W2:Y:S04]  /*35be0*/  LDL.LU.64 R106, [R1+0xfb8] ;  /* 0x000fb800016a7983 */ /* 0x002ea80000300a00 */
[----:B------:R1:W-:Y:S01]  /*35bf0*/  STL.64 [R1+0x790], R104 ;  /* 0x0007906801007387 */ /* 0x0003e20000100a00 */
[----:B------:R-:W-:-:S03]  /*35c00*/  LEA.HI.X.SX32 R95, R91, R3, 0x1, P6 ;  /* 0x000000035b5f7211 */ /* 0x000fc600030f0eff */
        /* <DEDUP_REMOVED lines=12> */
[----:B------:R1:W-:Y:S01]  /*35cd0*/  STL.64 [R1+0x768], R92 ;  /* 0x0007685c01007387 */ /* 0x0003e20000100a00 */
[----:B------:R-:W-:-:S03]  /*35ce0*/  LEA.HI.X.SX32 R249, R85, R3, 0x1, P6 ;  /* 0x0000000355f97211 */ /* 0x000fc600030f0eff */
[----:B------:R0:W-:Y:S01]  /*35cf0*/  STL.64 [R1+0x760], R94 ;  /* 0x0007605e01007387 */ /* 0x0001e20000100a00 */
[-C--:B-1----:R-:W-:Y:S02]  /*35d00*/  IADD3 R92, P5, R10, R2.reuse, RZ ;  /* 0x000000020a5c7210 */ /* 0x082fe40007fbe0ff */
[-C--:B------:R-:W-:Y:S01]  /*35d10*/  IADD3 R84, P6, R84, R2.reuse, RZ ;  /* 0x0000000254547210 */ /* 0x080fe20007fde0ff */
[----:B------:R-:W-:Y:S01]  /*35d20*/  IMAD R48, R48, 0x1bc, RZ ;  /* 0x000001bc30307824 */ /* 0x000fe200078e02ff */
[-C--:B------:R-:W-:Y:S01]  /*35d30*/  LEA.HI.X.SX32 R93, R89, R3.reuse, 0x1, P5 ;  /* 0x00000003595d7211 */ /* 0x080fe200028f0eff */
[----:B0-----:R-:W2:Y:S01]  /*35d40*/  LDL.LU.64 R94, [R1+0xf88] ;  /* 0x000f8800015e7983 */ /* 0x001ea20000300a00 */
[----:B------:R-:W-:Y:S01]  /*35d50*/  IADD3 R88, P5, R88, R2, RZ ;  /* 0x0000000258587210 */ /* 0x000fe20007fbe0ff */
[----:B------:R-:W-:Y:S01]  /*35d60*/  IMAD R221, R221, 0xdd, RZ ;  /* 0x000000dddddd7824 */ /* 0x000fe200078e02ff */
[----:B------:R-:W0:Y:S01]  /*35d70*/  LDC R10, c[0x0][0x278] ;  /* 0x00009e00ff0a7b82 */ /* 0x000e220000000800 */
        /* <DEDUP_REMOVED lines=9> */
[----:B------:R-:W-:Y:S01]  /*35e10*/  LEA.HI.X.SX32 R87, R11, R3, 0x1, P5 ;  /* 0x000000030b577211 */ /* 0x000fe200028f0eff */
[----:B-1----:R-:W1:Y:S01]  /*35e20*/  LDC R248, c[0x0][0x278] ;  /* 0x00009e00fff87b82 */ /* 0x002e620000000800 */
[----:B------:R-:W-:Y:S01]  /*35e30*/  IADD3 R82, P5, R82, R2, RZ ;  /* 0x0000000252527210 */ /* 0x000fe20007fbe0ff */
[----:B------:R-:W-:-:S03]  /*35e40*/  IMAD R249, R83, 0x1dc, RZ ;  /* 0x000001dc53f97824 */ /* 0x000fc600078e02ff */
[----:B------:R-:W-:Y:S02]  /*35e50*/  LEA.HI.X.SX32 R83, R79, R3, 0x1, P5 ;  /* 0x000000034f537211 */ /* 0x000fe400028f0eff */
[----:B------:R-:W-:-:S04]  /*35e60*/  IADD3 R78, P5, R78, R2, RZ ;  /* 0x000000024e4e7210 */ /* 0x000fc80007fbe0ff */
[-C--:B------:R-:W-:Y:S02]  /*35e70*/  LEA.HI.X.SX32 R79, R232, R3.reuse, 0x1, P5 ;  /* 0x00000003e84f7211 */ /* 0x080fe400028f0eff */
[-C--:B------:R-:W-:Y:S02]  /*35e80*/  IADD3 R74, P5, R74, R2.reuse, RZ ;  /* 0x000000024a4a7210 */ /* 0x080fe40007fbe0ff */
[-C--:B------:R-:W-:Y:S01]  /*35e90*/  LEA.HI.X.SX32 R85, R81, R3.reuse, 0x1, P6 ;  /* 0x0000000351557211 */ /* 0x080fe200030f0eff */
[----:B-1----:R-:W-:Y:S02]  /*35ea0*/  IMAD R11, R248, 0xef, RZ ;  /* 0x000000eff80b7824 */ /* 0x002fe400078e02ff */
[----:B------:R-:W-:Y:S01]  /*35eb0*/  IMAD R248, R75, 0x1de, RZ ;  /* 0x000001de4bf87824 */ /* 0x000fe200078e02ff */
[----:B------:R-:W-:Y:S02]  /*35ec0*/  LEA.HI.X.SX32 R75, R15, R3, 0x1, P5 ;  /* 0x000000030f4b7211 */ /* 0x000fe400028f0eff */
[----:B------:R-:W-:-:S02]  /*35ed0*/  IADD3 R70, P5, R70, R2, RZ ;  /* 0x0000000246467210 */ /* 0x000fc40007fbe0ff */
[-C--:B------:R-:W-:Y:S02]  /*35ee0*/  IADD3 R80, P6, R80, R2.reuse, RZ ;  /* 0x0000000250507210 */ /* 0x080fe40007fde0ff */
[-C--:B------:R-:W-:Y:S02]  /*35ef0*/  LEA.HI.X.SX32 R71, R231, R3.reuse, 0x1, P5 ;  /* 0x00000003e7477211 */ /* 0x080fe400028f0eff */
[-C--:B------:R-:W-:Y:S01]  /*35f00*/  IADD3 R66, P5, R66, R2.reuse, RZ ;  /* 0x0000000242427210 */ /* 0x080fe20007fbe0ff */
[----:B------:R-:W-:Y:S01]  /*35f10*/  IMAD R15, R67, 0xf1, RZ ;  /* 0x000000f1430f7824 */ /* 0x000fe200078e02ff */
[-C--:B------:R-:W-:Y:S02]  /*35f20*/  LEA.HI.X.SX32 R81, R77, R3.reuse, 0x1, P6 ;  /* 0x000000034d517211 */ /* 0x080fe400030f0eff */
[----:B------:R-:W-:Y:S02]  /*35f30*/  LEA.HI.X.SX32 R67, R229, R3, 0x1, P5 ;  /* 0x00000003e5437211 */ /* 0x000fe400028f0eff */
[----:B------:R-:W-:-:S02]  /*35f40*/  IADD3 R76, P6, R76, R2, RZ ;  /* 0x000000024c4c7210 */ /* 0x000fc40007fde0ff */
[-C--:B------:R-:W-:Y:S01]  /*35f50*/  IADD3 R62, P5, R62, R2.reuse, RZ ;  /* 0x000000023e3e7210 */ /* 0x080fe20007fbe0ff */
[----:B------:R-:W-:Y:S01]  /*35f60*/  IMAD R232, R63, 0x1e2, RZ ;  /* 0x000001e23fe87824 */ /* 0x000fe200078e02ff */
[-C--:B------:R-:W-:Y:S02]  /*35f70*/  LEA.HI.X.SX32 R77, R73, R3.reuse, 0x1, P6 ;  /* 0x00000003494d7211 */ /* 0x080fe400030f0eff */
[-C--:B------:R-:W-:Y:S02]  /*35f80*/  LEA.HI.X.SX32 R63, R225, R3.reuse, 0x1, P5 ;  /* 0x00000003e13f7211 */ /* 0x080fe400028f0eff */
[-C--:B------:R-:W-:Y:S02]  /*35f90*/  IADD3 R72, P6, R72, R2.reuse, RZ ;  /* 0x0000000248487210 */ /* 0x080fe40007fde0ff */
[----:B------:R-:W-:Y:S01]  /*35fa0*/  IADD3 R58, P5, R58, R2, RZ ;  /* 0x000000023a3a7210 */ /* 0x000fe20007fbe0ff */
[----:B------:R1:W-:Y:S01]  /*35fb0*/  STL.64 [R1+0x738], R86 ;  /* 0x0007385601007387 */ /* 0x0003e20000100a00 */
[----:B------:R-:W-:Y:S01]  /*35fc0*/  IMAD R231, R59, 0x1e4, RZ ;  /* 0x000001e43be77824 */ /* 0x000fe200078e02ff */
[----:B------:R-:W-:-:S02]  /*35fd0*/  LEA.HI.X.SX32 R73, R69, R3, 0x1, P6 ;  /* 0x0000000345497211 */ /* 0x000fc400030f0eff */
[-C--:B------:R-:W-:Y:S02]  /*35fe0*/  LEA.HI.X.SX32 R59, R227, R3.reuse, 0x1, P5 ;  /* 0x00000003e33b7211 */ /* 0x080fe400028f0eff */
[-C--:B------:R-:W-:Y:S02]  /*35ff0*/  IADD3 R68, P6, R68, R2.reuse, RZ ;  /* 0x0000000244447210 */ /* 0x080fe40007fde0ff */
[----:B------:R-:W-:Y:S01]  /*36000*/  IADD3 R54, P5, R54, R2, RZ ;  /* 0x0000000236367210 */ /* 0x000fe20007fbe0ff */
[----:B-1----:R-:W2:Y:S04]  /*36010*/  LDL.LU.64 R86, [R1+0xf68] ;  /* 0x000f680001567983 */ /* 0x002ea80000300a00 */
[----:B------:R1:W-:Y:S01]  /*36020*/  STL.64 [R1+0x730], R84 ;  /* 0x0007305401007387 */ /* 0x0003e20000100a00 */
[----:B------:R-:W-:Y:S01]  /*36030*/  IMAD R225, R55, 0xf3, RZ ;  /* 0x000000f337e17824 */ /* 0x000fe200078e02ff */
[----:B------:R-:W-:-:S02]  /*36040*/  LEA.HI.X.SX32 R69, R65, R3, 0x1, P6 ;  /* 0x0000000341457211 */ /* 0x000fc400030f0eff */
[-C--:B------:R-:W-:Y:S02]  /*36050*/  LEA.HI.X.SX32 R55, R223, R3.reuse, 0x1, P5 ;  /* 0x00000003df377211 */ /* 0x080fe400028f0eff */
[-C--:B------:R-:W-:Y:S01]  /*36060*/  IADD3 R64, P6, R64, R2.reuse, RZ ;  /* 0x0000000240407210 */ /* 0x080fe20007fde0ff */
[----:B------:R-:W4:Y:S01]  /*36070*/  LDC R223, c[0x0][0x278] ;  /* 0x00009e00ffdf7b82 */ /* 0x000f220000000800 */
[----:B-1----:R-:W2:Y:S04]  /*36080*/  LDL.LU.64 R84, [R1+0xf60] ;  /* 0x000f600001547983 */ /* 0x002ea80000300a00 */
[----:B------:R1:W-:Y:S01]  /*36090*/  STL.64 [R1+0x728], R82 ;  /* 0x0007285201007387 */ /* 0x0003e20000100a00 */
[-C--:B------:R-:W-:Y:S02]  /*360a0*/  LEA.HI.X.SX32 R65, R61, R3.reuse, 0x1, P6 ;  /* 0x000000033d417211 */ /* 0x080fe400030f0eff */
[----:B------:R-:W-:Y:S01]  /*360b0*/  IADD3 R60, P6, R60, R2, RZ ;  /* 0x000000023c3c7210 */ /* 0x000fe20007fde0ff */
        /* <DEDUP_REMOVED lines=14> */
[----:B------:R-:W-:Y:S01]  /*361a0*/  IMAD R46, R46, 0x1be, RZ ;  /* 0x000001be2e2e7824 */ /* 0x000fe200078e02ff */
[----:B------:R-:W-:Y:S02]  /*361b0*/  IADD3 R50, P5, R50, R2, RZ ;  /* 0x0000000232327210 */ /* 0x000fe40007fbe0ff */
[----:B-1----:R-:W2:Y:S04]  /*361c0*/  LDL.LU.64 R72, [R1+0xf30] ;  /* 0x000f300001487983 */ /* 0x002ea80000300a00 */
[----:B------:R1:W-:Y:S01]  /*361d0*/  STL.64 [R1+0x6f8], R70 ;  /* 0x0006f84601007387 */ /* 0x0003e20000100a00 */
[----:B------:R-:W-:-:S03]  /*361e0*/  LEA.HI.X.SX32 R53, R49, R3, 0x1, P6 ;  /* 0x0000000331357211 */ /* 0x000fc600030f0eff */
[----:B-1----:R-:W2:Y:S04]  /*361f0*/  LDL.LU.64 R70, [R1+0xf28] ;  /* 0x000f280001467983 */ /* 0x002ea80000300a00 */
[----:B------:R1:W-:Y:S01]  /*36200*/  STL.64 [R1+0x6f0], R68 ;  /* 0x0006f04401007387 */ /* 0x0003e20000100a00 */
[----:B------:R-:W-:Y:S01]  /*36210*/  IMAD R44, R44, 0x1c0, RZ ;  /* 0x000001c02c2c7824 */ /* 0x000fe200078e02ff */
[-C--:B------:R-:W-:Y:S01]  /*36220*/  IADD3 R48, P6, R48, R2.reuse, RZ ;  /* 0x0000000230307210 */ /* 0x080fe20007fde0ff */
[----:B------:R-:W-:Y:S01]  /*36230*/  IMAD R229, R51, 0x1e6, RZ ;  /* 0x000001e633e57824 */ /* 0x000fe200078e02ff */
[----:B-1----:R-:W2:Y:S04]  /*36240*/  LDL.LU.64 R68, [R1+0xf20] ;  /* 0x000f200001447983 */ /* 0x002ea80000300a00 */
[----:B------:R1:W-:Y:S01]  /*36250*/  STL.64 [R1+0x6e8], R66 ;  /* 0x0006e84201007387 */ /* 0x0003e20000100a00 */
[----:B------:R-:W-:Y:S01]  /*36260*/  IMAD R19, R19, 0xdf, RZ ;  /* 0x000000df13137824 */ /* 0x000fe200078e02ff */
[-C--:B------:R-:W-:Y:S01]  /*36270*/  LEA.HI.X.SX32 R51, R221, R3.reuse, 0x1, P5 ;  /* 0x00000003dd337211 */ /* 0x080fe200028f0eff */
[----:B------:R-:W-:Y:S01]  /*36280*/  IMAD R42, R42, 0x1c2, RZ ;  /* 0x000001c22a2a7824 */ /* 0x000fe200078e02ff */
[----:B-1----:R-:W2:Y:S04]  /*36290*/  LDL.LU.64 R66, [R1+0xf18] ;  /* 0x000f180001427983 */ /* 0x002ea80000300a00 */
[----:B------:R1:W-:Y:S01]  /*362a0*/  STL.64 [R1+0x6e0], R64 ;  /* 0x0006e04001007387 */ /* 0x0003e20000100a00 */
[-C--:B------:R-:W-:Y:S01]  /*362b0*/  IADD3 R46, P5, R46, R2.reuse, RZ ;  /* 0x000000022e2e7210 */ /* 0x080fe20007fbe0ff */
[----:B----4-:R-:W-:Y:S01]  /*362c0*/  IMAD R223, R223, 0xe0, RZ ;  /* 0x000000e0dfdf7824 */ /* 0x010fe200078e02ff */
[-C--:B------:R-:W-:Y:S01]  /*362d0*/  LEA.HI.X.SX32 R49, R45, R3.reuse, 0x1, P6 ;  /* 0x000000032d317211 */ /* 0x080fe200030f0eff */
[----:B-1----:R-:W4:Y:S04]  /*362e0*/  LDL.LU.64 R64, [R1+0xf10] ;  /* 0x000f100001407983 */ /* 0x002f280000300a00 */
[----:B------:R1:W-:Y:S01]  /*362f0*/  STL.64 [R1+0x6d8], R62 ;  /* 0x0006d83e01007387 */ /* 0x0003e20000100a00 */
[----:B------:R-:W-:Y:S01]  /*36300*/  IMAD R227, R47, 0x1e8, RZ ;  /* 0x000001e82fe37824 */ /* 0x000fe200078e02ff */
[----:B------:R-:W-:Y:S01]  /*36310*/  IADD3 R44, P6, R44, R2, RZ ;  /* 0x000000022c2c7210 */ /* 0x000fe20007fde0ff */
[----:B------:R-:W-:Y:S01]  /*36320*/  IMAD R18, R18, 0xe1, RZ ;  /* 0x000000e112127824 */ /* 0x000fe200078e02ff */
[----:B-1----:R-:W4:Y:S04]  /*36330*/  LDL.LU.64 R62, [R1+0xf08] ;  /* 0x000f0800013e7983 */ /* 0x002f280000300a00 */
[----:B------:R1:W-:Y:S01]  /*36340*/  STL.64 [R1+0x6d0], R60 ;  /* 0x0006d03c01007387 */ /* 0x0003e20000100a00 */
[----:B------:R-:W-:Y:S01]  /*36350*/  IMAD R40, R40, 0x1c4, RZ ;  /* 0x000001c428287824 */ /* 0x000fe200078e02ff */
[----:B------:R-:W-:-:S02]  /*36360*/  LEA.HI.X.SX32 R47, R19, R3, 0x1, P5 ;  /* 0x00000003132f7211 */ /* 0x000fc400028f0eff */
[-C--:B------:R-:W-:Y:S01]  /*36370*/  IADD3 R42, P5, R42, R2.reuse, RZ ;  /* 0x000000022a2a7210 */ /* 0x080fe20007fbe0ff */
[----:B-1----:R-:W4:Y:S04]  /*36380*/  LDL.LU.64 R60, [R1+0xf00] ;  /* 0x000f0000013c7983 */ /* 0x002f280000300a00 */
[----:B------:R1:W-:Y:S01]  /*36390*/  STL.64 [R1+0x6c8], R58 ;  /* 0x0006c83a01007387 */ /* 0x0003e20000100a00 */
[----:B------:R-:W-:Y:S01]  /*363a0*/  LEA.HI.X.SX32 R45, R223, R3, 0x1, P6 ;  /* 0x00000003df2d7211 */ /* 0x000fe200030f0eff */
[----:B------:R-:W-:Y:S01]  /*363b0*/  IMAD R221, R43, 0xf5, RZ ;  /* 0x000000f52bdd7824 */ /* 0x000fe200078e02ff */
[----:B------:R-:W-:Y:S01]  /*363c0*/  MOV R19, R41 ;  /* 0x0000002900137202 */ /* 0x000fe20000000f00 */
[----:B-1----:R-:W4:Y:S01]  /*363d0*/  LDL.LU.64 R58, [R1+0xef8] ;  /* 0x000ef800013a7983 */ /* 0x002f220000300a00 */
[----:B------:R-:W-:Y:S01]  /*363e0*/  IMAD R36, R36, 0x1c8, RZ ;  /* 0x000001c824247824 */ /* 0x000fe200078e02ff */
[----:B------:R-:W1:Y:S02]  /*363f0*/  LDC R223, c[0x0][0x278] ;  /* 0x00009e00ffdf7b82 */ /* 0x000e640000000800 */
[----:B------:R3:W-:Y:S01]  /*36400*/  STL.64 [R1+0x6c0], R56 ;  /* 0x0006c03801007387 */ /* 0x0007e20000100a00 */
[----:B------:R-:W-:Y:S01]  /*36410*/  IMAD R19, R39, 0xe2, RZ ;  /* 0x000000e227137824 */ /* 0x000fe200078e02ff */
[----:B------:R-:W-:-:S02]  /*36420*/  IADD3 R40, P6, R40, R2, RZ ;  /* 0x0000000228287210 */ /* 0x000fc40007fde0ff */
[-C--:B------:R-:W-:Y:S01]  /*36430*/  LEA.HI.X.SX32 R43, R18, R3.reuse, 0x1, P5 ;  /* 0x00000003122b7211 */ /* 0x080fe200028f0eff */
[----:B---3--:R-:W3:Y:S04]  /*36440*/  LDL.LU.64 R56, [R1+0xef0] ;  /* 0x000ef00001387983 */ /* 0x008ee80000300a00 */
[----:B------:R0:W-:Y:S01]  /*36450*/  STL.64 [R1+0x6b8], R54 ;  /* 0x0006b83601007387 */ /* 0x0001e20000100a00 */
[----:B------:R-:W-:-:S03]  /*36460*/  LEA.HI.X.SX32 R19, R19, R3, 0x1, P6 ;  /* 0x0000000313137211 */ /* 0x000fc600030f0eff */
[----:B0-----:R-:W3:Y:S04]  /*36470*/  LDL.LU.64 R54, [R1+0xee8] ;  /* 0x000ee80001367983 */ /* 0x001ee80000300a00 */
[----:B------:R0:W-:Y:S01]  /*36480*/  STL.64 [R1+0x6b0], R52 ;  /* 0x0006b03401007387 */ /* 0x0001e20000100a00 */
[----:B------:R-:W-:-:S03]  /*36490*/  IMAD R34, R34, 0x1cc, RZ ;  /* 0x000001cc22227824 */ /* 0x000fc600078e02ff */
[----:B0-----:R-:W3:Y:S04]  /*364a0*/  LDL.LU.64 R52, [R1+0xee0] ;  /* 0x000ee00001347983 */ /* 0x001ee80000300a00 */
[----:B------:R0:W-:Y:S01]  /*364b0*/  STL.64 [R1+0x6a8], R50 ;  /* 0x0006a83201007387 */ /* 0x0001e20000100a00 */
[----:B------:R-:W-:Y:S02]  /*364c0*/  MOV R18, R40 ;  /* 0x0000002800127202 */ /* 0x000fe40000000f00 */
[----:B------:R-:W-:Y:S01]  /*364d0*/  IADD3 R36, P6, R36, R2, RZ ;  /* 0x0000000224247210 */ /* 0x000fe20007fde0ff */
[----:B0-----:R-:W3:Y:S04]  /*364e0*/  LDL.LU.64 R50, [R1+0xed8] ;  /* 0x000ed80001327983 */ /* 0x001ee80000300a00 */
[----:B------:R0:W-:Y:S04]  /*364f0*/  STL.64 [R1+0x6a0], R48 ;  /* 0x0006a03001007387 */ /* 0x0001e80000100a00 */
[----:B0-----:R-:W3:Y:S04]  /*36500*/  LDL.LU.64 R48, [R1+0xed0] ;  /* 0x000ed00001307983 */ /* 0x001ee80000300a00 */
[----:B------:R0:W-:Y:S04]  /*36510*/  STL.64 [R1+0x698], R46 ;  /* 0x0006982e01007387 */ /* 0x0001e80000100a00 */
[----:B0-----:R-:W3:Y:S04]  /*36520*/  LDL.LU.64 R46, [R1+0xec8] ;  /* 0x000ec800012e7983 */ /* 0x001ee80000300a00 */
[----:B------:R0:W-:Y:S04]  /*36530*/  STL.64 [R1+0x690], R44 ;  /* 0x0006902c01007387 */ /* 0x0001e80000100a00 */
[----:B0-----:R-:W3:Y:S04]  /*36540*/  LDL.LU.64 R44, [R1+0xec0] ;  /* 0x000ec000012c7983 */ /* 0x001ee80000300a00 */
[----:B------:R0:W-:Y:S04]  /*36550*/  STL.64 [R1+0x688], R42 ;  /* 0x0006882a01007387 */ /* 0x0001e80000100a00 */
[----:B0-----:R-:W3:Y:S04]  /*36560*/  LDL.LU.64 R42, [R1+0xeb8] ;  /* 0x000eb800012a7983 */ /* 0x001ee80000300a00 */
[----:B------:R0:W-:Y:S04]  /*36570*/  STL [R1+0x680], R40 ;  /* 0x0006802801007387 */ /* 0x0001e80000100800 */
[----:B0-----:R-:W3:Y:S04]  /*36580*/  LDL.LU.64 R40, [R1+0xeb0] ;  /* 0x000eb00001287983 */ /* 0x001ee80000300a00 */
[----:B------:R0:W-:Y:S02]  /*36590*/  STL [R1+0x684], R19 ;  /* 0x0006841301007387 */ /* 0x0001e40000100800 */
[----:B0-----:R-:W-:Y:S01]  /*365a0*/  IMAD R19, R37, 0x1ca, RZ ;  /* 0x000001ca25137824 */ /* 0x001fe200078e02ff */
[----:B------:R-:W-:-:S02]  /*365b0*/  LEA.HI.X.SX32 R37, R35, R3, 0x1, P6 ;  /* 0x0000000323257211 */ /* 0x000fc400030f0eff */
[----:B------:R-:W-:-:S04]  /*365c0*/  IADD3 R34, P6, R34, R2, RZ ;  /* 0x0000000222227210 */ /* 0x000fc80007fde0ff */
[----:B------:R-:W-:Y:S02]  /*365d0*/  LEA.HI.X.SX32 R35, R247, R3, 0x1, P6 ;  /* 0x00000003f7237211 */ /* 0x000fe400030f0eff */
[----:B------:R-:W0:Y:S01]  /*365e0*/  LDC R247, c[0x0][0x278] ;  /* 0x00009e00fff77b82 */ /* 0x000e220000000800 */
[----:B------:R-:W-:Y:S02]  /*365f0*/  IMAD R38, R38, 0x1c6, RZ ;  /* 0x000001c626267824 */ /* 0x000fe400078e02ff */
[----:B------:R-:W-:-:S03]  /*36600*/  IMAD R14, R14, 0xe3, RZ ;  /* 0x000000e30e0e7824 */ /* 0x000fc600078e02ff */
[----:B------:R-:W-:-:S04]  /*36610*/  IADD3 R38, P5, R38, R2, RZ ;  /* 0x0000000226267210 */ /* 0x000fc80007fbe0ff */
[----:B------:R-:W-:Y:S02]  /*36620*/  LEA.HI.X.SX32 R39, R14, R3, 0x1, P5 ;  /* 0x000000030e277211 */ /* 0x000fe400028f0eff */
[----:B------:R-:W-:-:S04]  /*36630*/  IADD3 R18, P5, R19, R2, RZ ;  /* 0x0000000213127210 */ /* 0x000fc80007fbe0ff */
[----:B------:R-:W-:Y:S01]  /*36640*/  LEA.HI.X.SX32 R19, R7, R3, 0x1, P5 ;  /* 0x0000000307137211 */ /* 0x000fe200028f0eff */
[----:B------:R-:W-:Y:S02]  /*36650*/  IMAD.MOV.U32 R7, RZ, RZ, R31 ;  /* 0x000000ffff077224 */ /* 0x000fe400078e001f */
[----:B0-----:R-:W-:Y:S02]  /*36660*/  IMAD R7, R247, 0xe8, RZ ;  /* 0x000000e8f7077824 */ /* 0x001fe400078e02ff */
[----:B------:R-:W0:Y:S01]  /*36670*/  LDC R247, c[0x0][0x278] ;  /* 0x00009e00fff77b82 */ /* 0x000e220000000800 */
[----:B------:R-:W-:Y:S01]  /*36680*/  IMAD R32, R32, 0x1ce, RZ ;  /* 0x000001ce20207824 */ /* 0x000fe200078e02ff */
[----:B------:R1:W-:Y:S01]  /*36690*/  STL.64 [R1+0x678], R38 ;  /* 0x0006782601007387 */ /* 0x0003e20000100a00 */
[----:B------:R-:W-:-:S03]  /*366a0*/  IMAD R30, R30, 0x1d0, RZ ;  /* 0x000001d01e1e7824 */ /* 0x000fc600078e02ff */
[-C--:B------:R-:W-:Y:S02]  /*366b0*/  IADD3 R32, P5, R32, R2.reuse, RZ ;  /* 0x0000000220207210 */ /* 0x080fe40007fbe0ff */
[----:B------:R-:W-:Y:S01]  /*366c0*/  IADD3 R30, P6, R30, R2, RZ ;  /* 0x000000021e1e7210 */ /* 0x000fe20007fde0ff */
[----:B-1----:R-:W3:Y:S04]  /*366d0*/  LDL.LU.64 R38, [R1+0xea8] ;  /* 0x000ea80001267983 */ /* 0x002ee80000300a00 */
[----:B------:R1:W-:Y:S01]  /*366e0*/  STL.64 [R1+0x670], R36 ;  /* 0x0006702401007387 */ /* 0x0003e20000100a00 */
[----:B------:R-:W-:Y:S01]  /*366f0*/  IMAD R14, R33, 0xf7, RZ ;  /* 0x000000f7210e7824 */ /* 0x000fe200078e02ff */
[----:B------:R-:W-:Y:S02]  /*36700*/  LEA.HI.X.SX32 R33, R6, R3, 0x1, P5 ;  /* 0x0000000306217211 */ /* 0x000fe400028f0eff */
[----:B------:R-:W-:-:S02]  /*36710*/  MOV R6, R30 ;  /* 0x0000001e00067202 */ /* 0x000fc40000000f00 */
[----:B------:R-:W-:Y:S01]  /*36720*/  LEA.HI.X.SX32 R7, R7, R3, 0x1, P6 ;  /* 0x0000000307077211 */ /* 0x000fe200030f0eff */
[----:B-1----:R-:W3:Y:S04]  /*36730*/  LDL.LU.64 R36, [R1+0xea0] ;  /* 0x000ea00001247983 */ /* 0x002ee80000300a00 */
[----:B------:R1:W-:Y:S02]  /*36740*/  STL.64 [R1+0x668], R18 ;  /* 0x0006681201007387 */ /* 0x0003e40000100a00 */
[----:B-1----:R-:W-:Y:S01]  /*36750*/  IMAD R18, R27, 0x1d4, RZ ;  /* 0x000001d41b127824 */ /* 0x002fe200078e02ff */
[----:B------:R-:W1:Y:S04]  /*36760*/  LDC R19, c[0x0][0x278] ;  /* 0x00009e00ff137b82 */ /* 0x000e680000000800 */
[----:B------:R-:W-:Y:S01]  /*36770*/  IADD3 R6, P6, R18, R2, RZ ;  /* 0x0000000212067210 */ /* 0x000fe20007fde0ff */
[----:B0-----:R-:W-:-:S03]  /*36780*/  IMAD R18, R247, 0x1f0, RZ ;  /* 0x000001f0f7127824 */ /* 0x001fc600078e02ff */
[----:B------:R-:W0:Y:S01]  /*36790*/  LDC R247, c[0x0][0x278] ;  /* 0x00009e00fff77b82 */ /* 0x000e220000000800 */
[----:B------:R2:W-:Y:S01]  /*367a0*/  STL.64 [R1+0x660], R34 ;  /* 0x0006602201007387 */ /* 0x0005e20000100a00 */
[----:B------:R-:W-:Y:S02]  /*367b0*/  IMAD R26, R26, 0x1d2, RZ ;  /* 0x000001d21a1a7824 */ /* 0x000fe400078e02ff */
[----:B------:R-:W-:-:S03]  /*367c0*/  IMAD R4, R4, 0xe9, RZ ;  /* 0x000000e904047824 */ /* 0x000fc600078e02ff */
[----:B------:R-:W-:Y:S01]  /*367d0*/  IADD3 R26, P5, R26, R2, RZ ;  /* 0x000000021a1a7210 */ /* 0x000fe20007fbe0ff */
[----:B--2---:R-:W2:Y:S04]  /*367e0*/  LDL.LU.64 R34, [R1+0xe98] ;  /* 0x000e980001227983 */ /* 0x004ea80000300a00 */
[----:B------:R4:W-:Y:S01]  /*367f0*/  STL.64 [R1+0x658], R32 ;  /* 0x0006582001007387 */ /* 0x0009e20000100a00 */
[----:B------:R-:W-:-:S03]  /*36800*/  LEA.HI.X.SX32 R27, R4, R3, 0x1, P5 ;  /* 0x00000003041b7211 */ /* 0x000fc600028f0eff */
[----:B----4-:R-:W4:Y:S04]  /*36810*/  LDL.LU.64 R32, [R1+0xe90] ;  /* 0x000e900001207983 */ /* 0x010f280000300a00 */
[----:B------:R1:W-:Y:S04]  /*36820*/  STL [R1+0x650], R30 ;  /* 0x0006501e01007387 */ /* 0x0003e80000100800 */
[----:B-1----:R-:W4:Y:S04]  /*36830*/  LDL.LU.64 R30, [R1+0xe88] ;  /* 0x000e8800011e7983 */ /* 0x002f280000300a00 */
[----:B------:R1:W-:Y:S02]  /*36840*/  STL [R1+0x654], R7 ;  /* 0x0006540701007387 */ /* 0x0003e40000100800 */
[----:B-1----:R-:W-:-:S02]  /*36850*/  IMAD R7, R25, 0xea, RZ ;  /* 0x000000ea19077824 */ /* 0x002fc400078e02ff */
[----:B------:R1:W-:Y:S03]  /*36860*/  STL.64 [R1+0x648], R26 ;  /* 0x0006481a01007387 */ /* 0x0003e60000100a00 */
[----:B------:R-:W-:Y:S01]  /*36870*/  LEA.HI.X.SX32 R7, R7, R3, 0x1, P6 ;  /* 0x0000000307077211 */ /* 0x000fe200030f0eff */
[----:B-1----:R-:W4:Y:S04]  /*36880*/  LDL.LU.64 R26, [R1+0xe80] ;  /* 0x000e8000011a7983 */ /* 0x002f280000300a00 */
[----:B------:R0:W-:Y:S01]  /*36890*/  STL.64 [R1+0x640], R6 ;  /* 0x0006400601007387 */ /* 0x0001e20000100a00 */
[----:B------:R-:W-:Y:S02]  /*368a0*/  IMAD R24, R24, 0x1d6, RZ ;  /* 0x000001d618187824 */ /* 0x000fe400078e02ff */
[----:B0-----:R-:W-:-:S02]  /*368b0*/  IMAD R6, R247, 0xf9, RZ ;  /* 0x000000f9f7067824 */ /* 0x001fc400078e02ff */
[----:B------:R-:W0:Y:S01]  /*368c0*/  LDC R247, c[0x0][0x278] ;  /* 0x00009e00fff77b82 */ /* 0x000e220000000800 */
[----:B------:R-:W-:Y:S01]  /*368d0*/  IMAD R5, R5, 0xeb, RZ ;  /* 0x000000eb05057824 */ /* 0x000fe200078e02ff */
[-C--:B------:R-:W-:Y:S01]  /*368e0*/  IADD3 R24, P5, R24, R2.reuse, RZ ;  /* 0x0000000218187210 */ /* 0x080fe20007fbe0ff */
[----:B------:R-:W-:Y:S02]  /*368f0*/  IMAD R28, R28, 0x1d8, RZ ;  /* 0x000001d81c1c7824 */ /* 0x000fe400078e02ff */
[----:B------:R-:W-:Y:S01]  /*36900*/  IMAD R244, R244, 0x1da, RZ ;  /* 0x000001daf4f47824 */ /* 0x000fe200078e02ff */
[----:B------:R-:W-:Y:S01]  /*36910*/  LEA.HI.X.SX32 R25, R5, R3, 0x1, P5 ;  /* 0x0000000305197211 */ /* 0x000fe200028f0eff */
[----:B------:R-:W-:Y:S01]  /*36920*/  IMAD R7, R245, 0xec, RZ ;  /* 0x000000ecf5077824 */ /* 0x000fe200078e02ff */
[-C--:B------:R-:W-:Y:S01]  /*36930*/  IADD3 R28, P6, R28, R2.reuse, RZ ;  /* 0x000000021c1c7210 */ /* 0x080fe20007fde0ff */
[----:B------:R-:W-:Y:S01]  /*36940*/  IMAD R10, R10, 0xed, RZ ;  /* 0x000000ed0a0a7824 */ /* 0x000fe200078e02ff */
[----:B------:R-:W-:-:S02]  /*36950*/  IADD3 R244, P5, R244, R2, RZ ;  /* 0x00000002f4f47210 */ /* 0x000fc40007fbe0ff */
[----:B------:R-:W-:Y:S01]  /*36960*/  MOV R5, R29 ;  /* 0x0000001d00057202 */ /* 0x000fe20000000f00 */
[----:B------:R1:W-:Y:S01]  /*36970*/  STL.64 [R1+0x638], R24 ;  /* 0x0006381801007387 */ /* 0x0003e20000100a00 */
[-C--:B------:R-:W-:Y:S02]  /*36980*/  LEA.HI.X.SX32 R5, R7, R3.reuse, 0x1, P6 ;  /* 0x0000000307057211 */ /* 0x080fe400030f0eff */
[----:B------:R-:W-:Y:S02]  /*36990*/  MOV R4, R28 ;  /* 0x0000001c00047202 */ /* 0x000fe40000000f00 */
[-C--:B------:R-:W-:Y:S02]  /*369a0*/  IADD3 R4, P6, R249, R2.reuse, RZ ;  /* 0x00000002f9047210 */ /* 0x080fe40007fde0ff */
[-C--:B------:R-:W-:Y:S02]  /*369b0*/  LEA.HI.X.SX32 R245, R10, R3.reuse, 0x1, P5 ;  /* 0x000000030af57211 */ /* 0x080fe400028f0eff */
[----:B------:R-:W-:Y:S01]  /*369c0*/  IADD3 R248, P5, R248, R2, RZ ;  /* 0x00000002f8f87210 */ /* 0x000fe20007fbe0ff */
[----:B0-----:R-:W-:Y:S01]  /*369d0*/  IMAD R7, R247, 0xee, RZ ;  /* 0x000000eef7077824 */ /* 0x001fe200078e02ff */
[----:B-1----:R-:W4:Y:S02]  /*369e0*/  LDL.LU.64 R24, [R1+0xe78] ;  /* 0x000e780001187983 */ /* 0x002f240000300a00 */
[-C--:B------:R-:W-:Y:S01]  /*369f0*/  LEA.HI.X.SX32 R249, R11, R3.reuse, 0x1, P5 ;  /* 0x000000030bf97211 */ /* 0x080fe200028f0eff */
[----:B------:R-:W-:Y:S01]  /*36a00*/  IMAD R22, R22, 0x1ea, RZ ;  /* 0x000001ea16167824 */ /* 0x000fe200078e02ff */
[----:B------:R-:W0:Y:S01]  /*36a10*/  LDC R247, c[0x0][0x278] ;  /* 0x00009e00fff77b82 */ /* 0x000e220000000800 */
[----:B------:R1:W-:Y:S04]  /*36a20*/  STL [R1+0x630], R28 ;  /* 0x0006301c01007387 */ /* 0x0003e80000100800 */
[----:B-1----:R-:W4:Y:S04]  /*36a30*/  LDL.LU.64 R28, [R1+0xe70] ;  /* 0x000e7000011c7983 */ /* 0x002f280000300a00 */
[----:B------:R1:W-:Y:S04]  /*36a40*/  STL [R1+0x634], R5 ;  /* 0x0006340501007387 */ /* 0x0003e80000100800 */
[----:B------:R1:W-:Y:S02]  /*36a50*/  STL.64 [R1+0x628], R244 ;  /* 0x000628f401007387 */ /* 0x0003e40000100a00 */
[----:B-1----:R-:W-:-:S02]  /*36a60*/  LEA.HI.X.SX32 R5, R7, R3, 0x1, P6 ;  /* 0x0000000307057211 */ /* 0x002fc400030f0eff */
[----:B------:R-:W4:Y:S04]  /*36a70*/  LDL.LU.64 R244, [R1+0xe68] ;  /* 0x000e680001f47983 */ /* 0x000f280000300a00 */
[----:B------:R1:W-:Y:S04]  /*36a80*/  STL.64 [R1+0x620], R4 ;  /* 0x0006200401007387 */ /* 0x0003e80000100a00 */
[----:B------:R0:W-:Y:S01]  /*36a90*/  STL.64 [R1+0x618], R248 ;  /* 0x000618f801007387 */ /* 0x0001e20000100a00 */
[-C--:B-1----:R-:W-:Y:S02]  /*36aa0*/  IADD3 R4, P6, R251, R2.reuse, RZ ;  /* 0x00000002fb047210 */ /* 0x082fe40007fde0ff */
[----:B0-----:R-:W-:-:S02]  /*36ab0*/  IADD3 R248, P5, R232, R2, RZ ;  /* 0x00000002e8f87210 */ /* 0x001fc40007fbe0ff */
[-C--:B------:R-:W-:Y:S02]  /*36ac0*/  LEA.HI.X.SX32 R5, R250, R3.reuse, 0x1, P6 ;  /* 0x00000003fa057211 */ /* 0x080fe400030f0eff */
[-C--:B------:R-:W-:Y:S02]  /*36ad0*/  LEA.HI.X.SX32 R249, R15, R3.reuse, 0x1, P5 ;  /* 0x000000030ff97211 */ /* 0x080fe400028f0eff */
[-C--:B------:R-:W-:Y:S01]  /*36ae0*/  IADD3 R10, P6, R231, R2.reuse, RZ ;  /* 0x00000002e70a7210 */ /* 0x080fe20007fde0ff */
[----:B------:R-:W-:Y:S01]  /*36af0*/  STL.64 [R1+0x610], R4 ;  /* 0x0006100401007387 */ /* 0x000fe20000100a00 */
[-C--:B------:R-:W-:Y:S02]  /*36b00*/  IADD3 R250, P5, R229, R2.reuse, RZ ;  /* 0x00000002e5fa7210 */ /* 0x080fe40007fbe0ff */
[-C--:B------:R-:W-:Y:S01]  /*36b10*/  LEA.HI.X.SX32 R11, R240, R3.reuse, 0x1, P6 ;  /* 0x00000003f00b7211 */ /* 0x080fe200030f0eff */
[----:B------:R0:W-:Y:S01]  /*36b20*/  STL.64 [R1+0x5f8], R248 ;  /* 0x0005f8f801007387 */ /* 0x0001e20000100a00 */
[----:B------:R-:W-:Y:S01]  /*36b30*/  LEA.HI.X.SX32 R251, R225, R3, 0x1, P5 ;  /* 0x00000003e1fb7211 */ /* 0x000fe200028f0eff */
[----:B------:R-:W-:Y:S01]  /*36b40*/  IMAD R223, R223, 0x1ec, RZ ;  /* 0x000001ecdfdf7824 */ /* 0x000fe200078e02ff */
[-C--:B------:R-:W-:Y:S01]  /*36b50*/  IADD3 R22, P5, R22, R2.reuse, RZ ;  /* 0x0000000216167210 */ /* 0x080fe20007fbe0ff */
[----:B------:R1:W-:Y:S01]  /*36b60*/  STL.64 [R1+0x5f0], R10 ;  /* 0x0005f00a01007387 */ /* 0x0003e20000100a00 */
[----:B------:R-:W-:Y:S01]  /*36b70*/  IMAD R19, R19, 0x1ee, RZ ;  /* 0x000001ee13137824 */ /* 0x000fe200078e02ff */
[----:B------:R-:W3:Y:S01]  /*36b80*/  LDC R240, c[0x0][0x278] ;  /* 0x00009e00fff07b82 */ /* 0x000ee20000000800 */
[----:B0-----:R-:W-:-:S04]  /*36b90*/  IADD3 R248, P6, R227, R2, RZ ;  /* 0x00000002e3f87210 */ /* 0x001fc80007fde0ff */
[-C--:B------:R-:W-:Y:S01]  /*36ba0*/  LEA.HI.X.SX32 R249, R242, R3.reuse, 0x1, P6 ;  /* 0x00000003f2f97211 */ /* 0x080fe200030f0eff */
[----:B-1----:R-:W-:Y:S01]  /*36bb0*/  IMAD R10, R23, 0x1f6, RZ ;  /* 0x000001f6170a7824 */ /* 0x002fe200078e02ff */
[----:B------:R-:W-:Y:S01]  /*36bc0*/  LEA.HI.X.SX32 R23, R221, R3, 0x1, P5 ;  /* 0x00000003dd177211 */ /* 0x000fe200028f0eff */
[----:B------:R-:W-:Y:S04]  /*36bd0*/  STL.64 [R1+0x5e8], R250 ;  /* 0x0005e8fa01007387 */ /* 0x000fe80000100a00 */
[----:B------:R0:W-:Y:S01]  /*36be0*/  STL.64 [R1+0x5e0], R248 ;  /* 0x0005e0f801007387 */ /* 0x0001e20000100a00 */
[----:B------:R-:W-:-:S03]  /*36bf0*/  IMAD R20, R20, 0x1f2, RZ ;  /* 0x000001f214147824 */ /* 0x000fc600078e02ff */
[----:B------:R1:W-:Y:S01]  /*36c00*/  STL.64 [R1+0x5d8], R22 ;  /* 0x0005d81601007387 */ /* 0x0003e20000100a00 */
[-C--:B0-----:R-:W-:Y:S02]  /*36c10*/  IADD3 R248, P6, R223, R2.reuse, RZ ;  /* 0x00000002dff87210 */ /* 0x081fe40007fde0ff */
[-C--:B-1----:R-:W-:Y:S02]  /*36c20*/  IADD3 R22, P5, R19, R2.reuse, RZ ;  /* 0x0000000213167210 */ /* 0x082fe40007fbe0ff */
[-C--:B------:R-:W-:Y:S02]  /*36c30*/  LEA.HI.X.SX32 R249, R236, R3.reuse, 0x1, P6 ;  /* 0x00000003ecf97211 */ /* 0x080fe400030f0eff */
[----:B------:R-:W-:Y:S01]  /*36c40*/  LEA.HI.X.SX32 R23, R14, R3, 0x1, P5 ;  /* 0x000000030e177211 */ /* 0x000fe200028f0eff */
[----:B------:R-:W-:Y:S01]  /*36c50*/  IMAD R4, R21, 0xfd, RZ ;  /* 0x000000fd15047824 */ /* 0x000fe200078e02ff */
[----:B------:R-:W0:Y:S01]  /*36c60*/  LDC R236, c[0x0][0x278] ;  /* 0x00009e00ffec7b82 */ /* 0x000e220000000800 */
[----:B------:R1:W-:Y:S04]  /*36c70*/  STL.64 [R1+0x5d0], R248 ;  /* 0x0005d0f801007387 */ /* 0x0003e80000100a00 */
[----:B------:R-:W2:Y:S01]  /*36c80*/  LDL R21, [R1+0x70] ;  /* 0x0000700001157983 */ /* 0x000ea20000100800 */
[----:B-1----:R-:W-:-:S03]  /*36c90*/  IADD3 R248, P5, R20, R2, RZ ;  /* 0x0000000214f87210 */ /* 0x002fc60007fbe0ff */
[----:B------:R-:W2:Y:S04]  /*36ca0*/  LDL R20, [R1+0x78] ;  /* 0x0000780001147983 */ /* 0x000ea80000100800 */
[----:B------:R1:W-:Y:S04]  /*36cb0*/  STL.64 [R1+0x5c8], R22 ;  /* 0x0005c81601007387 */ /* 0x0003e80000100a00 */
[----:B-1----:R-:W4:Y:S04]  /*36cc0*/  LDL R22, [R1+0x528] ;  /* 0x0005280001167983 */ /* 0x002f280000100800 */
[----:B------:R-:W4:Y:S01]  /*36cd0*/  LDL R23, [R1+0x520] ;  /* 0x0005200001177983 */ /* 0x000f220000100800 */
[----:B------:R-:W-:Y:S01]  /*36ce0*/  IMAD R7, R247, 0x1f4, RZ ;  /* 0x000001f4f7077824 */ /* 0x000fe200078e02ff */
[----:B------:R-:W-:Y:S01]  /*36cf0*/  IADD3 R18, P6, R18, R2, RZ ;  /* 0x0000000212127210 */ /* 0x000fe20007fde0ff */
[----:B------:R-:W1:Y:S03]  /*36d00*/  LDC R247, c[0x0][0x278] ;  /* 0x00009e00fff77b82 */ /* 0x000e660000000800 */
[----:B------:R-:W-:-:S05]  /*36d10*/  LEA.HI.X.SX32 R19, R239, R3, 0x1, P6 ;  /* 0x00000003ef137211 */ /* 0x000fca00030f0eff */
[----:B------:R0:W-:Y:S01]  /*36d20*/  STL.64 [R1+0x9c0], R18 ;  /* 0x0009c01201007387 */ /* 0x0001e20000100a00 */
[----:B---3--:R-:W-:Y:S01]  /*36d30*/  IMAD R15, R240, 0x1f8, RZ ;  /* 0x000001f8f00f7824 */ /* 0x008fe200078e02ff */
[----:B------:R-:W-:Y:S01]  /*36d40*/  LEA.HI.X.SX32 R249, R6, R3, 0x1, P5 ;  /* 0x0000000306f97211 */ /* 0x000fe200028f0eff */
[----:B------:R-:W3:Y:S01]  /*36d50*/  LDC R239, c[0x0][0x278] ;  /* 0x00009e00ffef7b82 */ /* 0x000ee20000000800 */
[----:B0-----:R-:W-:Y:S01]  /*36d60*/  IADD3 R18, P6, R7, R2, RZ ;  /* 0x0000000207127210 */ /* 0x001fe20007fde0ff */
[----:B------:R-:W-:-:S06]  /*36d70*/  IMAD R7, R236, 0x1fa, RZ ;  /* 0x000001faec077824 */ /* 0x000fcc00078e02ff */
[----:B------:R-:W0:Y:S01]  /*36d80*/  LDC R236, c[0x0][0x278] ;  /* 0x00009e00ffec7b82 */ /* 0x000e220000000800 */
[----:B-1----:R-:W-:Y:S01]  /*36d90*/  IMAD R5, R247, 0xfb, RZ ;  /* 0x000000fbf7057824 */ /* 0x002fe200078e02ff */
[-C--:B------:R-:W-:Y:S02]  /*36da0*/  IADD3 R10, P5, R10, R2.reuse, RZ ;  /* 0x000000020a0a7210 */ /* 0x080fe40007fbe0ff */
[-C--:B------:R-:W-:Y:S02]  /*36db0*/  LEA.HI.X.SX32 R19, R238, R3.reuse, 0x1, P6 ;  /* 0x00000003ee137211 */ /* 0x080fe400030f0eff */
[----:B------:R-:W-:Y:S02]  /*36dc0*/  IADD3 R14, P6, R15, R2, RZ ;  /* 0x000000020f0e7210 */ /* 0x000fe40007fde0ff */
[-C--:B------:R-:W-:Y:S01]  /*36dd0*/  LEA.HI.X.SX32 R11, R5, R3.reuse, 0x1, P5 ;  /* 0x00000003050b7211 */ /* 0x080fe200028f0eff */
[----:B------:R-:W-:Y:S01]  /*36de0*/  STL.64 [R1+0x9b8], R248 ;  /* 0x0009b8f801007387 */ /* 0x000fe20000100a00 */
[----:B------:R-:W-:Y:S01]  /*36df0*/  LEA.HI.X.SX32 R15, R235, R3, 0x1, P6 ;  /* 0x00000003eb0f7211 */ /* 0x000fe200030f0eff */
[----:B------:R-:W1:Y:S02]  /*36e00*/  LDC R238, c[0x0][0x278] ;  /* 0x00009e00ffee7b82 */ /* 0x000e640000000800 */
[----:B------:R-:W-:Y:S04]  /*36e10*/  STL.64 [R1+0x9b0], R18 ;  /* 0x0009b01201007387 */ /* 0x000fe80000100a00 */
[----:B------:R3:W-:Y:S04]  /*36e20*/  STL.64 [R1+0x9e0], R10 ;  /* 0x0009e00a01007387 */ /* 0x0007e80000100a00 */
[----:B------:R1:W-:Y:S01]  /*36e30*/  STL.64 [R1+0x9d8], R14 ;  /* 0x0009d80e01007387 */ /* 0x0003e20000100a00 */
[----:B0-----:R-:W-:-:S03]  /*36e40*/  IMAD R6, R236, 0x1fc, RZ ;  /* 0x000001fcec067824 */ /* 0x001fc600078e02ff */
[----:B------:R-:W4:Y:S04]  /*36e50*/  LDL R235, [R1+0x80] ;  /* 0x0000800001eb7983 */ /* 0x000f280000100800 */
[----:B------:R-:W4:Y:S01]  /*36e60*/  LDL R236, [R1+0x88] ;  /* 0x0000880001ec7983 */ /* 0x000f220000100800 */
[----:B---3--:R-:W-:-:S03]  /*36e70*/  IADD3 R10, P5, R7, R2, RZ ;  /* 0x00000002070a7210 */ /* 0x008fc60007fbe0ff */
[----:B------:R-:W3:Y:S01]  /*36e80*/  LDL R250, [R1+0x558] ;  /* 0x0005580001fa7983 */ /* 0x000ee20000100800 */
[----:B------:R-:W-:-:S03]  /*36e90*/  LEA.HI.X.SX32 R11, R4, R3, 0x1, P5 ;  /* 0x00000003040b7211 */ /* 0x000fc600028f0eff */
[----:B------:R-:W3:Y:S04]  /*36ea0*/  LDL R249, [R1+0x550] ;  /* 0x0005500001f97983 */ /* 0x000ee80000100800 */
[----:B------:R-:W3:Y:S04]  /*36eb0*/  LDL R248, [R1+0x98] ;  /* 0x0000980001f87983 */ /* 0x000ee80000100800 */
[----:B------:R0:W-:Y:S04]  /*36ec0*/  STL.64 [R1+0x9d0], R10 ;  /* 0x0009d00a01007387 */ /* 0x0001e80000100a00 */
[----:B------:R-:W3:Y:S01]  /*36ed0*/  LDL R247, [R1+0x90] ;  /* 0x0000900001f77983 */ /* 0x000ee20000100800 */
[----:B------:R-:W-:-:S03]  /*36ee0*/  IADD3 R6, P5, R6, R2, RZ ;  /* 0x0000000206067210 */ /* 0x000fc60007fbe0ff */
[----:B------:R-:W3:Y:S01]  /*36ef0*/  LDL R242, [R1+0x568] ;  /* 0x0005680001f27983 */ /* 0x000ee20000100800 */
[----:B------:R-:W-:-:S03]  /*36f00*/  LEA.HI.X.SX32 R7, R237, R3, 0x1, P5 ;  /* 0x00000003ed077211 */ /* 0x000fc600028f0eff */
[----:B------:R-:W3:Y:S04]  /*36f10*/  LDL R240, [R1+0x560] ;  /* 0x0005600001f07983 */ /* 0x000ee80000100800 */
[----:B------:R2:W-:Y:S01]  /*36f20*/  STL.64 [R1+0x9f8], R6 ;  /* 0x0009f80601007387 */ /* 0x0005e20000100a00 */
[----:B-1----:R-:W-:Y:S02]  /*36f30*/  IMAD R5, R238, 0x1fe, RZ ;  /* 0x000001feee057824 */ /* 0x002fe400078e02ff */
[----:B------:R-:W0:Y:S03]  /*36f40*/  LDC R238, c[0x0][0x278] ;  /* 0x00009e00ffee7b82 */ /* 0x000e260000000800 */
[----:B------:R-:W-:Y:S01]  /*36f50*/  IADD3 R14, P5, R5, R2, RZ ;  /* 0x00000002050e7210 */ /* 0x000fe20007fbe0ff */
[----:B0-----:R-:W-:-:S05]  /*36f60*/  IMAD R11, R238, 0xff, RZ ;  /* 0x000000ffee0b7824 */ /* 0x001fca00078e02ff */
[----:B------:R-:W-:-:S05]  /*36f70*/  LEA.HI.X.SX32 R15, R11, R3, 0x1, P5 ;  /* 0x000000030b0f7211 */ /* 0x000fca00028f0eff */
[----:B------:R-:W-:Y:S01]  /*36f80*/  STL.64 [R1+0x9f0], R14 ;  /* 0x0009f00e01007387 */ /* 0x000fe20000100a00 */
[----:B------:R-:W-:-:S05]  /*36f90*/  IMAD R239, R239, 0x290, RZ ;  /* 0x00000290efef7824 */ /* 0x000fca00078e02ff */
[----:B------:R-:W-:Y:S02]  /*36fa0*/  IADD3 RZ, P6, R239, R2, RZ ;  /* 0x00000002efff7210 */ /* 0x000fe40007fde0ff */
[----:B------:R-:W0:Y:S02]  /*36fb0*/  LDC R239, c[0x0][0x278] ;  /* 0x00009e00ffef7b82 */ /* 0x000e240000000800 */
[----:B0-----:R-:W-:Y:S01]  /*36fc0*/  IMAD R10, R239, 0x292, RZ ;  /* 0x00000292ef0a7824 */ /* 0x001fe200078e02ff */
[----:B--2---:R-:W-:Y:S02]  /*36fd0*/  F2FP.F16.F32.PACK_AB R6, R20, R21 ;  /* 0x000000151406723e */ /* 0x004fe400000000ff */
[----:B----4-:R-:W-:-:S03]  /*36fe0*/  F2FP.F16.F32.PACK_AB R7, R22, R23 ;  /* 0x000000171607723e */ /* 0x010fc600000000ff */
[----:B------:R-:W-:Y:S06]  /*36ff0*/  BAR.SYNC.DEFER_BLOCKING 0x0 ;  /* 0x0000000000007b1d */ /* 0x000fec0000010000 */
[----:B------:R-:W0:Y:S04]  /*37000*/  LDS.128 R20, [R0] ;  /* 0x0000000000147984 */ /* 0x000e280000000c00 */
[----:B0-----:R-:W-:Y:S04]  /*37010*/  STL.64 [R1+0x10], R20 ;  /* 0x0000101401007387 */ /* 0x001fe80000100a00 */
[----:B------:R0:W-:Y:S04]  /*37020*/  STL.64 [R1+0x18], R22 ;  /* 0x0000181601007387 */ /* 0x0001e80000100a00 */
[----:B0-----:R-:W2:Y:S04]  /*37030*/  LDL.LU.64 R22, [R1+0xe60] ;  /* 0x000e600001167983 */ /* 0x001ea80000300a00 */
[----:B------:R-:W4:Y:S04]  /*37040*/  LDL.LU.64 R20, [R1+0xe58] ;  /* 0x000e580001147983 */ /* 0x000f280000300a00 */
[----:B------:R-:W2:Y:S04]  /*37050*/  LDL R229, [R1+0xa8] ;  /* 0x0000a80001e57983 */ /* 0x000ea80000100800 */
[----:B------:R-:W2:Y:S01]  /*37060*/  LDL R231, [R1+0xa0] ;  /* 0x0000a00001e77983 */ /* 0x000ea20000100800 */
[----:B------:R-:W-:-:S03]  /*37070*/  F2FP.F16.F32.PACK_AB R18, R236, R235 ;  /* 0x000000ebec12723e */ /* 0x000fc600000000ff */
[----:B------:R-:W4:Y:S04]  /*37080*/  LDL R232, [R1+0x598] ;  /* 0x0005980001e87983 */ /* 0x000f280000100800 */
[----:B------:R-:W4:Y:S04]  /*37090*/  LDL R239, [R1+0x590] ;  /* 0x0005900001ef7983 */ /* 0x000f280000100800 */
[----:B------:R-:W4:Y:S04]  /*370a0*/  LDL R238, [R1+0xb8] ;  /* 0x0000b80001ee7983 */ /* 0x000f280000100800 */
[----:B------:R-:W4:Y:S04]  /*370b0*/  LDL R237, [R1+0xb0] ;  /* 0x0000b00001ed7983 */ /* 0x000f280000100800 */
[----:B------:R-:W4:Y:S04]  /*370c0*/  LDL R236, [R1+0x5a8] ;  /* 0x0005a80001ec7983 */ /* 0x000f280000100800 */
[----:B------:R-:W4:Y:S01]  /*370d0*/  LDL R235, [R1+0x5a0] ;  /* 0x0005a00001eb7983 */ /* 0x000f220000100800 */
[----:B---3--:R-:W-:-:S03]  /*370e0*/  F2FP.F16.F32.PACK_AB R14, R248, R247 ;  /* 0x000000f7f80e723e */ /* 0x008fc600000000ff */
[----:B------:R-:W3:Y:S04]  /*370f0*/  LDL R223, [R1+0x448] ;  /* 0x0004480001df7983 */ /* 0x000ee80000100800 */
[----:B------:R-:W3:Y:S01]  /*37100*/  LDL R247, [R1+0x440] ;  /* 0x0004400001f77983 */ /* 0x000ee20000100800 */
[----:B------:R-:W-:Y:S02]  /*37110*/  F2FP.F16.F32.PACK_AB R4, R233, R234 ;  /* 0x000000eae904723e */ /* 0x000fe400000000ff */
[----:B------:R-:W-:Y:S01]  /*37120*/  F2FP.F16.F32.PACK_AB R5, R241, R243 ;  /* 0x000000f3f105723e */ /* 0x000fe200000000ff */
[----:B------:R-:W-:Y:S06]  /*37130*/  BAR.SYNC.DEFER_BLOCKING 0x0 ;  /* 0x0000000000007b1d */ /* 0x000fec0000010000 */
[----:B------:R-:W-:Y:S01]  /*37140*/  STSM.16.M88.4 [R252], R4 ;  /* 0x00000004fc007844 */ /* 0x000fe20000000200 */
[----:B------:R-:W-:Y:S01]  /*37150*/  F2FP.F16.F32.PACK_AB R19, R250, R249 ;  /* 0x000000f9fa13723e */ /* 0x000fe200000000ff */
[----:B------:R-:W-:Y:S01]  /*37160*/  BAR.SYNC.DEFER_BLOCKING 0x0 ;  /* 0x0000000000007b1d */ /* 0x000fe20000010000 */
[----:B------:R-:W-:-:S02]  /*37170*/  F2FP.F16.F32.PACK_AB R16, R228, R16 ;  /* 0x00000010e410723e */ /* 0x000fc400000000ff */
[----:B------:R-:W-:-:S03]  /*37180*/  F2FP.F16.F32.PACK_AB R17, R230, R17 ;  /* 0x00000011e611723e */ /* 0x000fc600000000ff */
[----:B------:R-:W0:Y:S02]  /*37190*/  LDS.128 R248, [R0] ;  /* 0x0000000000f87984 */ /* 0x000e240000000c00 */
[----:B------:R-:W-:Y:S06]  /*371a0*/  BAR.SYNC.DEFER_BLOCKING 0x0 ;  /* 0x0000000000007b1d */ /* 0x000fec0000010000 */
[----:B------:R-:W-:Y:S01]  /*371b0*/  STSM.16.M88.4 [R252], R16 ;  /* 0x00000010fc007844 */ /* 0x000fe20000000200 */
[----:B------:R-:W-:Y:S01]  /*371c0*/  F2FP.F16.F32.PACK_AB R15, R242, R240 ;  /* 0x000000f0f20f723e */ /* 0x000fe200000000ff */
[----:B------:R-:W-:Y:S06]  /*371d0*/  BAR.SYNC.DEFER_BLOCKING 0x0 ;  /* 0x0000000000007b1d */ /* 0x000fec0000010000 */
[----:B------:R-:W1:Y:S01]  /*371e0*/  LDS.128 R240, [R0] ;  /* 0x0000000000f07984 */ /* 0x000e620000000c00 */
[----:B------:R-:W-:-:S03]  /*371f0*/  IADD3 RZ, P5, R10, R2, RZ ;  /* 0x000000020aff7210 */ /* 0x000fc60007fbe0ff */
[----:B0-----:R-:W-:Y:S04]  /*37200*/  STL.64 [R1+0xe30], R248 ;  /* 0x000e30f801007387 */ /* 0x001fe80000100a00 */
[----:B------:R-:W-:Y:S04]  /*37210*/  STL.64 [R1+0xe20], R250 ;  /* 0x000e20fa01007387 */ /* 0x000fe80000100a00 */
[----:B-1----:R0:W-:Y:S04]  /*37220*/  STL.64 [R1+0xe28], R240 ;  /* 0x000e28f001007387 */ /* 0x0021e80000100a00 */
[----:B------:R-:W-:Y:S04]  /*37230*/  STL.64 [R1+0xe10], R242 ;  /* 0x000e10f201007387 */ /* 0x000fe80000100a00 */
[----:B------:R-:W3:Y:S04]  /*37240*/  LDL R230, [R1+0x9e8] ;  /* 0x0009e80001e67983 */ /* 0x000ee80000100800 */
[----:B------:R-:W3:Y:S01]  /*37250*/  LDL R228, [R1+0x9c8] ;  /* 0x0009c80001e47983 */ /* 0x000ee20000100800 */
[----:B------:R-:W-:-:S02]  /*37260*/  F2FP.F16.F32.PACK_AB R12, R224, R12 ;  /* 0x0000000ce00c723e */ /* 0x000fc400000000ff */
[----:B------:R-:W-:Y:S01]  /*37270*/  F2FP.F16.F32.PACK_AB R13, R226, R13 ;  /* 0x0000000de20d723e */ /* 0x000fe200000000ff */
[----:B------:R-:W-:Y:S06]  /*37280*/  BAR.SYNC.DEFER_BLOCKING 0x0 ;  /* 0x0000000000007b1d */ /* 0x000fec0000010000 */
[----:B------:R-:W3:Y:S04]  /*37290*/  LDL R225, [R1+0x458] ;  /* 0x0004580001e17983 */ /* 0x000ee80000100800 */
[----:B------:R-:W3:Y:S01]  /*372a0*/  LDL R227, [R1+0x450] ;  /* 0x0004500001e37983 */ /* 0x000ee20000100800 */
[----:B------:R-:W-:-:S02]  /*372b0*/  F2FP.F16.F32.PACK_AB R8, R220, R8 ;  /* 0x00000008dc08723e */ /* 0x000fc400000000ff */
[----:B------:R-:W-:Y:S01]  /*372c0*/  F2FP.F16.F32.PACK_AB R9, R222, R9 ;  /* 0x00000009de09723e */ /* 0x000fe200000000ff */
[----:B0-----:R-:W3:Y:S04]  /*372d0*/  LDL R241, [R1+0x468] ;  /* 0x0004680001f17983 */ /* 0x001ee80000100800 */
[----:B------:R-:W3:Y:S04]  /*372e0*/  LDL R250, [R1+0x460] ;  /* 0x0004600001fa7983 */ /* 0x000ee80000100800 */
[----:B------:R-:W-:Y:S01]  /*372f0*/  STSM.16.M88.4 [R252], R12 ;  /* 0x0000000cfc007844 */ /* 0x000fe20000000200 */
[----:B--2---:R-:W-:-:S03]  /*37300*/  F2FP.F16.F32.PACK_AB R10, R229, R231 ;  /* 0x000000e7e50a723e */ /* 0x004fc600000000ff */
[----:B------:R-:W2:Y:S04]  /*37310*/  LDL R229, [R1+0xa08] ;  /* 0x000a080001e57983 */ /* 0x000ea80000100800 */
[----:B------:R-:W2:Y:S01]  /*37320*/  LDL R231, [R1+0xa00] ;  /* 0x000a000001e77983 */ /* 0x000ea20000100800 */
[----:B----4-:R-:W-:Y:S01]  /*37330*/  F2FP.F16.F32.PACK_AB R11, R232, R239 ;  /* 0x000000efe80b723e */ /* 0x010fe200000000ff */
[----:B------:R-:W-:Y:S01]  /*37340*/  BAR.SYNC.DEFER_BLOCKING 0x0 ;  /* 0x0000000000007b1d */ /* 0x000fe20000010000 */
[----:B------:R-:W-:Y:S02]  /*37350*/  F2FP.F16.F32.PACK_AB R6, R238, R237 ;  /* 0x000000edee06723e */ /* 0x000fe400000000ff */
[----:B------:R-:W-:-:S03]  /*37360*/  F2FP.F16.F32.PACK_AB R7, R236, R235 ;  /* 0x000000ebec07723e */ /* 0x000fc600000000ff */
[----:B------:R-:W0:Y:S02]  /*37370*/  LDS.128 R236, [R0] ;  /* 0x0000000000ec7984 */ /* 0x000e240000000c00 */
[----:B------:R-:W-:Y:S06]  /*37380*/  BAR.SYNC.DEFER_BLOCKING 0x0 ;  /* 0x0000000000007b1d */ /* 0x000fec0000010000 */
[----:B------:R-:W-:Y:S02]  /*37390*/  STSM.16.M88.4 [R252], R8 ;  /* 0x00000008fc007844 */ /* 0x000fe40000000200 */
[----:B------:R-:W-:Y:S06]  /*373a0*/  BAR.SYNC.DEFER_BLOCKING 0x0 ;  /* 0x0000000000007b1d */ /* 0x000fec0000010000 */
[----:B------:R-:W1:Y:S04]  /*373b0*/  LDS.128 R232, [R0] ;  /* 0x0000000000e87984 */ /* 0x000e680000000c00 */
[----:B0-----:R-:W-:Y:S04]  /*373c0*/  STL.64 [R1+0xe18], R236 ;  /* 0x000e18ec01007387 */ /* 0x001fe80000100a00 */
[----:B------:R-:W-:Y:S01]  /*373d0*/  STL.64 [R1+0xe00], R238 ;  /* 0x000e00ee01007387 */ /* 0x000fe20000100a00 */
[----:B---3--:R-:W-:-:S03]  /*373e0*/  F2FP.F16.F32.PACK_AB R18, R223, R247 ;  /* 0x000000f7df12723e */ /* 0x008fc600000000ff */
[----:B-1----:R-:W-:Y:S04]  /*373f0*/  STL.64 [R1+0xe08], R232 ;  /* 0x000e08e801007387 */ /* 0x002fe80000100a00 */
[----:B------:R-:W-:Y:S04]  /*37400*/  STL.64 [R1+0xdf8], R234 ;  /* 0x000df8ea01007387 */ /* 0x000fe80000100a00 */
[----:B------:R-:W3:Y:S04]  /*37410*/  LDL R251, [R1+0xa38] ;  /* 0x000a380001fb7983 */ /* 0x000ee80000100800 */
[----:B------:R-:W3:Y:S04]  /*37420*/  LDL R248, [R1+0xa30] ;  /* 0x000a300001f87983 */ /* 0x000ee80000100800 */
[----:B------:R-:W4:Y:S04]  /*37430*/  LDL R249, [R1+0x4d8] ;  /* 0x0004d80001f97983 */ /* 0x000f280000100800 */
[----:B------:R-:W4:Y:S04]  /*37440*/  LDL R221, [R1+0x470] ;  /* 0x0004700001dd7983 */ /* 0x000f280000100800 */
[----:B------:R-:W4:Y:S04]  /*37450*/  LDL R223, [R1+0xa48] ;  /* 0x000a480001df7983 */ /* 0x000f280000100800 */
[----:B------:R-:W4:Y:S01]  /*37460*/  LDL R247, [R1+0xa40] ;  /* 0x000a400001f77983 */ /* 0x000f220000100800 */
[----:B------:R-:W-:-:S02]  /*37470*/  F2FP.F16.F32.PACK_AB R4, R216, R217 ;  /* 0x000000d9d804723e */ /* 0x000fc400000000ff */
[----:B------:R-:W-:Y:S01]  /*37480*/  F2FP.F16.F32.PACK_AB R5, R218, R219 ;  /* 0x000000dbda05723e */ /* 0x000fe200000000ff */
[----:B------:R-:W-:Y:S06]  /*37490*/  BAR.SYNC.DEFER_BLOCKING 0x0 ;  /* 0x0000000000007b1d */ /* 0x000fec0000010000 */
[----:B------:R-:W-:Y:S01]  /*374a0*/  STSM.16.M88.4 [R252], R4 ;  /* 0x00000004fc007844 */ /* 0x000fe20000000200 */
[----:B------:R-:W-:Y:S02]  /*374b0*/  F2FP.F16.F32.PACK_AB R19, R230, R228 ;  /* 0x000000e4e613723e */ /* 0x000fe400000000ff */
[----:B------:R-:W-:-:S02]  /*374c0*/  F2FP.F16.F32.PACK_AB R16, R212, R213 ;  /* 0x000000d5d410723e */ /* 0x000fc400000000ff */
[----:B------:R-:W-:Y:S01]  /*374d0*/  F2FP.F16.F32.PACK_AB R17, R214, R215 ;  /* 0x000000d7d611723e */ /* 0x000fe200000000ff */
[----:B------:R-:W-:Y:S01]  /*374e0*/  BAR.SYNC.DEFER_BLOCKING 0x0 ;  /* 0x0000000000007b1d */ /* 0x000fe20000010000 */
[----:B------:R-:W-:Y:S02]  /*374f0*/  F2FP.F16.F32.PACK_AB R14, R225, R227 ;  /* 0x000000e3e10e723e */ /* 0x000fe400000000ff */
[----:B--2---:R-:W-:-:S03]  /*37500*/  F2FP.F16.F32.PACK_AB R15, R229, R231 ;  /* 0x000000e7e50f723e */ /* 0x004fc600000000ff */
[----:B------:R-:W0:Y:S02]  /*37510*/  LDS.128 R228, [R0] ;  /* 0x0000000000e47984 */ /* 0x000e240000000c00 */
[----:B------:R-:W-:Y:S06]  /*37520*/  BAR.SYNC.DEFER_BLOCKING 0x0 ;  /* 0x0000000000007b1d */ /* 0x000fec0000010000 */
[----:B------:R-:W-:Y:S02]  /*37530*/  STSM.16.M88.4 [R252], R16 ;  /* 0x00000010fc007844 */ /* 0x000fe40000000200 */
[----:B------:R-:W-:Y:S06]  /*37540*/  BAR.SYNC.DEFER_BLOCKING 0x0 ;  /* 0x0000000000007b1d */ /* 0x000fec0000010000 */
[----:B------:R-:W1:Y:S04]  /*37550*/  LDS.128 R224, [R0] ;  /* 0x0000000000e07984 */ /* 0x000e680000000c00 */
[----:B0-----:R-:W-:Y:S04]  /*37560*/  STL.64 [R1+0xde8], R228 ;  /* 0x000de8e401007387 */ /* 0x001fe80000100a00 */
[----:B------:R-:W-:Y:S04]  /*37570*/  STL.64 [R1+0xde0], R230 ;  /* 0x000de0e601007387 */ /* 0x000fe80000100a00 */
[----:B-1----:R-:W-:Y:S04]  /*37580*/  STL.64 [R1+0xdd8], R224 ;  /* 0x000dd8e001007387 */ /* 0x002fe80000100a00 */
[----:B------:R-:W-:Y:S04]  /*37590*/  STL.64 [R1+0xdc8], R226 ;  /* 0x000dc8e201007387 */ /* 0x000fe80000100a00 */
[----:B------:R-:W2:Y:S04]  /*375a0*/  LDL R235, [R1+0x4e8] ;  /* 0x0004e80001eb7983 */ /* 0x000ea80000100800 */
[----:B------:R-:W2:Y:S04]  /*375b0*/  LDL R232, [R1+0x4e0] ;  /* 0x0004e00001e87983 */ /* 0x000ea80000100800 */
[----:B------:R-:W2:Y:S04]  /*375c0*/  LDL.LU R239, [R1+0xa7c] ;  /* 0x000a7c0001ef7983 */ /* 0x000ea80000300800 */
[----:B------:R-:W2:Y:S04]  /*375d0*/  LDL.LU R236, [R1+0xa78] ;  /* 0x000a780001ec7983 */ /* 0x000ea80000300800 */
[----:B------:R-:W2:Y:S04]  /*375e0*/  LDL R237, [R1+0x4f8] ;  /* 0x0004f80001ed7983 */ /* 0x000ea80000100800 */
[----:B------:R-:W2:Y:S04]  /*375f0*/  LDL R242, [R1+0x4f0] ;  /* 0x0004f00001f27983 */ /* 0x000ea80000100800 */
[----:B------:R-:W2:Y:S04]  /*37600*/  LDL.LU R243, [R1+0xa84] ;  /* 0x000a840001f37983 */ /* 0x000ea80000300800 */
[----:B------:R-:W2:Y:S01]  /*37610*/  LDL.LU R240, [R1+0xa80] ;  /* 0x000a800001f07983 */ /* 0x000ea20000300800 */
[----:B------:R-:W-:-:S03]  /*37620*/  F2FP.F16.F32.PACK_AB R10, R241, R250 ;  /* 0x000000faf10a723e */ /* 0x000fc600000000ff */
[----:B------:R-:W2:Y:S04]  /*37630*/  LDL R233, [R1+0x508] ;  /* 0x0005080001e97983 */ /* 0x000ea80000100800 */
[----:B------:R-:W2:Y:S04]  /*37640*/  LDL R238, [R1+0x500] ;  /* 0x0005000001ee7983 */ /* 0x000ea80000100800 */
[----:B------:R-:W2:Y:S01]  /*37650*/  LDL.LU R241, [R1+0xa9c] ;  /* 0x000a9c0001f17983 */ /* 0x000ea20000300800 */
[----:B---3--:R-:W-:-:S03]  /*37660*/  F2FP.F16.F32.PACK_AB R11, R251, R248 ;  /* 0x000000f8fb0b723e */ /* 0x008fc600000000ff */
[----:B------:R-:W3:Y:S01]  /*37670*/  LDL.LU R250, [R1+0xa98] ;  /* 0x000a980001fa7983 */ /* 0x000ee20000300800 */
[----:B----4-:R-:W-:Y:S02]  /*37680*/  F2FP.F16.F32.PACK_AB R6, R249, R221 ;  /* 0x000000ddf906723e */ /* 0x010fe400000000ff */
[----:B------:R-:W-:Y:S01]  /*37690*/  F2FP.F16.F32.PACK_AB R7, R223, R247 ;  /* 0x000000f7df07723e */ /* 0x000fe200000000ff */
[----:B------:R-:W4:Y:S04]  /*376a0*/  LDL R251, [R1+0x518] ;  /* 0x0005180001fb7983 */ /* 0x000f280000100800 */
[----:B------:R-:W4:Y:S04]  /*376b0*/  LDL R248, [R1+0x510] ;  /* 0x0005100001f87983 */ /* 0x000f280000100800 */
[----:B------:R-:W4:Y:S04]  /*376c0*/  LDL.LU R249, [R1+0xaa4] ;  /* 0x000aa40001f97983 */ /* 0x000f280000300800 */
[----:B------:R-:W4:Y:S01]  /*376d0*/  LDL.LU R247, [R1+0xaa0] ;  /* 0x000aa00001f77983 */ /* 0x000f220000300800 */
[----:B------:R-:W-:Y:S01]  /*376e0*/  BAR.SYNC.DEFER_BLOCKING 0x0 ;  /* 0x0000000000007b1d */ /* 0x000fe20000010000 */
[----:B------:R-:W-:-:S02]  /*376f0*/  F2FP.F16.F32.PACK_AB R12, R208, R209 ;  /* 0x000000d1d00c723e */ /* 0x000fc400000000ff */
[----:B------:R-:W-:-:S05]  /*37700*/  F2FP.F16.F32.PACK_AB R13, R210, R211 ;  /* 0x000000d3d20d723e */ /* 0x000fca00000000ff */
[----:B------:R-:W-:Y:S01]  /*37710*/  STSM.16.M88.4 [R252], R12 ;  /* 0x0000000cfc007844 */ /* 0x000fe20000000200 */
[----:B------:R-:W-:Y:S01]  /*37720*/  BAR.SYNC.DEFER_BLOCKING 0x0 ;  /* 0x0000000000007b1d */ /* 0x000fe20000010000 */
[----:B------:R-:W-:Y:S02]  /*37730*/  F2FP.F16.F32.PACK_AB R8, R204, R205 ;  /* 0x000000cdcc08723e */ /* 0x000fe400000000ff */
[----:B------:R-:W-:-:S03]  /*37740*/  F2FP.F16.F32.PACK_AB R9, R206, R207 ;  /* 0x000000cfce09723e */ /* 0x000fc600000000ff */
[----:B------:R-:W0:Y:S02]  /*37750*/  LDS.128 R220, [R0] ;  /* 0x0000000000dc7984 */ /* 0x000e240000000c00 */
[----:B------:R-:W-:Y:S06]  /*37760*/  BAR.SYNC.DEFER_BLOCKING 0x0 ;  /* 0x0000000000007b1d */ /* 0x000fec0000010000 */
[----:B------:R-:W-:Y:S02]  /*37770*/  STSM.16.M88.4 [R252], R8 ;  /* 0x00000008fc007844 */ /* 0x000fe40000000200 */
[----:B------:R-:W-:Y:S01]  /*37780*/  BAR.SYNC.DEFER_BLOCKING 0x0 ;  /* 0x0000000000007b1d */ /* 0x000fe20000010000 */
[----:B------:R-:W-:-:S02]  /*37790*/  F2FP.F16.F32.PACK_AB R4, R200, R201 ;  /* 0x000000c9c804723e */ /* 0x000fc400000000ff */
[----:B------:R-:W-:-:S03]  /*377a0*/  F2FP.F16.F32.PACK_AB R5, R202, R203 ;  /* 0x000000cbca05723e */ /* 0x000fc600000000ff */
[----:B------:R-:W1:Y:S02]  /*377b0*/  LDS.128 R216, [R0] ;  /* 0x0000000000d87984 */ /* 0x000e640000000c00 */
[----:B------:R-:W-:Y:S06]  /*377c0*/  BAR.SYNC.DEFER_BLOCKING 0x0 ;  /* 0x0000000000007b1d */ /* 0x000fec0000010000 */
[----:B------:R-:W-:Y:S02]  /*377d0*/  STSM.16.M88.4 [R252], R4 ;  /* 0x00000004fc007844 */ /* 0x000fe40000000200 */
[----:B------:R-:W-:Y:S01]  /*377e0*/  BAR.SYNC.DEFER_BLOCKING 0x0 ;  /* 0x0000000000007b1d */ /* 0x000fe20000010000 */
[----:B------:R-:W-:-:S02]  /*377f0*/  F2FP.F16.F32.PACK_AB R16, R196, R197 ;  /* 0x000000c5c410723e */ /* 0x000fc400000000ff */
[----:B------:R-:W-:-:S03]  /*37800*/  F2FP.F16.F32.PACK_AB R17, R198, R199 ;  /* 0x000000c7c611723e */ /* 0x000fc600000000ff */
[----:B------:R-:W3:Y:S04]  /*37810*/  LDS.128 R212, [R0] ;  /* 0x0000000000d47984 */ /* 0x000ee80000000c00 */
[----:B0-----:R-:W-:Y:S04]  /*37820*/  STL.64 [R1+0xdd0], R220 ;  /* 0x000dd0dc01007387 */ /* 0x001fe80000100a00 */
[----:B------:R-:W-:Y:S04]  /*37830*/  STL.64 [R1+0xdc0], R222 ;  /* 0x000dc0de01007387 */ /* 0x000fe80000100a00 */
[----:B-1----:R-:W-:Y:S01]  /*37840*/  STL.64 [R1+0xe38], R216 ;  /* 0x000e38d801007387 */ /* 0x002fe20000100a00 */
[----:B--2---:R-:W-:-:S02]  /*37850*/  F2FP.F16.F32.PACK_AB R18, R235, R232 ;  /* 0x000000e8eb12723e */ /* 0x004fc400000000ff */
[----:B------:R-:W-:Y:S01]  /*37860*/  F2FP.F16.F32.PACK_AB R19, R239, R236 ;  /* 0x000000ecef13723e */ /* 0x000fe200000000ff */
[----:B------:R-:W-:Y:S06]  /*37870*/  BAR.SYNC.DEFER_BLOCKING 0x0 ;  /* 0x0000000000007b1d */ /* 0x000fec0000010000 */
[----:B------:R-:W-:Y:S02]  /*37880*/  STSM.16.M88.4 [R252], R16 ;  /* 0x00000010fc007844 */ /* 0x000fe40000000200 */
[----:B------:R-:W-:Y:S06]  /*37890*/  BAR.SYNC.DEFER_BLOCKING 0x0 ;  /* 0x0000000000007b1d */ /* 0x000fec0000010000 */
[----:B------:R-:W0:Y:S01]  /*378a0*/  LDS.128 R208, [R0] ;  /* 0x0000000000d07984 */ /* 0x000e220000000c00 */
[----:B------:R-:W-:-:S03]  /*378b0*/  F2FP.F16.F32.PACK_AB R14, R237, R242 ;  /* 0x000000f2ed0e723e */ /* 0x000fc600000000ff */
[----:B------:R-:W-:Y:S01]  /*378c0*/  STL.64 [R1+0xdf0], R218 ;  /* 0x000df0da01007387 */ /* 0x000fe20000100a00 */
[----:B------:R-:W-:-:S03]  /*378d0*/  F2FP.F16.F32.PACK_AB R15, R243, R240 ;  /* 0x000000f0f30f723e */ /* 0x000fc600000000ff */
[----:B------:R-:W2:Y:S04]  /*378e0*/  LDL R235, [R1+0x538] ;  /* 0x0005380001eb7983 */ /* 0x000ea80000100800 */
[----:B------:R-:W2:Y:S04]  /*378f0*/  LDL R232, [R1+0x530] ;  /* 0x0005300001e87983 */ /* 0x000ea80000100800 */
[----:B------:R-:W2:Y:S04]  /*37900*/  LDL.LU R239, [R1+0xabc] ;  /* 0x000abc0001ef7983 */ /* 0x000ea80000300800 */
[----:B------:R-:W2:Y:S04]  /*37910*/  LDL.LU R236, [R1+0xab8] ;  /* 0x000ab80001ec7983 */ /* 0x000ea80000300800 */
[----:B------:R-:W2:Y:S04]  /*37920*/  LDL R237, [R1+0x548] ;  /* 0x0005480001ed7983 */ /* 0x000ea80000100800 */
[----:B------:R-:W2:Y:S04]  /*37930*/  LDL R242, [R1+0x540] ;  /* 0x0005400001f27983 */ /* 0x000ea80000100800 */
[----:B------:R-:W2:Y:S01]  /*37940*/  LDL.LU R243, [R1+0xac4] ;  /* 0x000ac40001f37983 */ /* 0x000ea20000300800 */
[----:B------:R-:W-:-:S03]  /*37950*/  F2FP.F16.F32.PACK_AB R10, R233, R238 ;  /* 0x000000eee90a723e */ /* 0x000fc600000000ff */
[----:B------:R-:W2:Y:S01]  /*37960*/  LDL.LU R240, [R1+0xac0] ;  /* 0x000ac00001f07983 */ /* 0x000ea20000300800 */
[----:B---3--:R-:W-:-:S03]  /*37970*/  F2FP.F16.F32.PACK_AB R11, R241, R250 ;  /* 0x000000faf10b723e */ /* 0x008fc600000000ff */
[----:B------:R-:W-:Y:S04]  /*37980*/  STL.64 [R1+0xe40], R214 ;  /* 0x000e40d601007387 */ /* 0x000fe80000100a00 */
[----:B0-----:R-:W-:Y:S04]  /*37990*/  STL.64 [R1+0xe50], R210 ;  /* 0x000e50d201007387 */ /* 0x001fe80000100a00 */
[----:B------:R-:W-:Y:S04]  /*379a0*/  STL.64 [R1+0xe48], R208 ;  /* 0x000e48d001007387 */ /* 0x000fe80000100a00 */
[----:B------:R-:W3:Y:S04]  /*379b0*/  LDL R233, [R1+0x578] ;  /* 0x0005780001e97983 */ /* 0x000ee80000100800 */
[----:B------:R-:W3:Y:S04]  /*379c0*/  LDL R238, [R1+0x570] ;  /* 0x0005700001ee7983 */ /* 0x000ee80000100800 */
[----:B------:R-:W3:Y:S01]  /*379d0*/  LDL.LU R241, [R1+0xadc] ;  /* 0x000adc0001f17983 */ /* 0x000ee20000300800 */
[----:B----4-:R-:W-:-:S03]  /*379e0*/  F2FP.F16.F32.PACK_AB R6, R251, R248 ;  /* 0x000000f8fb06723e */ /* 0x010fc600000000ff */
[----:B------:R-:W4:Y:S01]  /*379f0*/  LDL.LU R250, [R1+0xad8] ;  /* 0x000ad80001fa7983 */ /* 0x000f220000300800 */
[----:B------:R-:W-:-:S03]  /*37a00*/  F2FP.F16.F32.PACK_AB R7, R249, R247 ;  /* 0x000000f7f907723e */ /* 0x000fc600000000ff */
[----:B------:R-:W4:Y:S04]  /*37a10*/  LDL R251, [R1+0x588] ;  /* 0x0005880001fb7983 */ /* 0x000f280000100800 */
[----:B------:R-:W4:Y:S04]  /*37a20*/  LDL R248, [R1+0x580] ;  /* 0x0005800001f87983 */ /* 0x000f280000100800 */
[----:B------:R-:W4:Y:S04]  /*37a30*/  LDL.LU R249, [R1+0xae4] ;  /* 0x000ae40001f97983 */ /* 0x000f280000300800 */
[----:B------:R-:W4:Y:S01]  /*37a40*/  LDL.LU R247, [R1+0xae0] ;  /* 0x000ae00001f77983 */ /* 0x000f220000300800 */
[----:B------:R-:W-:-:S02]  /*37a50*/  F2FP.F16.F32.PACK_AB R12, R192, R193 ;  /* 0x000000c1c00c723e */ /* 0x000fc400000000ff */
[----:B------:R-:W-:Y:S01]  /*37a60*/  F2FP.F16.F32.PACK_AB R13, R194, R195 ;  /* 0x000000c3c20d723e */ /* 0x000fe200000000ff */
[----:B------:R-:W-:Y:S06]  /*37a70*/  BAR.SYNC.DEFER_BLOCKING 0x0 ;  /* 0x0000000000007b1d */ /* 0x000fec0000010000 */
[----:B------:R0:W-:Y:S02]  /*37a80*/  STSM.16.M88.4 [R252], R12 ;  /* 0x0000000cfc007844 */ /* 0x0001e40000000200 */
[----:B------:R-:W-:Y:S01]  /*37a90*/  BAR.SYNC.DEFER_BLOCKING 0x0 ;  /* 0x0000000000007b1d */ /* 0x000fe20000010000 */
[----:B------:R-:W-:-:S02]  /*37aa0*/  F2FP.F16.F32.PACK_AB R8, R188, R189 ;  /* 0x000000bdbc08723e */ /* 0x000fc400000000ff */
[----:B------:R-:W-:-:S03]  /*37ab0*/  F2FP.F16.F32.PACK_AB R9, R190, R191 ;  /* 0x000000bfbe09723e */ /* 0x000fc600000000ff */
[----:B------:R-:W1:Y:S02]  /*37ac0*/  LDS.128 R204, [R0] ;  /* 0x0000000000cc7984 */ /* 0x000e640000000c00 */
        /* <DEDUP_REMOVED lines=11> */
[----:B------:R-:W1:Y:S01]  /*37b80*/  LDS.128 R196, [R0] ;  /* 0x0000000000c47984 */ /* 0x000e620000000c00 */
[----:B--2---:R-:W-:-:S03]  /*37b90*/  F2FP.F16.F32.PACK_AB R18, R235, R232 ;  /* 0x000000e8eb12723e */ /* 0x004fc600000000ff */
[----:B------:R-:W2:Y:S04]  /*37ba0*/  LDL R235, [R1+0x5b8] ;  /* 0x0005b80001eb7983 */ /* 0x000ea80000100800 */
[----:B------:R-:W2:Y:S01]  /*37bb0*/  LDL R232, [R1+0x5b0] ;  /* 0x0005b00001e87983 */ /* 0x000ea20000100800 */
[----:B------:R-:W-:-:S03]  /*37bc0*/  F2FP.F16.F32.PACK_AB R19, R239, R236 ;  /* 0x000000ecef13723e */ /* 0x000fc600000000ff */
[----:B------:R-:W2:Y:S04]  /*37bd0*/  LDL.LU R239, [R1+0xafc] ;  /* 0x000afc0001ef7983 */ /* 0x000ea80000300800 */
[----:B------:R-:W2:Y:S01]  /*37be0*/  LDL.LU R236, [R1+0xaf8] ;  /* 0x000af80001ec7983 */ /* 0x000ea20000300800 */
[----:B0-----:R-:W-:-:S03]  /*37bf0*/  F2FP.F16.F32.PACK_AB R14, R237, R242 ;  /* 0x000000f2ed0e723e */ /* 0x001fc600000000ff */
[----:B------:R-:W2:Y:S04]  /*37c00*/  LDL R237, [R1+0x990] ;  /* 0x0009900001ed7983 */ /* 0x000ea80000100800 */
[----:B------:R-:W2:Y:S01]  /*37c10*/  LDL R242, [R1+0x5c0] ;  /* 0x0005c00001f27983 */ /* 0x000ea20000100800 */
[----:B------:R-:W-:-:S03]  /*37c20*/  F2FP.F16.F32.PACK_AB R15, R243, R240 ;  /* 0x000000f0f30f723e */ /* 0x000fc600000000ff */
[----:B------:R-:W2:Y:S04]  /*37c30*/  LDL.LU R243, [R1+0xb04] ;  /* 0x000b040001f37983 */ /* 0x000ea80000300800 */
[----:B------:R-:W2:Y:S01]  /*37c40*/  LDL.LU R240, [R1+0xb00] ;  /* 0x000b000001f07983 */ /* 0x000ea20000300800 */
[----:B------:R-:W-:Y:S01]  /*37c50*/  BAR.SYNC.DEFER_BLOCKING 0x0 ;  /* 0x0000000000007b1d */ /* 0x000fe20000010000 */
[----:B---3--:R-:W-:-:S05]  /*37c60*/  F2FP.F16.F32.PACK_AB R10, R233, R238 ;  /* 0x000000eee90a723e */ /* 0x008fca00000000ff */
[----:B------:R-:W3:Y:S04]  /*37c70*/  LDL R233, [R1+0xa18] ;  /* 0x000a180001e97983 */ /* 0x000ee80000100800 */
[----:B------:R-:W3:Y:S01]  /*37c80*/  LDL R238, [R1+0xa10] ;  /* 0x000a100001ee7983 */ /* 0x000ee20000100800 */
[----:B----4-:R-:W-:-:S03]  /*37c90*/  F2FP.F16.F32.PACK_AB R11, R241, R250 ;  /* 0x000000faf10b723e */ /* 0x010fc600000000ff */
[----:B------:R-:W4:Y:S04]  /*37ca0*/  LDL.LU R241, [R1+0xb1c] ;  /* 0x000b1c0001f17983 */ /* 0x000f280000300800 */
[----:B------:R-:W4:Y:S01]  /*37cb0*/  LDL.LU R250, [R1+0xb18] ;  /* 0x000b180001fa7983 */ /* 0x000f220000300800 */
[----:B------:R-:W-:-:S03]  /*37cc0*/  F2FP.F16.F32.PACK_AB R6, R251, R248 ;  /* 0x000000f8fb06723e */ /* 0x000fc600000000ff */
[----:B------:R-:W4:Y:S04]  /*37cd0*/  LDL R251, [R1+0xa28] ;  /* 0x000a280001fb7983 */ /* 0x000f280000100800 */
[----:B------:R-:W4:Y:S01]  /*37ce0*/  LDL R248, [R1+0xa20] ;  /* 0x000a200001f87983 */ /* 0x000f220000100800 */
[----:B------:R-:W-:-:S03]  /*37cf0*/  F2FP.F16.F32.PACK_AB R7, R249, R247 ;  /* 0x000000f7f907723e */ /* 0x000fc600000000ff */
[----:B------:R-:W4:Y:S04]  /*37d00*/  LDL.LU R249, [R1+0xb24] ;  /* 0x000b240001f97983 */ /* 0x000f280000300800 */
[----:B------:R-:W4:Y:S04]  /*37d10*/  LDL.LU R247, [R1+0xb20] ;  /* 0x000b200001f77983 */ /* 0x000f280000300800 */
[----:B------:R0:W-:Y:S01]  /*37d20*/  STSM.16.M88.4 [R252], R16 ;  /* 0x00000010fc007844 */ /* 0x0001e20000000200 */
        /* <DEDUP_REMOVED lines=19> */
[----:B0-----:R-:W-:-:S02]  /*37e60*/  F2FP.F16.F32.PACK_AB R16, R164, R165 ;  /* 0x000000a5a410723e */ /* 0x001fc400000000ff */
[----:B------:R-:W-:-:S03]  /*37e70*/  F2FP.F16.F32.PACK_AB R17, R166, R167 ;  /* 0x000000a7a611723e */ /* 0x000fc600000000ff */
[----:B------:R-:W0:Y:S01]  /*37e80*/  LDS.128 R180, [R0] ;  /* 0x0000000000b47984 */ /* 0x000e220000000c00 */
[----:B--2---:R-:W-:-:S03]  /*37e90*/  F2FP.F16.F32.PACK_AB R18, R235, R232 ;  /* 0x000000e8eb12723e */ /* 0x004fc600000000ff */
[----:B------:R-:W2:Y:S04]  /*37ea0*/  LDL R235, [R1+0xa58] ;  /* 0x000a580001eb7983 */ /* 0x000ea80000100800 */
[----:B------:R-:W2:Y:S01]  /*37eb0*/  LDL R232, [R1+0xa50] ;  /* 0x000a500001e87983 */ /* 0x000ea20000100800 */
[----:B------:R-:W-:-:S03]  /*37ec0*/  F2FP.F16.F32.PACK_AB R19, R239, R236 ;  /* 0x000000ecef13723e */ /* 0x000fc600000000ff */
[----:B------:R-:W2:Y:S04]  /*37ed0*/  LDL.LU R239, [R1+0xb3c] ;  /* 0x000b3c0001ef7983 */ /* 0x000ea80000300800 */
[----:B------:R-:W2:Y:S01]  /*37ee0*/  LDL.LU R236, [R1+0xb38] ;  /* 0x000b380001ec7983 */ /* 0x000ea20000300800 */
[----:B------:R-:W-:-:S03]  /*37ef0*/  F2FP.F16.F32.PACK_AB R14, R237, R242 ;  /* 0x000000f2ed0e723e */ /* 0x000fc600000000ff */
[----:B------:R-:W2:Y:S04]  /*37f00*/  LDL.LU R237, [R1+0xa74] ;  /* 0x000a740001ed7983 */ /* 0x000ea80000300800 */
[----:B------:R-:W2:Y:S01]  /*37f10*/  LDL.LU R242, [R1+0xa70] ;  /* 0x000a700001f27983 */ /* 0x000ea20000300800 */
[----:B------:R-:W-:-:S03]  /*37f20*/  F2FP.F16.F32.PACK_AB R15, R243, R240 ;  /* 0x000000f0f30f723e */ /* 0x000fc600000000ff */
[----:B------:R-:W2:Y:S04]  /*37f30*/  LDL.LU R243, [R1+0xb44] ;  /* 0x000b440001f37983 */ /* 0x000ea80000300800 */
[----:B------:R-:W2:Y:S01]  /*37f40*/  LDL.LU R240, [R1+0xb40] ;  /* 0x000b400001f07983 */ /* 0x000ea20000300800 */
[----:B------:R-:W-:Y:S01]  /*37f50*/  BAR.SYNC.DEFER_BLOCKING 0x0 ;  /* 0x0000000000007b1d */ /* 0x000fe20000010000 */
[----:B---3--:R-:W-:-:S05]  /*37f60*/  F2FP.F16.F32.PACK_AB R10, R233, R238 ;  /* 0x000000eee90a723e */ /* 0x008fca00000000ff */
[----:B------:R-:W3:Y:S04]  /*37f70*/  LDL.LU R233, [R1+0xa8c] ;  /* 0x000a8c0001e97983 */ /* 0x000ee80000300800 */
[----:B------:R-:W3:Y:S01]  /*37f80*/  LDL.LU R238, [R1+0xa88] ;  /* 0x000a880001ee7983 */ /* 0x000ee20000300800 */
[----:B----4-:R-:W-:-:S03]  /*37f90*/  F2FP.F16.F32.PACK_AB R11, R241, R250 ;  /* 0x000000faf10b723e */ /* 0x010fc600000000ff */
[----:B------:R-:W4:Y:S04]  /*37fa0*/  LDL.LU R241, [R1+0xb5c] ;  /* 0x000b5c0001f17983 */ /* 0x000f280000300800 */
[----:B------:R-:W4:Y:S01]  /*37fb0*/  LDL.LU R250, [R1+0xb58] ;  /* 0x000b580001fa7983 */ /* 0x000f220000300800 */
[----:B------:R-:W-:-:S03]  /*37fc0*/  F2FP.F16.F32.PACK_AB R6, R251, R248 ;  /* 0x000000f8fb06723e */ /* 0x000fc600000000ff */
[----:B------:R-:W4:Y:S04]  /*37fd0*/  LDL.LU R251, [R1+0xa94] ;  /* 0x000a940001fb7983 */ /* 0x000f280000300800 */
[----:B------:R-:W4:Y:S01]  /*37fe0*/  LDL.LU R248, [R1+0xa90] ;  /* 0x000a900001f87983 */ /* 0x000f220000300800 */
[----:B------:R-:W-:-:S03]  /*37ff0*/  F2FP.F16.F32.PACK_AB R7, R249, R247 ;  /* 0x000000f7f907723e */ /* 0x000fc600000000ff */
[----:B------:R-:W4:Y:S04]  /*38000*/  LDL.LU R249, [R1+0xb64] ;  /* 0x000b640001f97983 */ /* 0x000f280000300800 */
[----:B------:R-:W4:Y:S04]  /*38010*/  LDL.LU R247, [R1+0xb60] ;  /* 0x000b600001f77983 */ /* 0x000f280000300800 */
[----:B------:R1:W-:Y:S01]  /*38020*/  STSM.16.M88.4 [R252], R16 ;  /* 0x00000010fc007844 */ /* 0x0003e20000000200 */
[----:B------:R-:W-:Y:S01]  /*38030*/  BAR.SYNC.DEFER_BLOCKING 0x0 ;  /* 0x0000000000007b1d */ /* 0x000fe20000010000 */
[----:B------:R-:W-:-:S02]  /*38040*/  F2FP.F16.F32.PACK_AB R12, R160, R161 ;  /* 0x000000a1a00c723e */ /* 0x000fc400000000ff */
[----:B------:R-:W-:-:S03]  /*38050*/  F2FP.F16.F32.PACK_AB R13, R162, R163 ;  /* 0x000000a3a20d723e */ /* 0x000fc600000000ff */
[----:B------:R-:W0:Y:S02]  /*38060*/  LDS.128 R176, [R0] ;  /* 0x0000000000b07984 */ /* 0x000e240000000c00 */
[----:B------:R-:W-:Y:S06]  /*38070*/  BAR.SYNC.DEFER_BLOCKING 0x0 ;  /* 0x0000000000007b1d */ /* 0x000fec0000010000 */
[----:B------:R2:W-:Y:S02]  /*38080*/  STSM.16.M88.4 [R252], R12 ;  /* 0x0000000cfc007844 */ /* 0x0005e40000000200 */
        /* <DEDUP_REMOVED lines=13> */
[----:B-1----:R-:W-:-:S02]  /*38160*/  F2FP.F16.F32.PACK_AB R16, R148, R149 ;  /* 0x000000959410723e */ /* 0x002fc400000000ff */
[----:B------:R-:W-:-:S03]  /*38170*/  F2FP.F16.F32.PACK_AB R17, R150, R151 ;  /* 0x000000979611723e */ /* 0x000fc600000000ff */
[----:B------:R-:W1:Y:S01]  /*38180*/  LDS.128 R164, [R0] ;  /* 0x0000000000a47984 */ /* 0x000e620000000c00 */
[----:B--2---:R-:W-:-:S03]  /*38190*/  F2FP.F16.F32.PACK_AB R18, R235, R232 ;  /* 0x000000e8eb12723e */ /* 0x004fc600000000ff */
        /* <DEDUP_REMOVED lines=252> */
[----:B---3--:R-:W-:Y:S02]  /*39160*/  F2FP.F16.F32.PACK_AB R10, R233, R238 ;  /* 0x000000eee90a723e */ /* 0x008fe400000000ff */
[----:B----4-:R-:W-:-:S03]  /*39170*/  F2FP.F16.F32.PACK_AB R11, R241, R250 ;  /* 0x000000faf10b723e */ /* 0x010fc600000000ff */
[----:B------:R-:W3:Y:S04]  /*39180*/  LDL.LU R241, [R1+0xc4c] ;  /* 0x000c4c0001f17983 */ /* 0x000ee80000300800 */
[----:B------:R-:W3:Y:S01]  /*39190*/  LDL.LU R250, [R1+0xc48] ;  /* 0x000c480001fa7983 */ /* 0x000ee20000300800 */
[----:B------:R-:W-:-:S03]  /*391a0*/  F2FP.F16.F32.PACK_AB R6, R251, R248 ;  /* 0x000000f8fb06723e */ /* 0x000fc600000000ff */
[----:B------:R-:W4:Y:S04]  /*391b0*/  LDL.LU R233, [R1+0xd2c] ;  /* 0x000d2c0001e97983 */ /* 0x000f280000300800 */
[----:B------:R-:W4:Y:S01]  /*391c0*/  LDL.LU R238, [R1+0xd28] ;  /* 0x000d280001ee7983 */ /* 0x000f220000300800 */
[----:B------:R-:W-:-:S03]  /*391d0*/  F2FP.F16.F32.PACK_AB R7, R249, R247 ;  /* 0x000000f7f907723e */ /* 0x000fc600000000ff */
[----:B------:R-:W4:Y:S04]  /*391e0*/  LDL.LU R251, [R1+0xc58] ;  /* 0x000c580001fb7983 */ /* 0x000f280000300800 */
[----:B------:R-:W4:Y:S04]  /*391f0*/  LDL.LU R248, [R1+0xc50] ;  /* 0x000c500001f87983 */ /* 0x000f280000300800 */
        /* <DEDUP_REMOVED lines=34> */
[----:B---3--:R-:W-:-:S03]  /*39420*/  F2FP.F16.F32.PACK_AB R10, R241, R250 ;  /* 0x000000faf10a723e */ /* 0x008fc600000000ff */
[----:B------:R-:W3:Y:S04]  /*39430*/  LDL.LU R241, [R1+0xd54] ;  /* 0x000d540001f17983 */ /* 0x000ee80000300800 */
[----:B------:R-:W3:Y:S04]  /*39440*/  LDL.LU R250, [R1+0xd50] ;  /* 0x000d500001fa7983 */ /* 0x000ee80000300800 */
[----:B------:R-:W3:Y:S04]  /*39450*/  LDL R231, [R1+0x50] ;  /* 0x0000500001e77983 */ /* 0x000ee80000100800 */
[----:B------:R-:W3:Y:S01]  /*39460*/  LDL R228, [R1+0x48] ;  /* 0x0000480001e47983 */ /* 0x000ee20000100800 */
[----:B----4-:R-:W-:-:S03]  /*39470*/  F2FP.F16.F32.PACK_AB R6, R251, R248 ;  /* 0x000000f8fb06723e */ /* 0x010fc600000000ff */
[----:B------:R-:W4:Y:S04]  /*39480*/  LDL R251, [R1+0x60] ;  /* 0x0000600001fb7983 */ /* 0x000f280000100800 */
[----:B------:R-:W4:Y:S01]  /*39490*/  LDL R248, [R1+0x58] ;  /* 0x0000580001f87983 */ /* 0x000f220000100800 */
[----:B------:R-:W-:-:S03]  /*394a0*/  F2FP.F16.F32.PACK_AB R7, R249, R247 ;  /* 0x000000f7f907723e */ /* 0x000fc600000000ff */
[----:B------:R-:W4:Y:S04]  /*394b0*/  LDL.LU R249, [R1+0xc9c] ;  /* 0x000c9c0001f97983 */ /* 0x000f280000300800 */
[----:B------:R-:W4:Y:S01]  /*394c0*/  LDL.LU R247, [R1+0xc98] ;  /* 0x000c980001f77983 */ /* 0x000f220000300800 */
[----:B------:R-:W-:Y:S01]  /*394d0*/  F2FP.F16.F32.PACK_AB R18, R235, R232 ;  /* 0x000000e8eb12723e */ /* 0x000fe200000000ff */
[----:B------:R-:W-:Y:S01]  /*394e0*/  BAR.SYNC.DEFER_BLOCKING 0x0 ;  /* 0x0000000000007b1d */ /* 0x000fe20000010000 */
[----:B------:R-:W-:Y:S02]  /*394f0*/  F2FP.F16.F32.PACK_AB R12, R50, R51 ;  /* 0x00000033320c723e */ /* 0x000fe400000000ff */
[----:B------:R-:W-:Y:S02]  /*39500*/  F2FP.F16.F32.PACK_AB R13, R48, R49 ;  /* 0x00000031300d723e */ /* 0x000fe400000000ff */
[----:B------:R-:W-:-:S02]  /*39510*/  F2FP.F16.F32.PACK_AB R8, R46, R47 ;  /* 0x0000002f2e08723e */ /* 0x000fc400000000ff */
[----:B------:R-:W-:Y:S01]  /*39520*/  F2FP.F16.F32.PACK_AB R9, R44, R45 ;  /* 0x0000002d2c09723e */ /* 0x000fe200000000ff */
[----:B------:R-:W4:Y:S01]  /*39530*/  LDL.LU R229, [R1+0xd5c] ;  /* 0x000d5c0001e57983 */ /* 0x000f220000300800 */
[----:B------:R-:W-:-:S03]  /*39540*/  F2FP.F16.F32.PACK_AB R11, R233, R238 ;  /* 0x000000eee90b723e */ /* 0x000fc600000000ff */
[----:B------:R-:W4:Y:S04]  /*39550*/  LDL.LU R234, [R1+0xd58] ;  /* 0x000d580001ea7983 */ /* 0x000f280000300800 */
[----:B------:R-:W4:Y:S04]  /*39560*/  LDL.LU R235, [R1+0xca4] ;  /* 0x000ca40001eb7983 */ /* 0x000f280000300800 */
[----:B------:R-:W4:Y:S04]  /*39570*/  LDL.LU R232, [R1+0xca0] ;  /* 0x000ca00001e87983 */ /* 0x000f280000300800 */
[----:B------:R0:W-:Y:S01]  /*39580*/  STSM.16.M88.4 [R252], R16 ;  /* 0x00000010fc007844 */ /* 0x0001e20000000200 */
[----:B------:R-:W-:Y:S01]  /*39590*/  BAR.SYNC.DEFER_BLOCKING 0x0 ;  /* 0x0000000000007b1d */ /* 0x000fe20000010000 */
[----:B------:R-:W-:-:S02]  /*395a0*/  F2FP.F16.F32.PACK_AB R4, R42, R43 ;  /* 0x0000002b2a04723e */ /* 0x000fc400000000ff */
[----:B------:R-:W-:-:S03]  /*395b0*/  F2FP.F16.F32.PACK_AB R5, R40, R41 ;  /* 0x000000292805723e */ /* 0x000fc600000000ff */
[----:B------:R-:W4:Y:S04]  /*395c0*/  LDL.LU R233, [R1+0xd64] ;  /* 0x000d640001e97983 */ /* 0x000f280000300800 */
[----:B------:R-:W4:Y:S04]  /*395d0*/  LDL.LU R238, [R1+0xd60] ;  /* 0x000d600001ee7983 */ /* 0x000f280000300800 */
[----:B------:R-:W1:Y:S01]  /*395e0*/  LDS.128 R64, [R0] ;  /* 0x0000000000407984 */ /* 0x000e620000000c00 */
[----:B------:R-:W-:Y:S06]  /*395f0*/  BAR.SYNC.DEFER_BLOCKING 0x0 ;  /* 0x0000000000007b1d */ /* 0x000fec0000010000 */
[----:B------:R2:W-:Y:S02]  /*39600*/  STSM.16.M88.4 [R252], R12 ;  /* 0x0000000cfc007844 */ /* 0x0005e40000000200 */
[----:B------:R-:W-:Y:S06]  /*39610*/  BAR.SYNC.DEFER_BLOCKING 0x0 ;  /* 0x0000000000007b1d */ /* 0x000fec0000010000 */
[----:B------:R-:W1:Y:S02]  /*39620*/  LDS.128 R52, [R0] ;  /* 0x0000000000347984 */ /* 0x000e640000000c00 */
[----:B------:R-:W-:Y:S06]  /*39630*/  BAR.SYNC.DEFER_BLOCKING 0x0 ;  /* 0x0000000000007b1d */ /* 0x000fec0000010000 */
[----:B------:R-:W-:Y:S02]  /*39640*/  STSM.16.M88.4 [R252], R8 ;  /* 0x00000008fc007844 */ /* 0x000fe40000000200 */
[----:B------:R-:W-:Y:S06]  /*39650*/  BAR.SYNC.DEFER_BLOCKING 0x0 ;  /* 0x0000000000007b1d */ /* 0x000fec0000010000 */
        /* <DEDUP_REMOVED lines=9> */
[----:B------:R-:W2:Y:S01]  /*396f0*/  LDL R236, [R1+0x68] ;  /* 0x0000680001ec7983 */ /* 0x000ea20000100800 */
        /* <DEDUP_REMOVED lines=15> */
[----:B------:R-:W4:Y:S04]  /*397f0*/  LDL.LU R247, [R1+0xd70] ;  /* 0x000d700001f77983 */ /* 0x000f280000300800 */
[----:B------:R2:W-:Y:S01]  /*39800*/  STSM.16.M88.4 [R252], R16 ;  /* 0x00000010fc007844 */ /* 0x0005e20000000200 */
[----:B------:R-:W-:Y:S01]  /*39810*/  BAR.SYNC.DEFER_BLOCKING 0x0 ;  /* 0x0000000000007b1d */ /* 0x000fe20000010000 */
[----:B------:R-:W-:-:S05]  /*39820*/  F2FP.F16.F32.PACK_AB R9, R231, R228 ;  /* 0x000000e4e709723e */ /* 0x000fca00000000ff */
[----:B------:R-:W4:Y:S04]  /*39830*/  LDL.LU R220, [R1+0xbcc] ;  /* 0x000bcc0001dc7983 */ /* 0x000f280000300800 */
[----:B------:R-:W4:Y:S04]  /*39840*/  LDL.LU R221, [R1+0xbc4] ;  /* 0x000bc40001dd7983 */ /* 0x000f280000300800 */
[----:B------:R-:W4:Y:S01]  /*39850*/  LDL.LU R226, [R1+0xbd4] ;  /* 0x000bd40001e27983 */ /* 0x000f220000300800 */
[----:B------:R-:W-:-:S03]  /*39860*/  F2FP.F16.F32.PACK_AB R11, R229, R234 ;  /* 0x000000eae50b723e */ /* 0x000fc600000000ff */
[----:B------:R-:W4:Y:S04]  /*39870*/  LDL.LU R227, [R1+0xbd0] ;  /* 0x000bd00001e37983 */ /* 0x000f280000300800 */
[----:B------:R-:W0:Y:S04]  /*39880*/  LDS.128 R48, [R0] ;  /* 0x0000000000307984 */ /* 0x000e280000000c00 */
[----:B------:R-:W4:Y:S01]  /*39890*/  LDL.LU R225, [R1+0xcdc] ;  /* 0x000cdc0001e17983 */ /* 0x000f220000300800 */
[----:B------:R-:W-:-:S03]  /*398a0*/  F2FP.F16.F32.PACK_AB R12, R34, R35 ;  /* 0x00000023220c723e */ /* 0x000fc600000000ff */
[----:B------:R-:W4:Y:S01]  /*398b0*/  LDL.LU R231, [R1+0xcd8] ;  /* 0x000cd80001e77983 */ /* 0x000f220000300800 */
[----:B------:R-:W-:Y:S01]  /*398c0*/  F2FP.F16.F32.PACK_AB R13, R32, R33 ;  /* 0x00000021200d723e */ /* 0x000fe200000000ff */
[----:B------:R-:W-:Y:S01]  /*398d0*/  BAR.SYNC.DEFER_BLOCKING 0x0 ;  /* 0x0000000000007b1d */ /* 0x000fe20000010000 */
[----:B------:R-:W-:Y:S02]  /*398e0*/  F2FP.F16.F32.PACK_AB R6, R235, R232 ;  /* 0x000000e8eb06723e */ /* 0x000fe400000000ff */
[----:B------:R-:W-:-:S03]  /*398f0*/  F2FP.F16.F32.PACK_AB R7, R233, R238 ;  /* 0x000000eee907723e */ /* 0x000fc600000000ff */
[----:B------:R-:W4:Y:S04]  /*39900*/  LDL.LU R228, [R1+0xd7c] ;  /* 0x000d7c0001e47983 */ /* 0x000f280000300800 */
[----:B------:R-:W4:Y:S04]  /*39910*/  LDL.LU R229, [R1+0xd78] ;  /* 0x000d780001e57983 */ /* 0x000f280000300800 */
[----:B------:R-:W4:Y:S04]  /*39920*/  LDL.LU R234, [R1+0xce4] ;  /* 0x000ce40001ea7983 */ /* 0x000f280000300800 */
[----:B------:R-:W4:Y:S04]  /*39930*/  LDL.LU R235, [R1+0xce0] ;  /* 0x000ce00001eb7983 */ /* 0x000f280000300800 */
[----:B------:R-:W4:Y:S04]  /*39940*/  LDL.LU R232, [R1+0xd84] ;  /* 0x000d840001e87983 */ /* 0x000f280000300800 */
[----:B------:R-:W4:Y:S04]  /*39950*/  LDL.LU R233, [R1+0xd80] ;  /* 0x000d800001e97983 */ /* 0x000f280000300800 */
[----:B------:R-:W4:Y:S04]  /*39960*/  LDL.LU R238, [R1+0xbfc] ;  /* 0x000bfc0001ee7983 */ /* 0x000f280000300800 */
[----:B------:R1:W-:Y:S01]  /*39970*/  STSM.16.M88.4 [R252], R12 ;  /* 0x0000000cfc007844 */ /* 0x0003e20000000200 */
[----:B------:R-:W-:Y:S01]  /*39980*/  BAR.SYNC.DEFER_BLOCKING 0x0 ;  /* 0x0000000000007b1d */ /* 0x000fe20000010000 */
[----:B------:R-:W-:-:S05]  /*39990*/  F2FP.F16.F32.PACK_AB R8, R30, R31 ;  /* 0x0000001f1e08723e */ /* 0x000fca00000000ff */
[----:B------:R-:W0:Y:S02]  /*399a0*/  LDS.128 R44, [R0] ;  /* 0x00000000002c7984 */ /* 0x000e240000000c00 */
[----:B------:R-:W-:Y:S01]  /*399b0*/  BAR.SYNC.DEFER_BLOCKING 0x0 ;  /* 0x0000000000007b1d */ /* 0x000fe20000010000 */
[----:B--2---:R-:W-:-:S05]  /*399c0*/  F2FP.F16.F32.PACK_AB R17, R239, R236 ;  /* 0x000000ecef11723e */ /* 0x004fca00000000ff */
[----:B------:R-:W2:Y:S04]  /*399d0*/  LDL.LU R239, [R1+0xbf4] ;  /* 0x000bf40001ef7983 */ /* 0x000ea80000300800 */
[----:B------:R-:W2:Y:S01]  /*399e0*/  LDL.LU R236, [R1] ;  /* 0x0000000001ec7983 */ /* 0x000ea20000300800 */
[----:B-1----:R-:W-:-:S03]  /*399f0*/  F2FP.F16.F32.PACK_AB R13, R237, R242 ;  /* 0x000000f2ed0d723e */ /* 0x002fc600000000ff */
[----:B------:R-:W2:Y:S04]  /*39a00*/  LDL.LU R237, [R1+0xc04] ;  /* 0x000c040001ed7983 */ /* 0x000ea80000300800 */
[----:B------:R-:W2:Y:S01]  /*39a10*/  LDL.LU R242, [R1+0xc00] ;  /* 0x000c000001f27983 */ /* 0x000ea20000300800 */
[----:B------:R-:W-:-:S03]  /*39a20*/  F2FP.F16.F32.PACK_AB R18, R243, R240 ;  /* 0x000000f0f312723e */ /* 0x000fc600000000ff */
[----:B------:R-:W2:Y:S04]  /*39a30*/  LDL.LU R243, [R1+0xcfc] ;  /* 0x000cfc0001f37983 */ /* 0x000ea80000300800 */
[----:B------:R-:W2:Y:S01]  /*39a40*/  LDL.LU R240, [R1+0xcf8] ;  /* 0x000cf80001f07983 */ /* 0x000ea20000300800 */
[----:B---3--:R-:W-:-:S03]  /*39a50*/  F2FP.F16.F32.PACK_AB R19, R241, R250 ;  /* 0x000000faf113723e */ /* 0x008fc600000000ff */
[----:B------:R-:W3:Y:S04]  /*39a60*/  LDL.LU R241, [R1+0xd8c] ;  /* 0x000d8c0001f17983 */ /* 0x000ee80000300800 */
[----:B------:R-:W3:Y:S01]  /*39a70*/  LDL.LU R250, [R1+0xd88] ;  /* 0x000d880001fa7983 */ /* 0x000ee20000300800 */
[----:B----4-:R-:W-:-:S03]  /*39a80*/  F2FP.F16.F32.PACK_AB R14, R251, R248 ;  /* 0x000000f8fb0e723e */ /* 0x010fc600000000ff */
[----:B------:R-:W4:Y:S04]  /*39a90*/  LDL.LU R251, [R1+0xd04] ;  /* 0x000d040001fb7983 */ /* 0x000f280000300800 */
[----:B------:R-:W4:Y:S01]  /*39aa0*/  LDL.LU R248, [R1+0xd00] ;  /* 0x000d000001f87983 */ /* 0x000f220000300800 */
[----:B------:R-:W-:-:S03]  /*39ab0*/  F2FP.F16.F32.PACK_AB R15, R249, R247 ;  /* 0x000000f7f90f723e */ /* 0x000fc600000000ff */
[----:B------:R-:W3:Y:S04]  /*39ac0*/  LDL.LU R249, [R1+0xd94] ;  /* 0x000d940001f97983 */ /* 0x000ee80000300800 */
[----:B------:R-:W3:Y:S04]  /*39ad0*/  LDL.LU R247, [R1+0xd90] ;  /* 0x000d900001f77983 */ /* 0x000ee80000300800 */
[----:B------:R-:W-:Y:S01]  /*39ae0*/  STSM.16.M88.4 [R252], R8 ;  /* 0x00000008fc007844 */ /* 0x000fe20000000200 */
[----:B------:R-:W-:Y:S01]  /*39af0*/  BAR.SYNC.DEFER_BLOCKING 0x0 ;  /* 0x0000000000007b1d */ /* 0x000fe20000010000 */
[----:B------:R-:W-:-:S05]  /*39b00*/  F2FP.F16.F32.PACK_AB R4, R26, R27 ;  /* 0x0000001b1a04723e */ /* 0x000fca00000000ff */
[----:B------:R-:W1:Y:S02]  /*39b10*/  LDS.128 R32, [R0] ;  /* 0x0000000000207984 */ /* 0x000e640000000c00 */
[----:B------:R-:W-:Y:S06]  /*39b20*/  BAR.SYNC.DEFER_BLOCKING 0x0 ;  /* 0x0000000000007b1d */ /* 0x000fec0000010000 */
[----:B------:R-:W-:Y:S02]  /*39b30*/  STSM.16.M88.4 [R252], R4 ;  /* 0x00000004fc007844 */ /* 0x000fe40000000200 */
[----:B------:R-:W-:Y:S01]  /*39b40*/  BAR.SYNC.DEFER_BLOCKING 0x0 ;  /* 0x0000000000007b1d */ /* 0x000fe20000010000 */
[----:B------:R-:W-:-:S05]  /*39b50*/  F2FP.F16.F32.PACK_AB R16, R22, R23 ;  /* 0x000000171610723e */ /* 0x000fca00000000ff */
[----:B------:R-:W1:Y:S02]  /*39b60*/  LDS.128 R40, [R0] ;  /* 0x0000000000287984 */ /* 0x000e640000000c00 */
[----:B------:R-:W-:Y:S06]  /*39b70*/  BAR.SYNC.DEFER_BLOCKING 0x0 ;  /* 0x0000000000007b1d */ /* 0x000fec0000010000 */
[----:B------:R0:W-:Y:S02]  /*39b80*/  STSM.16.M88.4 [R252], R16 ;  /* 0x00000010fc007844 */ /* 0x0001e40000000200 */
[----:B------:R-:W-:Y:S01]  /*39b90*/  BAR.SYNC.DEFER_BLOCKING 0x0 ;  /* 0x0000000000007b1d */ /* 0x000fe20000010000 */
[----:B0-----:R-:W-:-:S05]  /*39ba0*/  F2FP.F16.F32.PACK_AB R16, R245, R244 ;  /* 0x000000f4f510723e */ /* 0x001fca00000000ff */
[----:B------:R-:W0:Y:S01]  /*39bb0*/  LDS.128 R36, [R0] ;  /* 0x0000000000247984 */ /* 0x000e220000000c00 */
[----:B--2---:R-:W-:Y:S02]  /*39bc0*/  F2FP.F16.F32.PACK_AB R244, R236, R246 ;  /* 0x000000f6ecf4723e */ /* 0x004fe400000000ff */
[----:B----4-:R-:W-:Y:S02]  /*39bd0*/  F2FP.F16.F32.PACK_AB R246, R251, R248 ;  /* 0x000000f8fbf6723e */ /* 0x010fe400000000ff */
[----:B------:R-:W2:Y:S01]  /*39be0*/  LDL.LU R248, [R1+0x8] ;  /* 0x0000080001f87983 */ /* 0x000ea20000300800 */
[----:B---3--:R-:W-:-:S03]  /*39bf0*/  F2FP.F16.F32.PACK_AB R247, R249, R247 ;  /* 0x000000f7f9f7723e */ /* 0x008fc600000000ff */
[----:B------:R-:W2:Y:S01]  /*39c00*/  LDL.LU R249, [R1+0x4] ;  /* 0x0000040001f97983 */ /* 0x000ea20000300800 */
[----:B------:R-:W-:Y:S01]  /*39c10*/  F2FP.F16.F32.PACK_AB R12, R21, R20 ;  /* 0x00000014150c723e */ /* 0x000fe200000000ff */
[----:B------:R-:W-:Y:S01]  /*39c20*/  BAR.SYNC.DEFER_BLOCKING 0x0 ;  /* 0x0000000000007b1d */ /* 0x000fe20000010000 */
[----:B------:R-:W-:Y:S02]  /*39c30*/  F2FP.F16.F32.PACK_AB R4, R29, R28 ;  /* 0x0000001c1d04723e */ /* 0x000fe400000000ff */
[----:B------:R-:W-:-:S03]  /*39c40*/  F2FP.F16.F32.PACK_AB R9, R220, R221 ;  /* 0x000000dddc09723e */ /* 0x000fc600000000ff */
[----:B------:R-:W3:Y:S04]  /*39c50*/  LDL.LU R218, [R1+0xc2c] ;  /* 0x000c2c0001da7983 */ /* 0x000ee80000300800 */
[----:B------:R-:W3:Y:S04]  /*39c60*/  LDL.LU R219, [R1+0xc24] ;  /* 0x000c240001db7983 */ /* 0x000ee80000300800 */
[----:B------:R-:W4:Y:S04]  /*39c70*/  LDL R216, [R1+0x20] ;  /* 0x0000200001d87983 */ /* 0x000f280000100800 */
[----:B------:R-:W4:Y:S04]  /*39c80*/  LDL.LU R217, [R1+0xc] ;  /* 0x00000c0001d97983 */ /* 0x000f280000300800 */
[----:B------:R-:W-:Y:S01]  /*39c90*/  STSM.16.M88.4 [R252], R12 ;  /* 0x0000000cfc007844 */ /* 0x000fe20000000200 */
[----:B------:R-:W-:Y:S01]  /*39ca0*/  BAR.SYNC.DEFER_BLOCKING 0x0 ;  /* 0x0000000000007b1d */ /* 0x000fe20000010000 */
[----:B------:R-:W-:-:S02]  /*39cb0*/  F2FP.F16.F32.PACK_AB R5, R226, R227 ;  /* 0x000000e3e205723e */ /* 0x000fc400000000ff */
[----:B------:R-:W-:-:S03]  /*39cc0*/  F2FP.F16.F32.PACK_AB R10, R225, R231 ;  /* 0x000000e7e10a723e */ /* 0x000fc600000000ff */
[----:B------:R-:W3:Y:S04]  /*39cd0*/  LDL.LU R222, [R1+0xc34] ;  /* 0x000c340001de7983 */ /* 0x000ee80000300800 */
[----:B------:R-:W3:Y:S04]  /*39ce0*/  LDL.LU R223, [R1+0xc30] ;  /* 0x000c300001df7983 */ /* 0x000ee80000300800 */
[----:B------:R-:W3:Y:S04]  /*39cf0*/  LDL.LU R220, [R1+0xd1c] ;  /* 0x000d1c0001dc7983 */ /* 0x000ee80000300800 */
[----:B------:R-:W3:Y:S04]  /*39d00*/  LDL.LU R221, [R1+0xd18] ;  /* 0x000d180001dd7983 */ /* 0x000ee80000300800 */
[----:B------:R-:W0:Y:S01]  /*39d10*/  LDS.128 R28, [R0] ;  /* 0x00000000001c7984 */ /* 0x000e220000000c00 */
[----:B------:R-:W-:-:S03]  /*39d20*/  F2FP.F16.F32.PACK_AB R11, R228, R229 ;  /* 0x000000e5e40b723e */ /* 0x000fc600000000ff */
[----:B------:R-:W3:Y:S04]  /*39d30*/  LDL.LU R226, [R1+0xd9c] ;  /* 0x000d9c0001e27983 */ /* 0x000ee80000300800 */
[----:B------:R-:W3:Y:S01]  /*39d40*/  LDL.LU R227, [R1+0xd98] ;  /* 0x000d980001e37983 */ /* 0x000ee20000300800 */
[----:B------:R-:W-:-:S03]  /*39d50*/  F2FP.F16.F32.PACK_AB R6, R234, R235 ;  /* 0x000000ebea06723e */ /* 0x000fc600000000ff */
[----:B------:R-:W4:Y:S01]  /*39d60*/  LDL.LU R225, [R1+0xd24] ;  /* 0x000d240001e17983 */ /* 0x000f220000300800 */
[----:B------:R-:W-:Y:S01]  /*39d70*/  F2FP.F16.F32.PACK_AB R7, R232, R233 ;  /* 0x000000e9e807723e */ /* 0x000fe200000000ff */
[----:B------:R-:W-:Y:S01]  /*39d80*/  BAR.SYNC.DEFER_BLOCKING 0x0 ;  /* 0x0000000000007b1d */ /* 0x000fe20000010000 */
[----:B------:R-:W-:-:S05]  /*39d90*/  F2FP.F16.F32.PACK_AB R17, R238, R239 ;  /* 0x000000efee11723e */ /* 0x000fca00000000ff */
[----:B------:R-:W4:Y:S04]  /*39da0*/  LDL.LU R231, [R1+0xd20] ;  /* 0x000d200001e77983 */ /* 0x000f280000300800 */
[----:B------:R-:W3:Y:S04]  /*39db0*/  LDL.LU R228, [R1+0xda4] ;  /* 0x000da40001e47983 */ /* 0x000ee80000300800 */
[----:B------:R-:W3:Y:S04]  /*39dc0*/  LDL.LU R229, [R1+0xda0] ;  /* 0x000da00001e57983 */ /* 0x000ee80000300800 */
[----:B------:R-:W3:Y:S04]  /*39dd0*/  LDL R234, [R1+0x30] ;  /* 0x0000300001ea7983 */ /* 0x000ee80000100800 */
[----:B------:R-:W3:Y:S01]  /*39de0*/  LDL R235, [R1+0x28] ;  /* 0x0000280001eb7983 */ /* 0x000ee20000100800 */
[----:B------:R-:W-:-:S03]  /*39df0*/  F2FP.F16.F32.PACK_AB R245, R237, R242 ;  /* 0x000000f2edf5723e */ /* 0x000fc600000000ff */
[----:B------:R-:W3:Y:S01]  /*39e00*/  LDL.LU R232, [R1+0xc5c] ;  /* 0x000c5c0001e87983 */ /* 0x000ee20000300800 */
[----:B------:R-:W-:-:S03]  /*39e10*/  F2FP.F16.F32.PACK_AB R8, R25, R24 ;  /* 0x000000181908723e */ /* 0x000fc600000000ff */
[----:B------:R-:W3:Y:S01]  /*39e20*/  LDL.LU R233, [R1+0xc54] ;  /* 0x000c540001e97983 */ /* 0x000ee20000300800 */
[----:B------:R-:W-:-:S03]  /*39e30*/  F2FP.F16.F32.PACK_AB R18, R243, R240 ;  /* 0x000000f0f312723e */ /* 0x000fc600000000ff */
[----:B------:R-:W3:Y:S04]  /*39e40*/  LDL R238, [R1+0x40] ;  /* 0x0000400001ee7983 */ /* 0x000ee80000100800 */
[----:B------:R-:W3:Y:S04]  /*39e50*/  LDL R239, [R1+0x38] ;  /* 0x0000380001ef7983 */ /* 0x000ee80000100800 */
[----:B------:R-:W3:Y:S01]  /*39e60*/  LDL.LU R236, [R1+0xc64] ;  /* 0x000c640001ec7983 */ /* 0x000ee20000300800 */
[----:B------:R-:W-:-:S03]  /*39e70*/  F2FP.F16.F32.PACK_AB R19, R241, R250 ;  /* 0x000000faf113723e */ /* 0x000fc600000000ff */
[----:B------:R-:W3:Y:S04]  /*39e80*/  LDL.LU R237, [R1+0xc60] ;  /* 0x000c600001ed7983 */ /* 0x000ee80000300800 */
[----:B------:R-:W3:Y:S04]  /*39e90*/  LDL.LU R242, [R1+0xd3c] ;  /* 0x000d3c0001f27983 */ /* 0x000ee80000300800 */
[----:B------:R-:W3:Y:S04]  /*39ea0*/  LDL.LU R243, [R1+0xd38] ;  /* 0x000d380001f37983 */ /* 0x000ee80000300800 */
[----:B------:R-:W3:Y:S04]  /*39eb0*/  LDL.LU R240, [R1+0xdac] ;  /* 0x000dac0001f07983 */ /* 0x000ee80000300800 */
[----:B------:R-:W3:Y:S04]  /*39ec0*/  LDL.LU R241, [R1+0xda8] ;  /* 0x000da80001f17983 */ /* 0x000ee80000300800 */
[----:B------:R2:W-:Y:S04]  /*39ed0*/  STSM.16.M88.4 [R252], R8 ;  /* 0x00000008fc007844 */ /* 0x0005e80000000200 */
[----:B------:R-:W3:Y:S04]  /*39ee0*/  LDL.LU R250, [R1+0xd44] ;  /* 0x000d440001fa7983 */ /* 0x000ee80000300800 */
[----:B------:R-:W3:Y:S01]  /*39ef0*/  LDL.LU R251, [R1+0xd40] ;  /* 0x000d400001fb7983 */ /* 0x000ee20000300800 */
[----:B------:R-:W-:Y:S06]  /*39f00*/  BAR.SYNC.DEFER_BLOCKING 0x0 ;  /* 0x0000000000007b1d */ /* 0x000fec0000010000 */
[----:B------:R-:W0:Y:S02]  /*39f10*/  LDS.128 R24, [R0] ;  /* 0x0000000000187984 */ /* 0x000e240000000c00 */
[----:B------:R-:W-:Y:S01]  /*39f20*/  BAR.SYNC.DEFER_BLOCKING 0x0 ;  /* 0x0000000000007b1d */ /* 0x000fe20000010000 */
[----:B--2---:R-:W-:-:S05]  /*39f30*/  F2FP.F16.F32.PACK_AB R8, R248, R249 ;  /* 0x000000f9f808723e */ /* 0x004fca00000000ff */
[----:B------:R-:W2:Y:S04]  /*39f40*/  LDL.LU R248, [R1+0xdb4] ;  /* 0x000db40001f87983 */ /* 0x000ea80000300800 */
[----:B------:R-:W2:Y:S04]  /*39f50*/  LDL.LU R249, [R1+0xdb0] ;  /* 0x000db00001f97983 */ /* 0x000ea80000300800 */
[----:B------:R4:W-:Y:S01]  /*39f60*/  STSM.16.M88.4 [R252], R4 ;  /* 0x00000004fc007844 */ /* 0x0009e20000000200 */
[----:B------:R-:W-:Y:S06]  /*39f70*/  BAR.SYNC.DEFER_BLOCKING 0x0 ;  /* 0x0000000000007b1d */ /* 0x000fec0000010000 */
[----:B------:R-:W0:Y:S02]  /*39f80*/  LDS.128 R12, [R0] ;  /* 0x00000000000c7984 */ /* 0x000e240000000c00 */
[----:B------:R-:W-:Y:S06]  /*39f90*/  BAR.SYNC.DEFER_BLOCKING 0x0 ;  /* 0x0000000000007b1d */ /* 0x000fec0000010000 */
[----:B------:R-:W-:Y:S02]  /*39fa0*/  STSM.16.M88.4 [R252], R16 ;  /* 0x00000010fc007844 */ /* 0x000fe40000000200 */
[----:B------:R-:W-:Y:S06]  /*39fb0*/  BAR.SYNC.DEFER_BLOCKING 0x0 ;  /* 0x0000000000007b1d */ /* 0x000fec0000010000 */
[----:B------:R-:W0:Y:S02]  /*39fc0*/  LDS.128 R20, [R0] ;  /* 0x0000000000147984 */ /* 0x000e240000000c00 */
[----:B------:R-:W-:Y:S01]  /*39fd0*/  BAR.SYNC.DEFER_BLOCKING 0x0 ;  /* 0x0000000000007b1d */ /* 0x000fe20000010000 */
[----:B----4-:R-:W-:-:S02]  /*39fe0*/  F2FP.F16.F32.PACK_AB R6, R225, R231 ;  /* 0x000000e7e106723e */ /* 0x010fc400000000ff */
[----:B------:R-:W-:-:S03]  /*39ff0*/  F2FP.F16.F32.PACK_AB R4, R216, R217 ;  /* 0x000000d9d804723e */ /* 0x000fc600000000ff */
[----:B------:R-:W4:Y:S04]  /*3a000*/  LDL.LU R231, [R1+0x10] ;  /* 0x0000100001e77983 */ /* 0x000f280000300800 */
[----:B------:R-:W4:Y:S04]  /*3a010*/  LDL.LU R225, [R1+0x14] ;  /* 0x0000140001e17983 */ /* 0x000f280000300800 */
[----:B------:R-:W4:Y:S04]  /*3a020*/  LDL.LU.64 R214, [R1+0x438] ;  /* 0x0004380001d67983 */ /* 0x000f280000300a00 */
[----:B------:R-:W4:Y:S01]  /*3a030*/  LDL.LU.64 R216, [R1+0x430] ;  /* 0x0004300001d87983 */ /* 0x000f220000300a00 */
[----:B---3--:R-:W-:-:S03]  /*3a040*/  F2FP.F16.F32.PACK_AB R209, R236, R237 ;  /* 0x000000edecd1723e */ /* 0x008fc600000000ff */
[----:B------:R3:W-:Y:S01]  /*3a050*/  STSM.16.M88.4 [R252], R244 ;  /* 0x000000f4fc007844 */ /* 0x0007e20000000200 */
[----:B------:R-:W-:Y:S01]  /*3a060*/  BAR.SYNC.DEFER_BLOCKING 0x0 ;  /* 0x0000000000007b1d */ /* 0x000fe20000010000 */
[----:B---3--:R-:W-:-:S05]  /*3a070*/  F2FP.F16.F32.PACK_AB R244, R234, R235 ;  /* 0x000000ebeaf4723e */ /* 0x008fca00000000ff */
[----:B------:R-:W3:Y:S01]  /*3a080*/  LDL.LU.64 R234, [R1+0x428] ;  /* 0x0004280001ea7983 */ /* 0x000ee20000300a00 */
[----:B------:R-:W-:-:S03]  /*3a090*/  F2FP.F16.F32.PACK_AB R246, R242, R243 ;  /* 0x000000f3f2f6723e */ /* 0x000fc600000000ff */
[----:B------:R-:W3:Y:S04]  /*3a0a0*/  LDL.LU.64 R236, [R1+0x420] ;  /* 0x0004200001ec7983 */ /* 0x000ee80000300a00 */
[----:B------:R-:W3:Y:S04]  /*3a0b0*/  LDL.LU R242, [R1+0x18] ;  /* 0x0000180001f27983 */ /* 0x000ee80000300800 */
[----:B------:R-:W3:Y:S04]  /*3a0c0*/  LDL.LU R243, [R1+0x1c] ;  /* 0x00001c0001f37983 */ /* 0x000ee80000300800 */
[----:B------:R-:W0:Y:S01]  /*3a0d0*/  LDS.128 R16, [R0] ;  /* 0x0000000000107984 */ /* 0x000e220000000c00 */
[----:B------:R-:W-:-:S02]  /*3a0e0*/  F2FP.F16.F32.PACK_AB R9, R218, R219 ;  /* 0x000000dbda09723e */ /* 0x000fc400000000ff */
[----:B------:R-:W-:Y:S02]  /*3a0f0*/  F2FP.F16.F32.PACK_AB R10, R220, R221 ;  /* 0x000000dddc0a723e */ /* 0x000fe400000000ff */
[----:B------:R-:W-:Y:S01]  /*3a100*/  F2FP.F16.F32.PACK_AB R11, R226, R227 ;  /* 0x000000e3e20b723e */ /* 0x000fe200000000ff */
[----:B------:R-:W-:Y:S06]  /*3a110*/  BAR.SYNC.DEFER_BLOCKING 0x0 ;  /* 0x0000000000007b1d */ /* 0x000fec0000010000 */
[----:B------:R-:W-:Y:S02]  /*3a120*/  STSM.16.M88.4 [R252], R8 ;  /* 0x00000008fc007844 */ /* 0x000fe40000000200 */
[----:B------:R-:W-:Y:S01]  /*3a130*/  BAR.SYNC.DEFER_BLOCKING 0x0 ;  /* 0x0000000000007b1d */ /* 0x000fe20000010000 */
[----:B--2---:R-:W-:-:S05]  /*3a140*/  F2FP.F16.F32.PACK_AB R211, R248, R249 ;  /* 0x000000f9f8d3723e */ /* 0x004fca00000000ff */
[----:B------:R-:W2:Y:S04]  /*3a150*/  LDS.128 R8, [R0] ;  /* 0x0000000000087984 */ /* 0x000ea80000000c00 */
[----:B------:R-:W2:Y:S01]  /*3a160*/  LDL.LU.64 R248, [R1+0x418] ;  /* 0x0004180001f87983 */ /* 0x000ea20000300a00 */
[----:B------:R-:W-:Y:S02]  /*3a170*/  F2FP.F16.F32.PACK_AB R5, R222, R223 ;  /* 0x000000dfde05723e */ /* 0x000fe400000000ff */
[----:B------:R-:W-:Y:S01]  /*3a180*/  F2FP.F16.F32.PACK_AB R7, R228, R229 ;  /* 0x000000e5e407723e */ /* 0x000fe200000000ff */
[----:B------:R-:W-:Y:S01]  /*3a190*/  BAR.SYNC.DEFER_BLOCKING 0x0 ;  /* 0x0000000000007b1d */ /* 0x000fe20000010000 */
[----:B------:R-:W-:Y:S02]  /*3a1a0*/  F2FP.F16.F32.PACK_AB R245, R232, R233 ;  /* 0x000000e9e8f5723e */ /* 0x000fe400000000ff */
[----:B------:R-:W-:-:S02]  /*3a1b0*/  F2FP.F16.F32.PACK_AB R247, R240, R241 ;  /* 0x000000f1f0f7723e */ /* 0x000fc400000000ff */
[----:B------:R-:W-:Y:S02]  /*3a1c0*/  F2FP.F16.F32.PACK_AB R208, R238, R239 ;  /* 0x000000efeed0723e */ /* 0x000fe400000000ff */
[----:B------:R-:W-:Y:S01]  /*3a1d0*/  F2FP.F16.F32.PACK_AB R210, R250, R251 ;  /* 0x000000fbfad2723e */ /* 0x000fe200000000ff */
[----:B------:R-:W2:Y:S04]  /*3a1e0*/  LDL.LU.64 R220, [R1+0x410] ;  /* 0x0004100001dc7983 */ /* 0x000ea80000300a00 */
[----:B------:R-:W2:Y:S04]  /*3a1f0*/  LDL.LU.64 R226, [R1+0x408] ;  /* 0x0004080001e27983 */ /* 0x000ea80000300a00 */
[----:B------:R-:W2:Y:S04]  /*3a200*/  LDL.LU.64 R240, [R1+0x400] ;  /* 0x0004000001f07983 */ /* 0x000ea80000300a00 */
[----:B------:R-:W2:Y:S04]  /*3a210*/  LDL.LU.64 R218, [R1+0x3f8] ;  /* 0x0003f80001da7983 */ /* 0x000ea80000300a00 */
[----:B------:R-:W-:Y:S01]  /*3a220*/  STSM.16.M88.4 [R252], R4 ;  /* 0x00000004fc007844 */ /* 0x000fe20000000200 */
[----:B------:R-:W-:Y:S06]  /*3a230*/  BAR.SYNC.DEFER_BLOCKING 0x0 ;  /* 0x0000000000007b1d */ /* 0x000fec0000010000 */
[----:B------:R-:W2:Y:S04]  /*3a240*/  LDL.LU.64 R250, [R1+0x3f0] ;  /* 0x0003f00001fa7983 */ /* 0x000ea80000300a00 */
[----:B------:R-:W2:Y:S04]  /*3a250*/  LDL.LU.64 R228, [R1+0x3e8] ;  /* 0x0003e80001e47983 */ /* 0x000ea80000300a00 */
[----:B------:R-:W0:Y:S01]  /*3a260*/  LDS.128 R4, [R0] ;  /* 0x0000000000047984 */ /* 0x000e220000000c00 */
[----:B------:R-:W-:Y:S06]  /*3a270*/  BAR.SYNC.DEFER_BLOCKING 0x0 ;  /* 0x0000000000007b1d */ /* 0x000fec0000010000 */
[----:B------:R-:W-:Y:S02]  /*3a280*/  STSM.16.M88.4 [R252], R244 ;  /* 0x000000f4fc007844 */ /* 0x000fe40000000200 */
[----:B------:R-:W-:Y:S06]  /*3a290*/  BAR.SYNC.DEFER_BLOCKING 0x0 ;  /* 0x0000000000007b1d */ /* 0x000fec0000010000 */
[----:B------:R-:W0:Y:S02]  /*3a2a0*/  LDS.128 R244, [R0] ;  /* 0x0000000000f47984 */ /* 0x000e240000000c00 */
[----:B------:R-:W-:Y:S01]  /*3a2b0*/  BAR.SYNC.DEFER_BLOCKING 0x0 ;  /* 0x0000000000007b1d */ /* 0x000fe20000010000 */
[----:B----4-:R-:W-:-:S05]  /*3a2c0*/  PRMT R230, R231, 0x7632, R230 ;  /* 0x00007632e7e67816 */ /* 0x010fca00000000e6 */
[----:B------:R4:W-:Y:S02]  /*3a2d0*/  STSM.16.M88.4 [R252], R208 ;  /* 0x000000d0fc007844 */ /* 0x0009e40000000200 */
[----:B------:R-:W-:Y:S01]  /*3a2e0*/  BAR.SYNC.DEFER_BLOCKING 0x0 ;  /* 0x0000000000007b1d */ /* 0x000fe20000010000 */
[----:B---3--:R-:W-:-:S05]  /*3a2f0*/  PRMT R224, R242, 0x7632, R224 ;  /* 0x00007632f2e07816 */ /* 0x008fca00000000e0 */
[----:B----4-:R-:W3:Y:S01]  /*3a300*/  LDL.LU.64 R210, [R1+0xe50] ;  /* 0x000e500001d27983 */ /* 0x010ee20000300a00 */
[----:B------:R-:W-:-:S03]  /*3a310*/  PRMT R252, R225, 0x7632, R252 ;  /* 0x00007632e1fc7816 */ /* 0x000fc600000000fc */
[----:B------:R-:W4:Y:S04]  /*3a320*/  LDL.LU.64 R208, [R1+0xe48] ;  /* 0x000e480001d07983 */ /* 0x000f280000300a00 */
[----:B------:R-:W3:Y:S04]  /*3a330*/  LDL.LU.64 R222, [R1+0x3e0] ;  /* 0x0003e00001de7983 */ /* 0x000ee80000300a00 */
[----:B------:R-:W4:Y:S04]  /*3a340*/  LDL.LU.64 R232, [R1+0x3d8] ;  /* 0x0003d80001e87983 */ /* 0x000f280000300a00 */
[----:B------:R-:W-:Y:S04]  /*3a350*/  STG.E.U16 desc[UR60][R2.64], R231 ;  /* 0x000000e702007986 */ /* 0x000fe8000c10153c */
[----:B------:R-:W4:Y:S04]  /*3a360*/  LDL.LU.64 R238, [R1+0x3d0] ;  /* 0x0003d00001ee7983 */ /* 0x000f280000300a00 */
[----:B------:R1:W-:Y:S04]  /*3a370*/  STG.E.U16 desc[UR60][R214.64], R230 ;  /* 0x000000e6d6007986 */ /* 0x0003e8000c10153c */
[----:B------:R0:W-:Y:S04]  /*3a380*/  STG.E.U16 desc[UR60][R216.64], R225 ;  /* 0x000000e1d8007986 */ /* 0x0001e8000c10153c */
[----:B------:R0:W-:Y:S04]  /*3a390*/  STG.E.U16 desc[UR60][R234.64], R252 ;  /* 0x000000fcea007986 */ /* 0x0001e8000c10153c */
[----:B-1----:R-:W4:Y:S04]  /*3a3a0*/  LDL.LU.64 R214, [R1+0xe40] ;  /* 0x000e400001d67983 */ /* 0x002f280000300a00 */
[----:B------:R-:W4:Y:S04]  /*3a3b0*/  LDL.LU.64 R230, [R1+0x3c8] ;  /* 0x0003c80001e67983 */ /* 0x000f280000300a00 */
[----:B0-----:R-:W4:Y:S04]  /*3a3c0*/  LDL.LU.64 R216, [R1+0xe38] ;  /* 0x000e380001d87983 */ /* 0x001f280000300a00 */
[----:B------:R-:W4:Y:S04]  /*3a3d0*/  LDL.LU.64 R234, [R1+0x3c0] ;  /* 0x0003c00001ea7983 */ /* 0x000f280000300a00 */
[----:B------:R0:W-:Y:S04]  /*3a3e0*/  STG.E.U16 desc[UR60][R236.64], R242 ;  /* 0x000000f2ec007986 */ /* 0x0001e8000c10153c */
[----:B0-----:R-:W4:Y:S04]  /*3a3f0*/  LDL.LU.64 R236, [R1+0x3b8] ;  /* 0x0003b80001ec7983 */ /* 0x001f280000300a00 */
[----:B--2---:R0:W-:Y:S04]  /*3a400*/  STG.E.U16 desc[UR60][R248.64], R224 ;  /* 0x000000e0f8007986 */ /* 0x0041e8000c10153c */
[----:B0-----:R-:W2:Y:S01]  /*3a410*/  LDL.LU.64 R248, [R1+0xe30] ;  /* 0x000e300001f87983 */ /* 0x001ea20000300a00 */
[----:B------:R-:W-:-:S03]  /*3a420*/  PRMT R252, R243, 0x7632, R252 ;  /* 0x00007632f3fc7816 */ /* 0x000fc600000000fc */
[----:B------:R0:W-:Y:S04]  /*3a430*/  STG.E.U16 desc[UR60][R220.64], R243 ;  /* 0x000000f3dc007986 */ /* 0x0001e8000c10153c */
[----:B------:R1:W-:Y:S04]  /*3a440*/  STG.E.U16 desc[UR60][R226.64], R252 ;  /* 0x000000fce2007986 */ /* 0x0003e8000c10153c */
[----:B------:R-:W4:Y:S04]  /*3a450*/  LDL.LU.64 R224, [R1+0x3b0] ;  /* 0x0003b00001e07983 */ /* 0x000f280000300a00 */
[----:B0-----:R-:W4:Y:S04]  /*3a460*/  LDL.LU.64 R242, [R1+0x3a8] ;  /* 0x0003a80001f27983 */ /* 0x001f280000300a00 */
[----:B------:R-:W4:Y:S04]  /*3a470*/  LDL.LU.64 R220, [R1+0x3a0] ;  /* 0x0003a00001dc7983 */ /* 0x000f280000300a00 */
[----:B-1----:R-:W4:Y:S01]  /*3a480*/  LDL.LU.64 R226, [R1+0x398] ;  /* 0x0003980001e27983 */ /* 0x002f220000300a00 */
[----:B--2---:R-:W-:-:S03]  /*3a490*/  PRMT R252, R248, 0x7632, R252 ;  /* 0x00007632f8fc7816 */ /* 0x004fc600000000fc */
[----:B------:R0:W-:Y:S04]  /*3a4a0*/  STG.E.U16 desc[UR60][R240.64], R248 ;  /* 0x000000f8f0007986 */ /* 0x0001e8000c10153c */
[----:B------:R1:W-:Y:S04]  /*3a4b0*/  STG.E.U16 desc[UR60][R218.64], R252 ;  /* 0x000000fcda007986 */ /* 0x0003e8000c10153c */
[----:B------:R2:W-:Y:S04]  /*3a4c0*/  STG.E.U16 desc[UR60][R250.64], R249 ;  /* 0x000000f9fa007986 */ /* 0x0005e8000c10153c */
[----:B0-----:R-:W4:Y:S04]  /*3a4d0*/  LDL.LU.64 R240, [R1+0xe28] ;  /* 0x000e280001f07983 */ /* 0x001f280000300a00 */
[----:B-1----:R-:W4:Y:S04]  /*3a4e0*/  LDL.LU.64 R218, [R1+0x388] ;  /* 0x0003880001da7983 */ /* 0x002f280000300a00 */
[----:B--2---:R-:W2:Y:S01]  /*3a4f0*/  LDL.LU.64 R250, [R1+0xe20] ;  /* 0x000e200001fa7983 */ /* 0x004ea20000300a00 */
[----:B------:R-:W-:-:S05]  /*3a500*/  PRMT R248, R249, 0x7632, R248 ;  /* 0x00007632f9f87816 */ /* 0x000fca00000000f8 */
[----:B------:R0:W-:Y:S04]  /*3a510*/  STG.E.U16 desc[UR60][R228.64], R248 ;  /* 0x000000f8e4007986 */ /* 0x0001e8000c10153c */
[----:B0-----:R-:W4:Y:S01]  /*3a520*/  LDL.LU.64 R228, [R1+0x380] ;  /* 0x0003800001e47983 */ /* 0x001f220000300a00 */
[----:B--2---:R-:W-:Y:S02]  /*3a530*/  PRMT R249, R250, 0x7632, R249 ;  /* 0x00007632faf97816 */ /* 0x004fe400000000f9 */
[----:B------:R-:W-:Y:S01]  /*3a540*/  PRMT R248, R251, 0x7632, R248 ;  /* 0x00007632fbf87816 */ /* 0x000fe200000000f8 */
[----:B---3--:R-:W-:Y:S04]  /*3a550*/  STG.E.U16 desc[UR60][R222.64], R250 ;  /* 0x000000fade007986 */ /* 0x008fe8000c10153c */
[----:B----4-:R-:W-:Y:S04]  /*3a560*/  STG.E.U16 desc[UR60][R232.64], R249 ;  /* 0x000000f9e8007986 */ /* 0x010fe8000c10153c */
[----:B------:R0:W-:Y:S04]  /*3a570*/  STG.E.U16 desc[UR60][R238.64], R251 ;  /* 0x000000fbee007986 */ /* 0x0001e8000c10153c */
[----:B------:R1:W-:Y:S04]  /*3a580*/  STG.E.U16 desc[UR60][R230.64], R248 ;  /* 0x000000f8e6007986 */ /* 0x0003e8000c10153c */
[----:B------:R2:W-:Y:S04]  /*3a590*/  STG.E.U16 desc[UR60][R234.64], R240 ;  /* 0x000000f0ea007986 */ /* 0x0005e8000c10153c */
[----:B0-----:R-:W3:Y:S01]  /*3a5a0*/  LDL.LU.64 R250, [R1+0x378] ;  /* 0x0003780001fa7983 */ /* 0x001ee20000300a00 */
[----:B-1----:R-:W-:-:S03]  /*3a5b0*/  PRMT R248, R240, 0x7632, R248 ;  /* 0x00007632f0f87816 */ /* 0x002fc600000000f8 */
[----:B------:R-:W4:Y:S01]  /*3a5c0*/  LDL.LU.64 R232, [R1+0x370] ;  /* 0x0003700001e87983 */ /* 0x000f220000300a00 */
[----:B--2---:R-:W-:-:S03]  /*3a5d0*/  PRMT R240, R241, 0x7632, R240 ;  /* 0x00007632f1f07816 */ /* 0x004fc600000000f0 */
[----:B------:R-:W2:Y:S04]  /*3a5e0*/  LDL.LU.64 R238, [R1+0x368] ;  /* 0x0003680001ee7983 */ /* 0x000ea80000300a00 */
[----:B------:R-:W2:Y:S04]  /*3a5f0*/  LDL.LU.64 R230, [R1+0x360] ;  /* 0x0003600001e67983 */ /* 0x000ea80000300a00 */
[----:B------:R-:W2:Y:S04]  /*3a600*/  LDL.LU.64 R234, [R1+0x358] ;  /* 0x0003580001ea7983 */ /* 0x000ea80000300a00 */
[----:B------:R-:W2:Y:S04]  /*3a610*/  LDL.LU.64 R222, [R1+0x350] ;  /* 0x0003500001de7983 */ /* 0x000ea80000300a00 */
[----:B------:R0:W-:Y:S04]  /*3a620*/  STG.E.U16 desc[UR60][R236.64], R248 ;  /* 0x000000f8ec007986 */ /* 0x0001e8000c10153c */
[----:B------:R1:W-:Y:S04]  /*3a630*/  STG.E.U16 desc[UR60][R224.64], R241 ;  /* 0x000000f1e0007986 */ /* 0x0003e8000c10153c */
[----:B------:R1:W-:Y:S04]  /*3a640*/  STG.E.U16 desc[UR60][R242.64], R240 ;  /* 0x000000f0f2007986 */ /* 0x0003e8000c10153c */
[----:B0-----:R-:W3:Y:S04]  /*3a650*/  LDL.LU.64 R236, [R1+0xe18] ;  /* 0x000e180001ec7983 */ /* 0x001ee80000300a00 */
[----:B------:R-:W4:Y:S04]  /*3a660*/  LDL.LU.64 R248, [R1+0x390] ;  /* 0x0003900001f87983 */ /* 0x000f280000300a00 */
[----:B-1----:R-:W2:Y:S04]  /*3a670*/  LDL.LU.64 R224, [R1+0x340] ;  /* 0x0003400001e07983 */ /* 0x002ea80000300a00 */
[----:B------:R-:W3:Y:S02]  /*3a680*/  LDL.LU.64 R242, [R1+0xe10] ;  /* 0x000e100001f27983 */ /* 0x000ee40000300a00 */
[----:B---3--:R-:W-:-:S02]  /*3a690*/  PRMT R241, R242, 0x7632, R241 ;  /* 0x00007632f2f17816 */ /* 0x008fc400000000f1 */
[----:B------:R-:W-:Y:S01]  /*3a6a0*/  PRMT R240, R243, 0x7632, R240 ;  /* 0x00007632f3f07816 */ /* 0x000fe200000000f0 */
[----:B------:R0:W-:Y:S04]  /*3a6b0*/  STG.E.U16 desc[UR60][R220.64], R242 ;  /* 0x000000f2dc007986 */ /* 0x0001e8000c10153c */
[----:B------:R1:W-:Y:S04]  /*3a6c0*/  STG.E.U16 desc[UR60][R226.64], R241 ;  /* 0x000000f1e2007986 */ /* 0x0003e8000c10153c */
[----:B----4-:R-:W-:Y:S04]  /*3a6d0*/  STG.E.U16 desc[UR60][R248.64], R243 ;  /* 0x000000f3f8007986 */ /* 0x010fe8000c10153c */
[----:B------:R3:W-:Y:S04]  /*3a6e0*/  STG.E.U16 desc[UR60][R218.64], R240 ;  /* 0x000000f0da007986 */ /* 0x0007e8000c10153c */
[----:B0-----:R-:W4:Y:S04]  /*3a6f0*/  LDL.LU.64 R220, [R1+0x330] ;  /* 0x0003300001dc7983 */ /* 0x001f280000300a00 */
[----:B-1----:R-:W4:Y:S01]  /*3a700*/  LDL.LU.64 R226, [R1+0x328] ;  /* 0x0003280001e27983 */ /* 0x002f220000300a00 */
[----:B---3--:R-:W-:-:S03]  /*3a710*/  PRMT R240, R236, 0x7632, R240 ;  /* 0x00007632ecf07816 */ /* 0x008fc600000000f0 */
[----:B------:R-:W3:Y:S04]  /*3a720*/  LDL.LU.64 R242, [R1+0x338] ;  /* 0x0003380001f27983 */ /* 0x000ee80000300a00 */
[----:B------:R0:W-:Y:S04]  /*3a730*/  STG.E.U16 desc[UR60][R228.64], R236 ;  /* 0x000000ece4007986 */ /* 0x0001e8000c10153c */
[----:B------:R-:W4:Y:S04]  /*3a740*/  LDL.LU.64 R248, [R1+0x320] ;  /* 0x0003200001f87983 */ /* 0x000f280000300a00 */
[----:B------:R-:W4:Y:S01]  /*3a750*/  LDL.LU.64 R218, [R1+0x318] ;  /* 0x0003180001da7983 */ /* 0x000f220000300a00 */
[----:B0-----:R-:W-:-:S03]  /*3a760*/  PRMT R236, R237, 0x7632, R236 ;  /* 0x00007632edec7816 */ /* 0x001fc600000000ec */
[----:B------:R-:W4:Y:S04]  /*3a770*/  LDL.LU.64 R228, [R1+0x310] ;  /* 0x0003100001e47983 */ /* 0x000f280000300a00 */
[----:B------:R0:W-:Y:S04]  /*3a780*/  STG.E.U16 desc[UR60][R250.64], R240 ;  /* 0x000000f0fa007986 */ /* 0x0001e8000c10153c */
[----:B------:R1:W-:Y:S04]  /*3a790*/  STG.E.U16 desc[UR60][R232.64], R237 ;  /* 0x000000ede8007986 */ /* 0x0003e8000c10153c */
[----:B--2---:R2:W-:Y:S04]  /*3a7a0*/  STG.E.U16 desc[UR60][R238.64], R236 ;  /* 0x000000ecee007986 */ /* 0x0045e8000c10153c */
[----:B0-----:R-:W3:Y:S04]  /*3a7b0*/  LDL.LU.64 R240, [R1+0x348] ;  /* 0x0003480001f07983 */ /* 0x001ee80000300a00 */
[----:B------:R-:W4:Y:S04]  /*3a7c0*/  LDL.LU.64 R250, [R1+0x308] ;  /* 0x0003080001fa7983 */ /* 0x000f280000300a00 */
[----:B-1----:R-:W4:Y:S04]  /*3a7d0*/  LDL.LU.64 R232, [R1+0xe08] ;  /* 0x000e080001e87983 */ /* 0x002f280000300a00 */
[----:B--2---:R-:W2:Y:S02]  /*3a7e0*/  LDL.LU.64 R238, [R1+0xe00] ;  /* 0x000e000001ee7983 */ /* 0x004ea40000300a00 */
[----:B--2---:R-:W-:-:S02]  /*3a7f0*/  PRMT R237, R238, 0x7632, R237 ;  /* 0x00007632eeed7816 */ /* 0x004fc400000000ed */
[----:B------:R0:W-:Y:S04]  /*3a800*/  STG.E.U16 desc[UR60][R230.64], R238 ;  /* 0x000000eee6007986 */ /* 0x0001e8000c10153c */
[----:B------:R1:W-:Y:S04]  /*3a810*/  STG.E.U16 desc[UR60][R234.64], R237 ;  /* 0x000000edea007986 */ /* 0x0003e8000c10153c */
[----:B0-----:R-:W2:Y:S04]  /*3a820*/  LDL.LU.64 R230, [R1+0x2f8] ;  /* 0x0002f80001e67983 */ /* 0x001ea80000300a00 */
[----:B-1----:R-:W2:Y:S01]  /*3a830*/  LDL.LU.64 R234, [R1+0xdf8] ;  /* 0x000df80001ea7983 */ /* 0x002ea20000300a00 */
[----:B------:R-:W-:-:S03]  /*3a840*/  PRMT R236, R239, 0x7632, R236 ;  /* 0x00007632efec7816 */ /* 0x000fc600000000ec */
[----:B------:R0:W-:Y:S04]  /*3a850*/  STG.E.U16 desc[UR60][R222.64], R239 ;  /* 0x000000efde007986 */ /* 0x0001e8000c10153c */
[----:B---3--:R1:W-:Y:S04]  /*3a860*/  STG.E.U16 desc[UR60][R240.64], R236 ;  /* 0x000000ecf0007986 */ /* 0x0083e8000c10153c */
[----:B----4-:R3:W-:Y:S04]  /*3a870*/  STG.E.U16 desc[UR60][R224.64], R232 ;  /* 0x000000e8e0007986 */ /* 0x0107e8000c10153c */
[----:B0-----:R-:W4:Y:S01]  /*3a880*/  LDL.LU.64 R238, [R1+0x2e8] ;  /* 0x0002e80001ee7983 */ /* 0x001f220000300a00 */
[----:B-1----:R-:W-:-:S03]  /*3a890*/  PRMT R236, R232, 0x7632, R236 ;  /* 0x00007632e8ec7816 */ /* 0x002fc600000000ec */
[----:B------:R-:W4:Y:S01]  /*3a8a0*/  LDL.LU.64 R222, [R1+0x2e0] ;  /* 0x0002e00001de7983 */ /* 0x000f220000300a00 */
[----:B---3--:R-:W-:-:S03]  /*3a8b0*/  PRMT R232, R233, 0x7632, R232 ;  /* 0x00007632e9e87816 */ /* 0x008fc600000000e8 */
[----:B------:R0:W-:Y:S04]  /*3a8c0*/  STG.E.U16 desc[UR60][R242.64], R236 ;  /* 0x000000ecf2007986 */ /* 0x0001e8000c10153c */
[----:B------:R-:W3:Y:S04]  /*3a8d0*/  LDL.LU.64 R240, [R1+0x2d8] ;  /* 0x0002d80001f07983 */ /* 0x000ee80000300a00 */
[----:B------:R1:W-:Y:S04]  /*3a8e0*/  STG.E.U16 desc[UR60][R220.64], R233 ;  /* 0x000000e9dc007986 */ /* 0x0003e8000c10153c */
[----:B------:R-:W3:Y:S04]  /*3a8f0*/  LDL.LU.64 R224, [R1+0x2d0] ;  /* 0x0002d00001e07983 */ /* 0x000ee80000300a00 */
[----:B0-----:R-:W4:Y:S04]  /*3a900*/  LDL.LU.64 R236, [R1+0x300] ;  /* 0x0003000001ec7983 */ /* 0x001f280000300a00 */
[----:B------:R-:W3:Y:S04]  /*3a910*/  LDL.LU.64 R242, [R1+0x2c8] ;  /* 0x0002c80001f27983 */ /* 0x000ee80000300a00 */
[----:B------:R0:W-:Y:S04]  /*3a920*/  STG.E.U16 desc[UR60][R226.64], R232 ;  /* 0x000000e8e2007986 */ /* 0x0001e8000c10153c */
[----:B-1----:R-:W3:Y:S04]  /*3a930*/  LDL.LU.64 R220, [R1+0x2c0] ;  /* 0x0002c00001dc7983 */ /* 0x002ee80000300a00 */
[----:B0-----:R-:W3:Y:S01]  /*3a940*/  LDL.LU.64 R226, [R1+0x2b8] ;  /* 0x0002b80001e27983 */ /* 0x001ee20000300a00 */
[----:B--2---:R-:W-:-:S03]  /*3a950*/  PRMT R233, R234, 0x7632, R233 ;  /* 0x00007632eae97816 */ /* 0x004fc600000000e9 */
[----:B------:R0:W-:Y:S04]  /*3a960*/  STG.E.U16 desc[UR60][R248.64], R234 ;  /* 0x000000eaf8007986 */ /* 0x0001e8000c10153c */
[----:B------:R1:W-:Y:S04]  /*3a970*/  STG.E.U16 desc[UR60][R218.64], R233 ;  /* 0x000000e9da007986 */ /* 0x0003e8000c10153c */
[----:B------:R2:W-:Y:S04]  /*3a980*/  STG.E.U16 desc[UR60][R228.64], R235 ;  /* 0x000000ebe4007986 */ /* 0x0005e8000c10153c */
[----:B0-----:R-:W3:Y:S04]  /*3a990*/  LDL.LU.64 R248, [R1+0x2b0] ;  /* 0x0002b00001f87983 */ /* 0x001ee80000300a00 */
[----:B-1----:R-:W3:Y:S04]  /*3a9a0*/  LDL.LU.64 R218, [R1+0xdf0] ;  /* 0x000df00001da7983 */ /* 0x002ee80000300a00 */
[----:B--2---:R-:W2:Y:S01]  /*3a9b0*/  LDL.LU.64 R228, [R1+0xde8] ;  /* 0x000de80001e47983 */ /* 0x004ea20000300a00 */
[----:B------:R-:W-:-:S03]  /*3a9c0*/  PRMT R232, R235, 0x7632, R232 ;  /* 0x00007632ebe87816 */ /* 0x000fc600000000e8 */
[----:B------:R-:W3:Y:S04]  /*3a9d0*/  LDL.LU.64 R234, [R1+0x2f0] ;  /* 0x0002f00001ea7983 */ /* 0x000ee80000300a00 */
[----:B------:R0:W-:Y:S04]  /*3a9e0*/  STG.E.U16 desc[UR60][R250.64], R232 ;  /* 0x000000e8fa007986 */ /* 0x0001e8000c10153c */
[----:B0-----:R-:W3:Y:S01]  /*3a9f0*/  LDL.LU.64 R250, [R1+0x298] ;  /* 0x0002980001fa7983 */ /* 0x001ee20000300a00 */
[----:B--2---:R-:W-:-:S03]  /*3aa00*/  PRMT R232, R228, 0x7632, R232 ;  /* 0x00007632e4e87816 */ /* 0x004fc600000000e8 */
[----:B----4-:R0:W-:Y:S04]  /*3aa10*/  STG.E.U16 desc[UR60][R236.64], R228 ;  /* 0x000000e4ec007986 */ /* 0x0101e8000c10153c */
[----:B------:R1:W-:Y:S04]  /*3aa20*/  STG.E.U16 desc[UR60][R230.64], R232 ;  /* 0x000000e8e6007986 */ /* 0x0003e8000c10153c */
[----:B0-----:R-:W2:Y:S04]  /*3aa30*/  LDL.LU.64 R236, [R1+0x288] ;  /* 0x0002880001ec7983 */ /* 0x001ea80000300a00 */
[----:B-1----:R-:W4:Y:S01]  /*3aa40*/  LDL.LU.64 R230, [R1+0xde0] ;  /* 0x000de00001e67983 */ /* 0x002f220000300a00 */
[----:B------:R-:W-:-:S03]  /*3aa50*/  PRMT R228, R229, 0x7632, R228 ;  /* 0x00007632e5e47816 */ /* 0x000fc600000000e4 */
[----:B---3--:R0:W-:Y:S04]  /*3aa60*/  STG.E.U16 desc[UR60][R234.64], R229 ;  /* 0x000000e5ea007986 */ /* 0x0081e8000c10153c */
[----:B------:R-:W3:Y:S04]  /*3aa70*/  LDL.LU.64 R232, [R1+0x2a0] ;  /* 0x0002a00001e87983 */ /* 0x000ee80000300a00 */
[----:B------:R-:W-:Y:S04]  /*3aa80*/  STG.E.U16 desc[UR60][R238.64], R228 ;  /* 0x000000e4ee007986 */ /* 0x000fe8000c10153c */
[----:B0-----:R-:W2:Y:S01]  /*3aa90*/  LDL.LU.64 R234, [R1+0x280] ;  /* 0x0002800001ea7983 */ /* 0x001ea20000300a00 */
[----:B----4-:R-:W-:-:S03]  /*3aaa0*/  PRMT R229, R230, 0x7632, R229 ;  /* 0x00007632e6e57816 */ /* 0x010fc600000000e5 */
[----:B------:R0:W-:Y:S04]  /*3aab0*/  STG.E.U16 desc[UR60][R222.64], R230 ;  /* 0x000000e6de007986 */ /* 0x0001e8000c10153c */
[----:B------:R1:W-:Y:S04]  /*3aac0*/  STG.E.U16 desc[UR60][R240.64], R229 ;  /* 0x000000e5f0007986 */ /* 0x0003e8000c10153c */
[----:B------:R4:W-:Y:S04]  /*3aad0*/  STG.E.U16 desc[UR60][R224.64], R231 ;  /* 0x000000e7e0007986 */ /* 0x0009e8000c10153c */
[----:B0-----:R-:W2:Y:S04]  /*3aae0*/  LDL.LU.64 R222, [R1+0x278] ;  /* 0x0002780001de7983 */ /* 0x001ea80000300a00 */
[----:B------:R-:W2:Y:S04]  /*3aaf0*/  LDL.LU.64 R238, [R1+0x270] ;  /* 0x0002700001ee7983 */ /* 0x000ea80000300a00 */
[----:B-1----:R-:W2:Y:S04]  /*3ab00*/  LDL.LU.64 R240, [R1+0x268] ;  /* 0x0002680001f07983 */ /* 0x002ea80000300a00 */
[----:B----4-:R-:W4:Y:S01]  /*3ab10*/  LDL.LU.64 R224, [R1+0xdd8] ;  /* 0x000dd80001e07983 */ /* 0x010f220000300a00 */
[----:B------:R-:W-:-:S03]  /*3ab20*/  PRMT R228, R231, 0x7632, R228 ;  /* 0x00007632e7e47816 */ /* 0x000fc600000000e4 */
[----:B------:R-:W2:Y:S04]  /*3ab30*/  LDL.LU.64 R230, [R1+0x290] ;  /* 0x0002900001e67983 */ /* 0x000ea80000300a00 */
[----:B------:R0:W-:Y:S04]  /*3ab40*/  STG.E.U16 desc[UR60][R242.64], R228 ;  /* 0x000000e4f2007986 */ /* 0x0001e8000c10153c */
[----:B0-----:R-:W2:Y:S01]  /*3ab50*/  LDL.LU.64 R242, [R1+0x250] ;  /* 0x0002500001f27983 */ /* 0x001ea20000300a00 */
[----:B----4-:R-:W-:-:S03]  /*3ab60*/  PRMT R228, R224, 0x7632, R228 ;  /* 0x00007632e0e47816 */ /* 0x010fc600000000e4 */
[----:B------:R0:W-:Y:S04]  /*3ab70*/  STG.E.U16 desc[UR60][R220.64], R224 ;  /* 0x000000e0dc007986 */ /* 0x0001e8000c10153c */
[----:B------:R1:W-:Y:S04]  /*3ab80*/  STG.E.U16 desc[UR60][R226.64], R228 ;  /* 0x000000e4e2007986 */ /* 0x0003e8000c10153c */
[----:B0-----:R-:W4:Y:S04]  /*3ab90*/  LDL.LU.64 R220, [R1+0xdd0] ;  /* 0x000dd00001dc7983 */ /* 0x001f280000300a00 */
[----:B-1----:R-:W3:Y:S04]  /*3aba0*/  LDL.LU.64 R226, [R1+0xdc8] ;  /* 0x000dc80001e27983 */ /* 0x002ee80000300a00 */
[----:B------:R-:W2:Y:S01]  /*3abb0*/  LDL.LU.64 R228, [R1+0x2a8] ;  /* 0x0002a80001e47983 */ /* 0x000ea20000300a00 */
[----:B------:R-:W-:-:S03]  /*3abc0*/  PRMT R224, R225, 0x7632, R224 ;  /* 0x00007632e1e07816 */ /* 0x000fc600000000e0 */
[----:B------:R0:W-:Y:S04]  /*3abd0*/  STG.E.U16 desc[UR60][R248.64], R225 ;  /* 0x000000e1f8007986 */ /* 0x0001e8000c10153c */
[----:B0-----:R-:W4:Y:S01]  /*3abe0*/  LDL.LU.64 R248, [R1+0x248] ;  /* 0x0002480001f87983 */ /* 0x001f220000300a00 */
[----:B---3--:R-:W-:-:S03]  /*3abf0*/  PRMT R225, R226, 0x7632, R225 ;  /* 0x00007632e2e17816 */ /* 0x008fc600000000e1 */
[----:B--2---:R0:W-:Y:S04]  /*3ac00*/  STG.E.U16 desc[UR60][R228.64], R224 ;  /* 0x000000e0e4007986 */ /* 0x0041e8000c10153c */
[----:B------:R1:W-:Y:S04]  /*3ac10*/  STG.E.U16 desc[UR60][R232.64], R226 ;  /* 0x000000e2e8007986 */ /* 0x0003e8000c10153c */
[----:B------:R2:W-:Y:S01]  /*3ac20*/  STG.E.U16 desc[UR60][R250.64], R225 ;  /* 0x000000e1fa007986 */ /* 0x0005e2000c10153c */
[----:B0-----:R-:W-:-:S03]  /*3ac30*/  PRMT R224, R227, 0x7632, R224 ;  /* 0x00007632e3e07816 */ /* 0x001fc600000000e0 */
[----:B------:R-:W-:Y:S04]  /*3ac40*/  STG.E.U16 desc[UR60][R230.64], R227 ;  /* 0x000000e3e6007986 */ /* 0x000fe8000c10153c */
[----:B------:R-:W3:Y:S04]  /*3ac50*/  LDL.LU.64 R228, [R1+0x238] ;  /* 0x0002380001e47983 */ /* 0x000ee80000300a00 */
[----:B------:R4:W-:Y:S04]  /*3ac60*/  STG.E.U16 desc[UR60][R236.64], R224 ;  /* 0x000000e0ec007986 */ /* 0x0009e8000c10153c */
[----:B-1----:R-:W3:Y:S04]  /*3ac70*/  LDL.LU.64 R232, [R1+0x230] ;  /* 0x0002300001e87983 */ /* 0x002ee80000300a00 */
[----:B--2---:R-:W2:Y:S01]  /*3ac80*/  LDL.LU.64 R250, [R1+0x228] ;  /* 0x0002280001fa7983 */ /* 0x004ea20000300a00 */
[----:B----4-:R-:W-:-:S03]  /*3ac90*/  PRMT R224, R220, 0x7632, R224 ;  /* 0x00007632dce07816 */ /* 0x010fc600000000e0 */
[----:B------:R-:W4:Y:S04]  /*3aca0*/  LDL.LU.64 R226, [R1+0x258] ;  /* 0x0002580001e27983 */ /* 0x000f280000300a00 */
[----:B------:R-:W2:Y:S04]  /*3acb0*/  LDL.LU.64 R236, [R1+0x220] ;  /* 0x0002200001ec7983 */ /* 0x000ea80000300a00 */
[----:B------:R0:W-:Y:S04]  /*3acc0*/  STG.E.U16 desc[UR60][R234.64], R220 ;  /* 0x000000dcea007986 */ /* 0x0001e8000c10153c */
[----:B------:R-:W2:Y:S04]  /*3acd0*/  LDL.LU.64 R230, [R1+0x218] ;  /* 0x0002180001e67983 */ /* 0x000ea80000300a00 */
[----:B------:R1:W-:Y:S04]  /*3ace0*/  STG.E.U16 desc[UR60][R222.64], R224 ;  /* 0x000000e0de007986 */ /* 0x0003e8000c10153c */
[----:B0-----:R-:W2:Y:S04]  /*3acf0*/  LDL.LU.64 R234, [R1+0x210] ;  /* 0x0002100001ea7983 */ /* 0x001ea80000300a00 */
[----:B-1----:R-:W3:Y:S04]  /*3ad00*/  LDL.LU.64 R222, [R1+0xdc0] ;  /* 0x000dc00001de7983 */ /* 0x002ee80000300a00 */
[----:B------:R-:W4:Y:S01]  /*3ad10*/  LDL.LU.64 R224, [R1+0x260] ;  /* 0x0002600001e07983 */ /* 0x000f220000300a00 */
[----:B------:R-:W-:-:S03]  /*3ad20*/  PRMT R220, R221, 0x7632, R220 ;  /* 0x00007632dddc7816 */ /* 0x000fc600000000dc */
[----:B------:R0:W-:Y:S04]  /*3ad30*/  STG.E.U16 desc[UR60][R238.64], R221 ;  /* 0x000000ddee007986 */ /* 0x0001e8000c10153c */
[----:B------:R1:W-:Y:S04]  /*3ad40*/  STG.E.U16 desc[UR60][R240.64], R220 ;  /* 0x000000dcf0007986 */ /* 0x0003e8000c10153c */
[----:B0-----:R-:W2:Y:S04]  /*3ad50*/  LDL.LU.64 R238, [R1+0x208] ;  /* 0x0002080001ee7983 */ /* 0x001ea80000300a00 */
[----:B-1----:R-:W2:Y:S01]  /*3ad60*/  LDL.LU.64 R240, [R1+0x200] ;  /* 0x0002000001f07983 */ /* 0x002ea20000300a00 */
[----:B---3--:R-:W-:-:S02]  /*3ad70*/  PRMT R221, R222, 0x7632, R221 ;  /* 0x00007632dedd7816 */ /* 0x008fc400000000dd */
[----:B------:R-:W-:Y:S01]  /*3ad80*/  PRMT R220, R223, 0x7632, R220 ;  /* 0x00007632dfdc7816 */ /* 0x000fe200000000dc */
[----:B----4-:R-:W-:Y:S04]  /*3ad90*/  STG.E.U16 desc[UR60][R224.64], R222 ;  /* 0x000000dee0007986 */ /* 0x010fe8000c10153c */
[----:B------:R-:W-:Y:S04]  /*3ada0*/  STG.E.U16 desc[UR60][R226.64], R221 ;  /* 0x000000dde2007986 */ /* 0x000fe8000c10153c */
[----:B------:R0:W-:Y:S04]  /*3adb0*/  STG.E.U16 desc[UR60][R242.64], R223 ;  /* 0x000000dff2007986 */ /* 0x0001e8000c10153c */
[----:B0-----:R-:W3:Y:S04]  /*3adc0*/  LDL.LU.64 R222, [R1+0x240] ;  /* 0x0002400001de7983 */ /* 0x001ee80000300a00 */
[----:B------:R-:W4:Y:S04]  /*3add0*/  LDL.LU.64 R224, [R1+0x1f8] ;  /* 0x0001f80001e07983 */ /* 0x000f280000300a00 */
[----:B------:R-:W4:Y:S04]  /*3ade0*/  LDL.LU.64 R226, [R1+0x1f0] ;  /* 0x0001f00001e27983 */ /* 0x000f280000300a00 */
[----:B------:R-:W4:Y:S04]  /*3adf0*/  LDL.LU.64 R242, [R1+0x1e8] ;  /* 0x0001e80001f27983 */ /* 0x000f280000300a00 */
[----:B------:R0:W-:Y:S04]  /*3ae00*/  STG.E.U16 desc[UR60][R248.64], R220 ;  /* 0x000000dcf8007986 */ /* 0x0001e8000c10153c */
[----:B0-----:R-:W4:Y:S01]  /*3ae10*/  LDL.LU.64 R248, [R1+0x1e0] ;  /* 0x0001e00001f87983 */ /* 0x001f220000300a00 */
[----:B------:R-:W-:-:S03]  /*3ae20*/  PRMT R220, R216, 0x7632, R220 ;  /* 0x00007632d8dc7816 */ /* 0x000fc600000000dc */
[----:B---3--:R0:W-:Y:S04]  /*3ae30*/  STG.E.U16 desc[UR60][R222.64], R216 ;  /* 0x000000d8de007986 */ /* 0x0081e8000c10153c */
[----:B------:R1:W-:Y:S04]  /*3ae40*/  STG.E.U16 desc[UR60][R228.64], R220 ;  /* 0x000000dce4007986 */ /* 0x0003e8000c10153c */
[----:B------:R3:W-:Y:S01]  /*3ae50*/  STG.E.U16 desc[UR60][R232.64], R217 ;  /* 0x000000d9e8007986 */ /* 0x0007e2000c10153c */
[----:B0-----:R-:W-:-:S03]  /*3ae60*/  PRMT R216, R217, 0x7632, R216 ;  /* 0x00007632d9d87816 */ /* 0x001fc600000000d8 */
[----:B-1----:R-:W4:Y:S01]  /*3ae70*/  LDL.LU.64 R220, [R1+0x1d0] ;  /* 0x0001d00001dc7983 */ /* 0x002f220000300a00 */
[----:B---3--:R-:W-:-:S03]  /*3ae80*/  PRMT R217, R218, 0x7632, R217 ;  /* 0x00007632dad97816 */ /* 0x008fc600000000d9 */
[----:B------:R-:W3:Y:S04]  /*3ae90*/  LDL.LU.64 R232, [R1+0x1c8] ;  /* 0x0001c80001e87983 */ /* 0x000ee80000300a00 */
[----:B--2---:R0:W-:Y:S04]  /*3aea0*/  STG.E.U16 desc[UR60][R250.64], R216 ;  /* 0x000000d8fa007986 */ /* 0x0041e8000c10153c */
[----:B------:R1:W-:Y:S04]  /*3aeb0*/  STG.E.U16 desc[UR60][R236.64], R218 ;  /* 0x000000daec007986 */ /* 0x0003e8000c10153c */
[----:B------:R-:W-:Y:S04]  /*3aec0*/  STG.E.U16 desc[UR60][R230.64], R217 ;  /* 0x000000d9e6007986 */ /* 0x000fe8000c10153c */
[----:B0-----:R-:W2:Y:S01]  /*3aed0*/  LDL.LU.64 R250, [R1+0x1c0] ;  /* 0x0001c00001fa7983 */ /* 0x001ea20000300a00 */
[----:B------:R-:W-:-:S03]  /*3aee0*/  PRMT R216, R219, 0x7632, R216 ;  /* 0x00007632dbd87816 */ /* 0x000fc600000000d8 */
[----:B------:R-:W2:Y:S04]  /*3aef0*/  LDL.LU.64 R228, [R1+0x1b8] ;  /* 0x0001b80001e47983 */ /* 0x000ea80000300a00 */
[----:B-1----:R-:W2:Y:S04]  /*3af00*/  LDL.LU.64 R236, [R1+0x1b0] ;  /* 0x0001b00001ec7983 */ /* 0x002ea80000300a00 */
[----:B------:R0:W-:Y:S04]  /*3af10*/  STG.E.U16 desc[UR60][R234.64], R219 ;  /* 0x000000dbea007986 */ /* 0x0001e8000c10153c */
[----:B0-----:R-:W3:Y:S04]  /*3af20*/  LDL.LU.64 R218, [R1+0x1d8] ;  /* 0x0001d80001da7983 */ /* 0x001ee80000300a00 */
[----:B------:R-:W2:Y:S04]  /*3af30*/  LDL.LU.64 R230, [R1+0x1a8] ;  /* 0x0001a80001e67983 */ /* 0x000ea80000300a00 */
[----:B------:R-:W2:Y:S04]  /*3af40*/  LDL.LU.64 R222, [R1+0x1a0] ;  /* 0x0001a00001de7983 */ /* 0x000ea80000300a00 */
[----:B------:R0:W-:Y:S04]  /*3af50*/  STG.E.U16 desc[UR60][R238.64], R216 ;  /* 0x000000d8ee007986 */ /* 0x0001e8000c10153c */
[----:B------:R-:W2:Y:S04]  /*3af60*/  LDL.LU.64 R234, [R1+0x198] ;  /* 0x0001980001ea7983 */ /* 0x000ea80000300a00 */
[----:B0-----:R-:W2:Y:S01]  /*3af70*/  LDL.LU.64 R238, [R1+0x190] ;  /* 0x0001900001ee7983 */ /* 0x001ea20000300a00 */
[----:B------:R-:W-:-:S03]  /*3af80*/  PRMT R216, R212, 0x7632, R216 ;  /* 0x00007632d4d87816 */ /* 0x000fc600000000d8 */
[----:B------:R0:W-:Y:S04]  /*3af90*/  STG.E.U16 desc[UR60][R240.64], R212 ;  /* 0x000000d4f0007986 */ /* 0x0001e8000c10153c */
[----:B----4-:R-:W-:Y:S04]  /*3afa0*/  STG.E.U16 desc[UR60][R224.64], R216 ;  /* 0x000000d8e0007986 */ /* 0x010fe8000c10153c */
[----:B------:R-:W-:Y:S01]  /*3afb0*/  STG.E.U16 desc[UR60][R226.64], R213 ;  /* 0x000000d5e2007986 */ /* 0x000fe2000c10153c */
[----:B0-----:R-:W-:-:S03]  /*3afc0*/  PRMT R212, R213, 0x7632, R212 ;  /* 0x00007632d5d47816 */ /* 0x001fc600000000d4 */
[----:B------:R-:W4:Y:S04]  /*3afd0*/  LDL.LU.64 R240, [R1+0x188] ;  /* 0x0001880001f07983 */ /* 0x000f280000300a00 */
[----:B------:R0:W-:Y:S04]  /*3afe0*/  STG.E.U16 desc[UR60][R242.64], R212 ;  /* 0x000000d4f2007986 */ /* 0x0001e8000c10153c */
[----:B------:R1:W-:Y:S04]  /*3aff0*/  STG.E.U16 desc[UR60][R248.64], R214 ;  /* 0x000000d6f8007986 */ /* 0x0003e8000c10153c */
[----:B0-----:R-:W4:Y:S04]  /*3b000*/  LDL.LU.64 R242, [R1+0x180] ;  /* 0x0001800001f27983 */ /* 0x001f280000300a00 */
[----:B------:R-:W4:Y:S04]  /*3b010*/  LDL.LU.64 R224, [R1+0x178] ;  /* 0x0001780001e07983 */ /* 0x000f280000300a00 */
[----:B------:R-:W4:Y:S04]  /*3b020*/  LDL.LU.64 R226, [R1+0x170] ;  /* 0x0001700001e27983 */ /* 0x000f280000300a00 */
[----:B-1----:R-:W4:Y:S01]  /*3b030*/  LDL.LU.64 R248, [R1+0x168] ;  /* 0x0001680001f87983 */ /* 0x002f220000300a00 */
[----:B------:R-:W-:-:S02]  /*3b040*/  PRMT R213, R214, 0x7632, R213 ;  /* 0x00007632d6d57816 */ /* 0x000fc400000000d5 */
[----:B------:R-:W-:-:S03]  /*3b050*/  PRMT R212, R215, 0x7632, R212 ;  /* 0x00007632d7d47816 */ /* 0x000fc600000000d4 */
[----:B---3--:R-:W-:Y:S04]  /*3b060*/  STG.E.U16 desc[UR60][R218.64], R213 ;  /* 0x000000d5da007986 */ /* 0x008fe8000c10153c */
[----:B------:R-:W-:Y:S04]  /*3b070*/  STG.E.U16 desc[UR60][R220.64], R215 ;  /* 0x000000d7dc007986 */ /* 0x000fe8000c10153c */
[----:B------:R0:W-:Y:S04]  /*3b080*/  STG.E.U16 desc[UR60][R232.64], R212 ;  /* 0x000000d4e8007986 */ /* 0x0001e8000c10153c */
[----:B--2---:R1:W-:Y:S01]  /*3b090*/  STG.E.U16 desc[UR60][R250.64], R208 ;  /* 0x000000d0fa007986 */ /* 0x0043e2000c10153c */
[----:B0-----:R-:W-:-:S03]  /*3b0a0*/  PRMT R212, R208, 0x7632, R212 ;  /* 0x00007632d0d47816 */ /* 0x001fc600000000d4 */
[----:B------:R-:W2:Y:S04]  /*3b0b0*/  LDL.LU.64 R232, [R1+0x160] ;  /* 0x0001600001e87983 */ /* 0x000ea80000300a00 */
[----:B-1----:R-:W3:Y:S04]  /*3b0c0*/  LDL.LU.64 R250, [R1+0x158] ;  /* 0x0001580001fa7983 */ /* 0x002ee80000300a00 */
[----:B------:R0:W-:Y:S04]  /*3b0d0*/  STG.E.U16 desc[UR60][R228.64], R212 ;  /* 0x000000d4e4007986 */ /* 0x0001e8000c10153c */
[----:B------:R1:W-:Y:S01]  /*3b0e0*/  STG.E.U16 desc[UR60][R236.64], R209 ;  /* 0x000000d1ec007986 */ /* 0x0003e2000c10153c */
[----:B------:R-:W-:-:S03]  /*3b0f0*/  PRMT R208, R209, 0x7632, R208 ;  /* 0x00007632d1d07816 */ /* 0x000fc600000000d0 */
[----:B0-----:R-:W3:Y:S04]  /*3b100*/  LDL.LU.64 R228, [R1+0x150] ;  /* 0x0001500001e47983 */ /* 0x001ee80000300a00 */
[----:B-1----:R-:W3:Y:S01]  /*3b110*/  LDL.LU.64 R236, [R1+0x148] ;  /* 0x0001480001ec7983 */ /* 0x002ee20000300a00 */
[----:B------:R-:W-:-:S03]  /*3b120*/  PRMT R209, R210, 0x7632, R209 ;  /* 0x00007632d2d17816 */ /* 0x000fc600000000d1 */
[----:B------:R0:W-:Y:S04]  /*3b130*/  STG.E.U16 desc[UR60][R230.64], R208 ;  /* 0x000000d0e6007986 */ /* 0x0001e8000c10153c */
[----:B------:R-:W-:Y:S04]  /*3b140*/  STG.E.U16 desc[UR60][R222.64], R210 ;  /* 0x000000d2de007986 */ /* 0x000fe8000c10153c */
[----:B------:R1:W-:Y:S04]  /*3b150*/  STG.E.U16 desc[UR60][R234.64], R209 ;  /* 0x000000d1ea007986 */ /* 0x0003e8000c10153c */
[----:B0-----:R-:W3:Y:S04]  /*3b160*/  LDL.LU.64 R230, [R1+0x140] ;  /* 0x0001400001e67983 */ /* 0x001ee80000300a00 */
[----:B------:R0:W-:Y:S04]  /*3b170*/  STG.E.U16 desc[UR60][R238.64], R211 ;  /* 0x000000d3ee007986 */ /* 0x0001e8000c10153c */
[----:B-1----:R-:W3:Y:S01]  /*3b180*/  LDL.LU.64 R234, [R1+0x138] ;  /* 0x0001380001ea7983 */ /* 0x002ee20000300a00 */
[----:B------:R-:W-:-:S03]  /*3b190*/  PRMT R208, R211, 0x7632, R208 ;  /* 0x00007632d3d07816 */ /* 0x000fc600000000d0 */
[----:B0-----:R-:W3:Y:S04]  /*3b1a0*/  LDL.LU.64 R238, [R1+0x130] ;  /* 0x0001300001ee7983 */ /* 0x001ee80000300a00 */
[----:B----4-:R0:W-:Y:S04]  /*3b1b0*/  STG.E.U16 desc[UR60][R240.64], R208 ;  /* 0x000000d0f0007986 */ /* 0x0101e8000c10153c */
[----:B------:R1:W-:Y:S04]  /*3b1c0*/  STG.E.U16 desc[UR60][R242.64], R204 ;  /* 0x000000ccf2007986 */ /* 0x0003e8000c10153c */
[----:B0-----:R-:W4:Y:S01]  /*3b1d0*/  LDL.LU.64 R240, [R1+0x128] ;  /* 0x0001280001f07983 */ /* 0x001f220000300a00 */
[----:B------:R-:W-:-:S02]  /*3b1e0*/  PRMT R208, R204, 0x7632, R208 ;  /* 0x00007632ccd07816 */ /* 0x000fc400000000d0 */
[----:B-1----:R-:W-:Y:S01]  /*3b1f0*/  PRMT R204, R205, 0x7632, R204 ;  /* 0x00007632cdcc7816 */ /* 0x002fe200000000cc */
[----:B------:R-:W4:Y:S04]  /*3b200*/  LDL.LU.64 R242, [R1+0x120] ;  /* 0x0001200001f27983 */ /* 0x000f280000300a00 */
[----:B------:R-:W-:Y:S04]  /*3b210*/  STG.E.U16 desc[UR60][R224.64], R208 ;  /* 0x000000d0e0007986 */ /* 0x000fe8000c10153c */
[----:B------:R-:W-:Y:S04]  /*3b220*/  STG.E.U16 desc[UR60][R226.64], R205 ;  /* 0x000000cde2007986 */ /* 0x000fe8000c10153c */
[----:B------:R-:W4:Y:S04]  /*3b230*/  LDL.LU.64 R214, [R1+0x118] ;  /* 0x0001180001d67983 */ /* 0x000f280000300a00 */
[----:B------:R0:W-:Y:S04]  /*3b240*/  STG.E.U16 desc[UR60][R248.64], R204 ;  /* 0x000000ccf8007986 */ /* 0x0001e8000c10153c */
[----:B------:R-:W4:Y:S04]  /*3b250*/  LDL.LU.64 R216, [R1+0x110] ;  /* 0x0001100001d87983 */ /* 0x000f280000300a00 */
[----:B0-----:R-:W4:Y:S01]  /*3b260*/  LDL.LU.64 R248, [R1+0x108] ;  /* 0x0001080001f87983 */ /* 0x001f220000300a00 */
[----:B------:R-:W-:-:S03]  /*3b270*/  PRMT R205, R206, 0x7632, R205 ;  /* 0x00007632cecd7816 */ /* 0x000fc600000000cd */
[----:B------:R-:W4:Y:S01]  /*3b280*/  LDL.LU.64 R218, [R1+0x100] ;  /* 0x0001000001da7983 */ /* 0x000f220000300a00 */
[----:B------:R-:W-:-:S03]  /*3b290*/  PRMT R204, R207, 0x7632, R204 ;  /* 0x00007632cfcc7816 */ /* 0x000fc600000000cc */
[----:B------:R-:W4:Y:S04]  /*3b2a0*/  LDL.LU.64 R220, [R1+0xf8] ;  /* 0x0000f80001dc7983 */ /* 0x000f280000300a00 */
[----:B--2---:R0:W-:Y:S04]  /*3b2b0*/  STG.E.U16 desc[UR60][R232.64], R206 ;  /* 0x000000cee8007986 */ /* 0x0041e8000c10153c */
[----:B---3--:R1:W-:Y:S04]  /*3b2c0*/  STG.E.U16 desc[UR60][R250.64], R205 ;  /* 0x000000cdfa007986 */ /* 0x0083e8000c10153c */
[----:B0-----:R-:W2:Y:S04]  /*3b2d0*/  LDL.LU.64 R232, [R1+0xf0] ;  /* 0x0000f00001e87983 */ /* 0x001ea80000300a00 */
[----:B-1----:R-:W3:Y:S04]  /*3b2e0*/  LDL.LU.64 R250, [R1+0xe8] ;  /* 0x0000e80001fa7983 */ /* 0x002ee80000300a00 */
[----:B------:R-:W-:Y:S04]  /*3b2f0*/  STG.E.U16 desc[UR60][R228.64], R207 ;  /* 0x000000cfe4007986 */ /* 0x000fe8000c10153c */
[----:B------:R0:W-:Y:S04]  /*3b300*/  STG.E.U16 desc[UR60][R236.64], R204 ;  /* 0x000000ccec007986 */ /* 0x0001e8000c10153c */
[----:B0-----:R-:W3:Y:S01]  /*3b310*/  LDL.LU.64 R236, [R1+0xe0] ;  /* 0x0000e00001ec7983 */ /* 0x001ee20000300a00 */
[----:B------:R-:W-:-:S03]  /*3b320*/  PRMT R204, R200, 0x7632, R204 ;  /* 0x00007632c8cc7816 */ /* 0x000fc600000000cc */
[----:B------:R-:W3:Y:S04]  /*3b330*/  LDL.LU.64 R222, [R1+0xd8] ;  /* 0x0000d80001de7983 */ /* 0x000ee80000300a00 */
[----:B------:R0:W-:Y:S04]  /*3b340*/  STG.E.U16 desc[UR60][R230.64], R200 ;  /* 0x000000c8e6007986 */ /* 0x0001e8000c10153c */
[----:B------:R-:W3:Y:S04]  /*3b350*/  LDL.LU.64 R224, [R1+0xd0] ;  /* 0x0000d00001e07983 */ /* 0x000ee80000300a00 */
[----:B------:R-:W3:Y:S04]  /*3b360*/  LDL.LU.64 R226, [R1+0xc8] ;  /* 0x0000c80001e27983 */ /* 0x000ee80000300a00 */
[----:B------:R1:W-:Y:S04]  /*3b370*/  STG.E.U16 desc[UR60][R234.64], R204 ;  /* 0x000000ccea007986 */ /* 0x0003e8000c10153c */
[----:B------:R1:W-:Y:S01]  /*3b380*/  STG.E.U16 desc[UR60][R238.64], R201 ;  /* 0x000000c9ee007986 */ /* 0x0003e2000c10153c */
[----:B0-----:R-:W-:-:S03]  /*3b390*/  PRMT R200, R201, 0x7632, R200 ;  /* 0x00007632c9c87816 */ /* 0x001fc600000000c8 */
[----:B-1----:R-:W3:Y:S04]  /*3b3a0*/  LDL.LU.64 R234, [R1+0xc0] ;  /* 0x0000c00001ea7983 */ /* 0x002ee80000300a00 */
[----:B------:R-:W3:Y:S01]  /*3b3b0*/  LDL.LU.64 R238, [R1+0x4d0] ;  /* 0x0004d00001ee7983 */ /* 0x000ee20000300a00 */
[----:B------:R-:W-:-:S03]  /*3b3c0*/  PRMT R201, R202, 0x7632, R201 ;  /* 0x00007632cac97816 */ /* 0x000fc600000000c9 */
[----:B------:R-:W3:Y:S04]  /*3b3d0*/  LDL.LU.64 R228, [R1+0x4c8] ;  /* 0x0004c80001e47983 */ /* 0x000ee80000300a00 */
[----:B----4-:R0:W-:Y:S04]  /*3b3e0*/  STG.E.U16 desc[UR60][R240.64], R200 ;  /* 0x000000c8f0007986 */ /* 0x0101e8000c10153c */
[----:B------:R-:W4:Y:S04]  /*3b3f0*/  LDL.LU.64 R230, [R1+0x4c0] ;  /* 0x0004c00001e67983 */ /* 0x000f280000300a00 */
[----:B0-----:R-:W4:Y:S01]  /*3b400*/  LDL.LU.64 R240, [R1+0x4b8] ;  /* 0x0004b80001f07983 */ /* 0x001f220000300a00 */
[----:B------:R-:W-:-:S03]  /*3b410*/  PRMT R200, R203, 0x7632, R200 ;  /* 0x00007632cbc87816 */ /* 0x000fc600000000c8 */
[----:B------:R0:W-:Y:S04]  /*3b420*/  STG.E.U16 desc[UR60][R242.64], R202 ;  /* 0x000000caf2007986 */ /* 0x0001e8000c10153c */
[----:B------:R-:W-:Y:S04]  /*3b430*/  STG.E.U16 desc[UR60][R214.64], R201 ;  /* 0x000000c9d6007986 */ /* 0x000fe8000c10153c */
[----:B------:R-:W-:Y:S04]  /*3b440*/  STG.E.U16 desc[UR60][R216.64], R203 ;  /* 0x000000cbd8007986 */ /* 0x000fe8000c10153c */
[----:B0-----:R-:W4:Y:S04]  /*3b450*/  LDL.LU.64 R242, [R1+0x4b0] ;  /* 0x0004b00001f27983 */ /* 0x001f280000300a00 */
[----:B------:R0:W-:Y:S04]  /*3b460*/  STG.E.U16 desc[UR60][R248.64], R200 ;  /* 0x000000c8f8007986 */ /* 0x0001e8000c10153c */
[----:B0-----:R-:W4:Y:S01]  /*3b470*/  LDL.LU.64 R248, [R1+0x4a8] ;  /* 0x0004a80001f87983 */ /* 0x001f220000300a00 */
[----:B------:R-:W-:-:S03]  /*3b480*/  PRMT R200, R196, 0x7632, R200 ;  /* 0x00007632c4c87816 */ /* 0x000fc600000000c8 */
[----:B------:R0:W-:Y:S04]  /*3b490*/  STG.E.U16 desc[UR60][R218.64], R196 ;  /* 0x000000c4da007986 */ /* 0x0001e8000c10153c */
[----:B------:R-:W-:Y:S01]  /*3b4a0*/  STG.E.U16 desc[UR60][R220.64], R200 ;  /* 0x000000c8dc007986 */ /* 0x000fe2000c10153c */
[----:B0-----:R-:W-:-:S03]  /*3b4b0*/  PRMT R196, R197, 0x7632, R196 ;  /* 0x00007632c5c47816 */ /* 0x001fc600000000c4 */
[----:B--2---:R0:W-:Y:S04]  /*3b4c0*/  STG.E.U16 desc[UR60][R232.64], R197 ;  /* 0x000000c5e8007986 */ /* 0x0041e8000c10153c */
[----:B---3--:R1:W-:Y:S01]  /*3b4d0*/  STG.E.U16 desc[UR60][R250.64], R196 ;  /* 0x000000c4fa007986 */ /* 0x0083e2000c10153c */
[----:B0-----:R-:W-:-:S03]  /*3b4e0*/  PRMT R197, R198, 0x7632, R197 ;  /* 0x00007632c6c57816 */ /* 0x001fc600000000c5 */
[----:B-1----:R-:W2:Y:S04]  /*3b4f0*/  LDL.LU.64 R250, [R1+0x4a0] ;  /* 0x0004a00001fa7983 */ /* 0x002ea80000300a00 */
[----:B------:R-:W3:Y:S04]  /*3b500*/  LDL.LU.64 R232, [R1+0x498] ;  /* 0x0004980001e87983 */ /* 0x000ee80000300a00 */
[----:B------:R0:W-:Y:S01]  /*3b510*/  STG.E.U16 desc[UR60][R236.64], R198 ;  /* 0x000000c6ec007986 */ /* 0x0001e2000c10153c */
[----:B------:R-:W-:-:S03]  /*3b520*/  PRMT R196, R199, 0x7632, R196 ;  /* 0x00007632c7c47816 */ /* 0x000fc600000000c4 */
[----:B------:R-:W-:Y:S04]  /*3b530*/  STG.E.U16 desc[UR60][R222.64], R197 ;  /* 0x000000c5de007986 */ /* 0x000fe8000c10153c */
[----:B0-----:R-:W3:Y:S01]  /*3b540*/  LDL.LU.64 R236, [R1+0x490] ;  /* 0x0004900001ec7983 */ /* 0x001ee20000300a00 */
[----:B------:R-:W-:-:S03]  /*3b550*/  PRMT R198, R192, 0x7632, R198 ;  /* 0x00007632c0c67816 */ /* 0x000fc600000000c6 */
[----:B------:R-:W-:Y:S04]  /*3b560*/  STG.E.U16 desc[UR60][R224.64], R199 ;  /* 0x000000c7e0007986 */ /* 0x000fe8000c10153c */
[----:B------:R0:W-:Y:S04]  /*3b570*/  STG.E.U16 desc[UR60][R226.64], R196 ;  /* 0x000000c4e2007986 */ /* 0x0001e8000c10153c */
[----:B------:R1:W-:Y:S01]  /*3b580*/  STG.E.U16 desc[UR60][R234.64], R192 ;  /* 0x000000c0ea007986 */ /* 0x0003e2000c10153c */
[----:B0-----:R-:W0:Y:S03]  /*3b590*/  LDC.64 R196, c[0x0][0x270] ;  /* 0x00009c00ffc47b82 */ /* 0x001e260000000a00 */
[----:B------:R1:W-:Y:S04]  /*3b5a0*/  STG.E.U16 desc[UR60][R238.64], R198 ;  /* 0x000000c6ee007986 */ /* 0x0003e8000c10153c */
[----:B-1----:R-:W3:Y:S04]  /*3b5b0*/  LDL.LU.64 R234, [R1+0x488] ;  /* 0x0004880001ea7983 */ /* 0x002ee80000300a00 */
[----:B------:R-:W3:Y:S01]  /*3b5c0*/  LDL.LU.64 R238, [R1+0x480] ;  /* 0x0004800001ee7983 */ /* 0x000ee20000300a00 */
[----:B------:R-:W-:-:S03]  /*3b5d0*/  PRMT R198, R193, 0x7632, R198 ;  /* 0x00007632c1c67816 */ /* 0x000fc600000000c6 */
[----:B------:R1:W-:Y:S01]  /*3b5e0*/  STG.E.U16 desc[UR60][R228.64], R193 ;  /* 0x000000c1e4007986 */ /* 0x0003e2000c10153c */
[----:B------:R-:W-:-:S03]  /*3b5f0*/  PRMT R192, R194, 0x7632, R192 ;  /* 0x00007632c2c07816 */ /* 0x000fc600000000c0 */
[----:B----4-:R4:W-:Y:S04]  /*3b600*/  STG.E.U16 desc[UR60][R230.64], R198 ;  /* 0x000000c6e6007986 */ /* 0x0109e8000c10153c */
[----:B------:R4:W-:Y:S01]  /*3b610*/  STG.E.U16 desc[UR60][R240.64], R194 ;  /* 0x000000c2f0007986 */ /* 0x0009e2000c10153c */
[----:B-1----:R-:W-:Y:S01]  /*3b620*/  PRMT R193, R195, 0x7632, R193 ;  /* 0x00007632c3c17816 */ /* 0x002fe200000000c1 */
[----:B------:R-:W1:Y:S01]  /*3b630*/  S2R R252, SR_TID.X ;  /* 0x0000000000fc7919 */ /* 0x000e620000002100 */
[----:B----4-:R-:W4:Y:S01]  /*3b640*/  LDC R198, c[0x0][0x228] ;  /* 0x00008a00ffc67b82 */ /* 0x010f220000000800 */
[----:B------:R-:W4:Y:S04]  /*3b650*/  LDL.LU.64 R240, [R1+0x478] ;  /* 0x0004780001f07983 */ /* 0x000f280000300a00 */
[----:B------:R0:W-:Y:S03]  /*3b660*/  STG.E.U16 desc[UR60][R242.64], R192 ;  /* 0x000000c0f2007986 */ /* 0x0001e6000c10153c */
[----:B------:R-:W1:Y:S01]  /*3b670*/  LDC R194, c[0x0][0x278] ;  /* 0x00009e00ffc27b82 */ /* 0x000e620000000800 */
[----:B0-----:R-:W4:Y:S04]  /*3b680*/  LDL.LU.64 R242, [R1+0x9a8] ;  /* 0x0009a80001f27983 */ /* 0x001f280000300a00 */
[----:B------:R0:W-:Y:S04]  /*3b690*/  STG.E.U16 desc[UR60][R248.64], R195 ;  /* 0x000000c3f8007986 */ /* 0x0001e8000c10153c */
[----:B0-----:R-:W4:Y:S01]  /*3b6a0*/  LDL.LU.64 R248, [R1+0x9a0] ;  /* 0x0009a00001f87983 */ /* 0x001f220000300a00 */
[----:B------:R-:W-:-:S03]  /*3b6b0*/  PRMT R192, R188, 0x7632, R192 ;  /* 0x00007632bcc07816 */ /* 0x000fc600000000c0 */
[----:B------:R-:W4:Y:S04]  /*3b6c0*/  LDL.LU.64 R230, [R1+0x990] ;  /* 0x0009900001e67983 */ /* 0x000f280000300a00 */
[----:B------:R-:W4:Y:S04]  /*3b6d0*/  LDL.LU.64 R224, [R1+0x998] ;  /* 0x0009980001e07983 */ /* 0x000f280000300a00 */
[----:B------:R-:W4:Y:S04]  /*3b6e0*/  LDL.LU.64 R226, [R1+0x988] ;  /* 0x0009880001e27983 */ /* 0x000f280000300a00 */
[----:B--2---:R-:W-:Y:S04]  /*3b6f0*/  STG.E.U16 desc[UR60][R250.64], R193 ;  /* 0x000000c1fa007986 */ /* 0x004fe8000c10153c */
[----:B---3--:R-:W-:Y:S04]  /*3b700*/  STG.E.U16 desc[UR60][R232.64], R188 ;  /* 0x000000bce8007986 */ /* 0x008fe8000c10153c */
[----:B------:R0:W-:Y:S04]  /*3b710*/  STG.E.U16 desc[UR60][R236.64], R192 ;  /* 0x000000c0ec007986 */ /* 0x0001e8000c10153c */
[----:B0-----:R-:W2:Y:S01]  /*3b720*/  LDL.LU.64 R236, [R1+0x980] ;  /* 0x0009800001ec7983 */ /* 0x001ea20000300a00 */
[----:B------:R-:W-:-:S03]  /*3b730*/  PRMT R192, R189, 0x7632, R192 ;  /* 0x00007632bdc07816 */ /* 0x000fc600000000c0 */
[----:B------:R-:W3:Y:S04]  /*3b740*/  LDL.LU.64 R228, [R1+0x978] ;  /* 0x0009780001e47983 */ /* 0x000ee80000300a00 */
[----:B------:R-:W3:Y:S04]  /*3b750*/  LDL.LU.64 R232, [R1+0x970] ;  /* 0x0009700001e87983 */ /* 0x000ee80000300a00 */
[----:B------:R-:W3:Y:S04]  /*3b760*/  LDL.LU.64 R220, [R1+0x968] ;  /* 0x0009680001dc7983 */ /* 0x000ee80000300a00 */
[----:B------:R-:W-:Y:S04]  /*3b770*/  STG.E.U16 desc[UR60][R234.64], R189 ;  /* 0x000000bdea007986 */ /* 0x000fe8000c10153c */
[----:B------:R0:W-:Y:S04]  /*3b780*/  STG.E.U16 desc[UR60][R238.64], R192 ;  /* 0x000000c0ee007986 */ /* 0x0001e8000c10153c */
[----:B0-----:R-:W3:Y:S04]  /*3b790*/  LDL.LU.64 R238, [R1+0x960] ;  /* 0x0009600001ee7983 */ /* 0x001ee80000300a00 */
[----:B------:R-:W3:Y:S01]  /*3b7a0*/  LDL.LU.64 R234, [R1+0x958] ;  /* 0x0009580001ea7983 */ /* 0x000ee20000300a00 */
[----:B------:R-:W-:-:S03]  /*3b7b0*/  PRMT R192, R190, 0x7632, R192 ;  /* 0x00007632bec07816 */ /* 0x000fc600000000c0 */
[----:B------:R-:W3:Y:S04]  /*3b7c0*/  LDL.LU.64 R222, [R1+0x950] ;  /* 0x0009500001de7983 */ /* 0x000ee80000300a00 */
[----:B----4-:R0:W-:Y:S04]  /*3b7d0*/  STG.E.U16 desc[UR60][R240.64], R190 ;  /* 0x000000bef0007986 */ /* 0x0101e8000c10153c */
[----:B0-----:R-:W4:Y:S04]  /*3b7e0*/  LDL.LU.64 R240, [R1+0x948] ;  /* 0x0009480001f07983 */ /* 0x001f280000300a00 */
[----:B------:R0:W-:Y:S04]  /*3b7f0*/  STG.E.U16 desc[UR60][R242.64], R192 ;  /* 0x000000c0f2007986 */ /* 0x0001e8000c10153c */
[----:B0-----:R-:W4:Y:S04]  /*3b800*/  LDL.LU.64 R242, [R1+0x940] ;  /* 0x0009400001f27983 */ /* 0x001f280000300a00 */
[----:B------:R0:W-:Y:S04]  /*3b810*/  STG.E.U16 desc[UR60][R248.64], R191 ;  /* 0x000000bff8007986 */ /* 0x0001e8000c10153c */
[----:B0-----:R-:W4:Y:S01]  /*3b820*/  LDL.LU.64 R248, [R1+0x938] ;  /* 0x0009380001f87983 */ /* 0x001f220000300a00 */
[----:B-1----:R-:W-:-:S02]  /*3b830*/  LOP3.LUT R251, R252, 0x7f, RZ, 0xc0, !PT ;  /* 0x0000007ffcfb7812 */ /* 0x002fc400078ec0ff */
[----:B------:R-:W0:Y:S01]  /*3b840*/  S2R R252, SR_CTAID.X ;  /* 0x0000000000fc7919 */ /* 0x000e220000002500 */
[----:B------:R-:W1:Y:S01]  /*3b850*/  S2R R250, SR_CTAID.Y ;  /* 0x0000000000fa7919 */ /* 0x000e620000002600 */
[----:B0-----:R-:W-:Y:S02]  /*3b860*/  LEA R252, R252, R251, 0x7 ;  /* 0x000000fbfcfc7211 */ /* 0x001fe400078e38ff */
[----:B------:R-:W0:Y:S01]  /*3b870*/  LDC R251, c[0x0][0x278] ;  /* 0x00009e00fffb7b82 */ /* 0x000e220000000800 */
[----:B-1----:R-:W-:Y:S02]  /*3b880*/  IMAD R196, R250, R196, RZ ;  /* 0x000000c4fac47224 */ /* 0x002fe400078e02ff */
[----:B------:R-:W-:-:S03]  /*3b890*/  IMAD R188, R252, R197, RZ ;  /* 0x000000c5fcbc7224 */ /* 0x000fc600078e02ff */
[----:B------:R-:W-:Y:S01]  /*3b8a0*/  SHF.L.U32 R189, R196, 0x1, RZ ;  /* 0x00000001c4bd7819 */ /* 0x000fe200000006ff */
[----:B------:R-:W-:-:S05]  /*3b8b0*/  IMAD.SHL.U32 R188, R188, 0x2, RZ ;  /* 0x00000002bcbc7824 */ /* 0x000fca00078e00ff */
[--C-:B------:R-:W-:Y:S02]  /*3b8c0*/  IADD3 R188, R188, R198, R189.reuse ;  /* 0x000000c6bcbc7210 */ /* 0x100fe40007ffe0bd */
[----:B------:R-:W-:Y:S02]  /*3b8d0*/  PRMT R189, R191, 0x7632, R189 ;  /* 0x00007632bfbd7816 */ /* 0x000fe400000000bd */
[----:B------:R-:W-:-:S03]  /*3b8e0*/  LEA R230, R194, R188, 0x8 ;  /* 0x000000bcc2e67211 */ /* 0x000fc600078e40ff */
[----:B------:R1:W-:Y:S04]  /*3b8f0*/  STG.E.U16 desc[UR60][R224.64], R189 ;  /* 0x000000bde0007986 */ /* 0x0003e8000c10153c */
[----:B------:R1:W-:Y:S02]  /*3b900*/  STG.E.U16 desc[UR60][R230.64], R184 ;  /* 0x000000b8e6007986 */ /* 0x0003e4000c10153c */
[----:B-1----:R-:W-:Y:S02]  /*3b910*/  PRMT R189, R184, 0x7632, R189 ;  /* 0x00007632b8bd7816 */ /* 0x002fe400000000bd */
[----:B------:R-:W4:Y:S01]  /*3b920*/  LDL.LU.64 R224, [R1+0x930] ;  /* 0x0009300001e07983 */ /* 0x000f220000300a00 */
[----:B------:R-:W-:-:S03]  /*3b930*/  PRMT R184, R185, 0x7632, R184 ;  /* 0x00007632b9b87816 */ /* 0x000fc600000000b8 */
[----:B------:R-:W4:Y:S04]  /*3b940*/  LDL.LU.64 R230, [R1+0x928] ;  /* 0x0009280001e67983 */ /* 0x000f280000300a00 */
[----:B------:R1:W-:Y:S04]  /*3b950*/  STG.E.U16 desc[UR60][R226.64], R189 ;  /* 0x000000bde2007986 */ /* 0x0003e8000c10153c */
[----:B-1----:R-:W4:Y:S01]  /*3b960*/  LDL.LU.64 R226, [R1+0x920] ;  /* 0x0009200001e27983 */ /* 0x002f220000300a00 */
[----:B------:R-:W1:Y:S03]  /*3b970*/  LDC R189, c[0x0][0x278] ;  /* 0x00009e00ffbd7b82 */ /* 0x000e660000000800 */
[----:B--2---:R2:W-:Y:S04]  /*3b980*/  STG.E.U16 desc[UR60][R236.64], R185 ;  /* 0x000000b9ec007986 */ /* 0x0045e8000c10153c */
[----:B---3--:R3:W-:Y:S04]  /*3b990*/  STG.E.U16 desc[UR60][R228.64], R184 ;  /* 0x000000b8e4007986 */ /* 0x0087e8000c10153c */
[----:B--2---:R-:W2:Y:S01]  /*3b9a0*/  LDL.LU.64 R236, [R1+0x918] ;  /* 0x0009180001ec7983 */ /* 0x004ea20000300a00 */
[----:B------:R-:W-:-:S03]  /*3b9b0*/  PRMT R185, R186, 0x7632, R185 ;  /* 0x00007632bab97816 */ /* 0x000fc600000000b9 */
[----:B---3--:R-:W3:Y:S04]  /*3b9c0*/  LDL.LU.64 R228, [R1+0x910] ;  /* 0x0009100001e47983 */ /* 0x008ee80000300a00 */
[----:B------:R0:W-:Y:S01]  /*3b9d0*/  STG.E.U16 desc[UR60][R232.64], R186 ;  /* 0x000000bae8007986 */ /* 0x0001e2000c10153c */
[----:B------:R-:W-:-:S03]  /*3b9e0*/  PRMT R184, R187, 0x7632, R184 ;  /* 0x00007632bbb87816 */ /* 0x000fc600000000b8 */
[----:B------:R1:W-:Y:S04]  /*3b9f0*/  STG.E.U16 desc[UR60][R220.64], R185 ;  /* 0x000000b9dc007986 */ /* 0x0003e8000c10153c */
[----:B0-----:R-:W3:Y:S04]  /*3ba00*/  LDL.LU.64 R232, [R1+0x908] ;  /* 0x0009080001e87983 */ /* 0x001ee80000300a00 */
[----:B-1----:R-:W3:Y:S04]  /*3ba10*/  LDL.LU.64 R220, [R1+0x900] ;  /* 0x0009000001dc7983 */ /* 0x002ee80000300a00 */
[----:B------:R0:W-:Y:S04]  /*3ba20*/  STG.E.U16 desc[UR60][R238.64], R187 ;  /* 0x000000bbee007986 */ /* 0x0001e8000c10153c */
[----:B------:R1:W-:Y:S04]  /*3ba30*/  STG.E.U16 desc[UR60][R234.64], R184 ;  /* 0x000000b8ea007986 */ /* 0x0003e8000c10153c */
[----:B0-----:R-:W3:Y:S01]  /*3ba40*/  LDL.LU.64 R238, [R1+0x8f8] ;  /* 0x0008f80001ee7983 */ /* 0x001ee20000300a00 */
[----:B-1----:R-:W-:-:S03]  /*3ba50*/  PRMT R184, R180, 0x7632, R184 ;  /* 0x00007632b4b87816 */ /* 0x002fc600000000b8 */
[----:B------:R-:W3:Y:S04]  /*3ba60*/  LDL.LU.64 R234, [R1+0x8f0] ;  /* 0x0008f00001ea7983 */ /* 0x000ee80000300a00 */
[----:B------:R0:W-:Y:S04]  /*3ba70*/  STG.E.U16 desc[UR60][R222.64], R180 ;  /* 0x000000b4de007986 */ /* 0x0001e8000c10153c */
[----:B----4-:R1:W-:Y:S04]  /*3ba80*/  STG.E.U16 desc[UR60][R240.64], R184 ;  /* 0x000000b8f0007986 */ /* 0x0103e8000c10153c */
[----:B0-----:R-:W4:Y:S01]  /*3ba90*/  LDL.LU.64 R222, [R1+0x8e8] ;  /* 0x0008e80001de7983 */ /* 0x001f220000300a00 */
[----:B------:R-:W-:-:S03]  /*3baa0*/  PRMT R180, R181, 0x7632, R180 ;  /* 0x00007632b5b47816 */ /* 0x000fc600000000b4 */
[----:B-1----:R-:W4:Y:S04]  /*3bab0*/  LDL.LU.64 R240, [R1+0x8e0] ;  /* 0x0008e00001f07983 */ /* 0x002f280000300a00 */
[----:B------:R0:W-:Y:S04]  /*3bac0*/  STG.E.U16 desc[UR60][R242.64], R181 ;  /* 0x000000b5f2007986 */ /* 0x0001e8000c10153c */
[----:B0-----:R-:W4:Y:S04]  /*3bad0*/  LDL.LU.64 R242, [R1+0x8d8] ;  /* 0x0008d80001f27983 */ /* 0x001f280000300a00 */
[----:B------:R0:W-:Y:S04]  /*3bae0*/  STG.E.U16 desc[UR60][R248.64], R180 ;  /* 0x000000b4f8007986 */ /* 0x0001e8000c10153c */
[----:B0-----:R-:W4:Y:S01]  /*3baf0*/  LDL.LU.64 R248, [R1+0x8d0] ;  /* 0x0008d00001f87983 */ /* 0x001f220000300a00 */
[----:B------:R-:W-:-:S02]  /*3bb00*/  PRMT R181, R182, 0x7632, R181 ;  /* 0x00007632b6b57816 */ /* 0x000fc400000000b5 */
[----:B------:R-:W-:Y:S01]  /*3bb10*/  PRMT R180, R183, 0x7632, R180 ;  /* 0x00007632b7b47816 */ /* 0x000fe200000000b4 */
[----:B------:R0:W-:Y:S04]  /*3bb20*/  STG.E.U16 desc[UR60][R224.64], R182 ;  /* 0x000000b6e0007986 */ /* 0x0001e8000c10153c */
[----:B------:R1:W-:Y:S04]  /*3bb30*/  STG.E.U16 desc[UR60][R230.64], R181 ;  /* 0x000000b5e6007986 */ /* 0x0003e8000c10153c */
[----:B0-----:R-:W4:Y:S04]  /*3bb40*/  LDL.LU.64 R224, [R1+0x8c8] ;  /* 0x0008c80001e07983 */ /* 0x001f280000300a00 */
[----:B-1----:R-:W4:Y:S04]  /*3bb50*/  LDL.LU.64 R230, [R1+0x8c0] ;  /* 0x0008c00001e67983 */ /* 0x002f280000300a00 */
[----:B------:R0:W-:Y:S04]  /*3bb60*/  STG.E.U16 desc[UR60][R226.64], R183 ;  /* 0x000000b7e2007986 */ /* 0x0001e8000c10153c */
[----:B0-----:R-:W4:Y:S04]  /*3bb70*/  LDL.LU.64 R226, [R1+0x8b8] ;  /* 0x0008b80001e27983 */ /* 0x001f280000300a00 */
[----:B--2---:R0:W-:Y:S04]  /*3bb80*/  STG.E.U16 desc[UR60][R236.64], R180 ;  /* 0x000000b4ec007986 */ /* 0x0041e8000c10153c */
[----:B---3--:R1:W-:Y:S01]  /*3bb90*/  STG.E.U16 desc[UR60][R228.64], R176 ;  /* 0x000000b0e4007986 */ /* 0x0083e2000c10153c */
[----:B0-----:R-:W-:-:S03]  /*3bba0*/  PRMT R180, R176, 0x7632, R180 ;  /* 0x00007632b0b47816 */ /* 0x001fc600000000b4 */
[----:B------:R-:W2:Y:S01]  /*3bbb0*/  LDL.LU.64 R236, [R1+0x8b0] ;  /* 0x0008b00001ec7983 */ /* 0x000ea20000300a00 */
[----:B-1----:R-:W-:-:S03]  /*3bbc0*/  PRMT R176, R177, 0x7632, R176 ;  /* 0x00007632b1b07816 */ /* 0x002fc600000000b0 */
[----:B------:R-:W3:Y:S04]  /*3bbd0*/  LDL.LU.64 R228, [R1+0x8a8] ;  /* 0x0008a80001e47983 */ /* 0x000ee80000300a00 */
[----:B------:R0:W-:Y:S04]  /*3bbe0*/  STG.E.U16 desc[UR60][R232.64], R180 ;  /* 0x000000b4e8007986 */ /* 0x0001e8000c10153c */
[----:B------:R1:W-:Y:S04]  /*3bbf0*/  STG.E.U16 desc[UR60][R220.64], R177 ;  /* 0x000000b1dc007986 */ /* 0x0003e8000c10153c */
[----:B0-----:R-:W3:Y:S04]  /*3bc00*/  LDL.LU.64 R232, [R1+0x8a0] ;  /* 0x0008a00001e87983 */ /* 0x001ee80000300a00 */
[----:B-1----:R-:W3:Y:S04]  /*3bc10*/  LDL.LU.64 R220, [R1+0x898] ;  /* 0x0008980001dc7983 */ /* 0x002ee80000300a00 */
[----:B------:R0:W-:Y:S01]  /*3bc20*/  STG.E.U16 desc[UR60][R238.64], R176 ;  /* 0x000000b0ee007986 */ /* 0x0001e2000c10153c */
[----:B------:R-:W-:-:S03]  /*3bc30*/  PRMT R177, R178, 0x7632, R177 ;  /* 0x00007632b2b17816 */ /* 0x000fc600000000b1 */
[----:B------:R1:W-:Y:S04]  /*3bc40*/  STG.E.U16 desc[UR60][R234.64], R178 ;  /* 0x000000b2ea007986 */ /* 0x0003e8000c10153c */
[----:B0-----:R-:W3:Y:S01]  /*3bc50*/  LDL.LU.64 R238, [R1+0x890] ;  /* 0x0008900001ee7983 */ /* 0x001ee20000300a00 */
[----:B------:R-:W-:-:S03]  /*3bc60*/  PRMT R176, R179, 0x7632, R176 ;  /* 0x00007632b3b07816 */ /* 0x000fc600000000b0 */
[----:B-1----:R-:W3:Y:S04]  /*3bc70*/  LDL.LU.64 R234, [R1+0x888] ;  /* 0x0008880001ea7983 */ /* 0x002ee80000300a00 */
[----:B----4-:R0:W-:Y:S04]  /*3bc80*/  STG.E.U16 desc[UR60][R222.64], R177 ;  /* 0x000000b1de007986 */ /* 0x0101e8000c10153c */
[----:B------:R1:W-:Y:S04]  /*3bc90*/  STG.E.U16 desc[UR60][R240.64], R179 ;  /* 0x000000b3f0007986 */ /* 0x0003e8000c10153c */
[----:B0-----:R-:W4:Y:S04]  /*3bca0*/  LDL.LU.64 R222, [R1+0x880] ;  /* 0x0008800001de7983 */ /* 0x001f280000300a00 */
[----:B-1----:R-:W4:Y:S04]  /*3bcb0*/  LDL.LU.64 R240, [R1+0x878] ;  /* 0x0008780001f07983 */ /* 0x002f280000300a00 */
[----:B------:R0:W-:Y:S04]  /*3bcc0*/  STG.E.U16 desc[UR60][R242.64], R176 ;  /* 0x000000b0f2007986 */ /* 0x0001e8000c10153c */
[----:B0-----:R-:W4:Y:S04]  /*3bcd0*/  LDL.LU.64 R242, [R1+0x870] ;  /* 0x0008700001f27983 */ /* 0x001f280000300a00 */
[----:B------:R0:W-:Y:S04]  /*3bce0*/  STG.E.U16 desc[UR60][R248.64], R172 ;  /* 0x000000acf8007986 */ /* 0x0001e8000c10153c */
[----:B0-----:R-:W4:Y:S01]  /*3bcf0*/  LDL.LU.64 R248, [R1+0x868] ;  /* 0x0008680001f87983 */ /* 0x001f220000300a00 */
[----:B------:R-:W-:-:S02]  /*3bd00*/  PRMT R176, R172, 0x7632, R176 ;  /* 0x00007632acb07816 */ /* 0x000fc400000000b0 */
[----:B------:R-:W-:-:S03]  /*3bd10*/  PRMT R172, R173, 0x7632, R172 ;  /* 0x00007632adac7816 */ /* 0x000fc600000000ac */
[----:B------:R0:W-:Y:S04]  /*3bd20*/  STG.E.U16 desc[UR60][R224.64], R176 ;  /* 0x000000b0e0007986 */ /* 0x0001e8000c10153c */
[----:B------:R1:W-:Y:S04]  /*3bd30*/  STG.E.U16 desc[UR60][R230.64], R173 ;  /* 0x000000ade6007986 */ /* 0x0003e8000c10153c */
[----:B0-----:R-:W4:Y:S04]  /*3bd40*/  LDL.LU.64 R224, [R1+0x860] ;  /* 0x0008600001e07983 */ /* 0x001f280000300a00 */
[----:B-1----:R-:W4:Y:S01]  /*3bd50*/  LDL.LU.64 R230, [R1+0x858] ;  /* 0x0008580001e67983 */ /* 0x002f220000300a00 */
[----:B------:R-:W-:-:S03]  /*3bd60*/  PRMT R173, R174, 0x7632, R173 ;  /* 0x00007632aead7816 */ /* 0x000fc600000000ad */
[----:B------:R0:W-:Y:S04]  /*3bd70*/  STG.E.U16 desc[UR60][R226.64], R172 ;  /* 0x000000ace2007986 */ /* 0x0001e8000c10153c */
[----:B0-----:R-:W4:Y:S01]  /*3bd80*/  LDL.LU.64 R226, [R1+0x850] ;  /* 0x0008500001e27983 */ /* 0x001f220000300a00 */
[----:B------:R-:W-:-:S03]  /*3bd90*/  PRMT R172, R175, 0x7632, R172 ;  /* 0x00007632afac7816 */ /* 0x000fc600000000ac */
[----:B--2---:R0:W-:Y:S04]  /*3bda0*/  STG.E.U16 desc[UR60][R236.64], R174 ;  /* 0x000000aeec007986 */ /* 0x0041e8000c10153c */
[----:B---3--:R1:W-:Y:S04]  /*3bdb0*/  STG.E.U16 desc[UR60][R228.64], R173 ;  /* 0x000000ade4007986 */ /* 0x0083e8000c10153c */
[----:B0-----:R-:W2:Y:S04]  /*3bdc0*/  LDL.LU.64 R236, [R1+0x848] ;  /* 0x0008480001ec7983 */ /* 0x001ea80000300a00 */
[----:B-1----:R-:W3:Y:S04]  /*3bdd0*/  LDL.LU.64 R228, [R1+0x840] ;  /* 0x0008400001e47983 */ /* 0x002ee80000300a00 */
[----:B------:R0:W-:Y:S04]  /*3bde0*/  STG.E.U16 desc[UR60][R232.64], R175 ;  /* 0x000000afe8007986 */ /* 0x0001e8000c10153c */
[----:B------:R1:W-:Y:S04]  /*3bdf0*/  STG.E.U16 desc[UR60][R220.64], R172 ;  /* 0x000000acdc007986 */ /* 0x0003e8000c10153c */
[----:B0-----:R-:W3:Y:S04]  /*3be00*/  LDL.LU.64 R232, [R1+0x838] ;  /* 0x0008380001e87983 */ /* 0x001ee80000300a00 */
[----:B-1----:R-:W3:Y:S01]  /*3be10*/  LDL.LU.64 R220, [R1+0x830] ;  /* 0x0008300001dc7983 */ /* 0x002ee20000300a00 */
[----:B------:R-:W-:-:S03]  /*3be20*/  PRMT R172, R168, 0x7632, R172 ;  /* 0x00007632a8ac7816 */ /* 0x000fc600000000ac */
[----:B------:R0:W-:Y:S04]  /*3be30*/  STG.E.U16 desc[UR60][R238.64], R168 ;  /* 0x000000a8ee007986 */ /* 0x0001e8000c10153c */
[----:B------:R1:W-:Y:S04]  /*3be40*/  STG.E.U16 desc[UR60][R234.64], R172 ;  /* 0x000000acea007986 */ /* 0x0003e8000c10153c */
[----:B0-----:R-:W3:Y:S01]  /*3be50*/  LDL.LU.64 R238, [R1+0x828] ;  /* 0x0008280001ee7983 */ /* 0x001ee20000300a00 */
[----:B------:R-:W-:-:S03]  /*3be60*/  PRMT R168, R169, 0x7632, R168 ;  /* 0x00007632a9a87816 */ /* 0x000fc600000000a8 */
[----:B-1----:R-:W3:Y:S04]  /*3be70*/  LDL.LU.64 R234, [R1+0x820] ;  /* 0x0008200001ea7983 */ /* 0x002ee80000300a00 */
[----:B----4-:R0:W-:Y:S04]  /*3be80*/  STG.E.U16 desc[UR60][R222.64], R169 ;  /* 0x000000a9de007986 */ /* 0x0101e8000c10153c */
[----:B------:R1:W-:Y:S04]  /*3be90*/  STG.E.U16 desc[UR60][R240.64], R168 ;  /* 0x000000a8f0007986 */ /* 0x0003e8000c10153c */
[----:B0-----:R-:W4:Y:S01]  /*3bea0*/  LDL.LU.64 R222, [R1+0x818] ;  /* 0x0008180001de7983 */ /* 0x001f220000300a00 */
[----:B------:R-:W-:-:S03]  /*3beb0*/  PRMT R169, R170, 0x7632, R169 ;  /* 0x00007632aaa97816 */ /* 0x000fc600000000a9 */
[----:B-1----:R-:W4:Y:S04]  /*3bec0*/  LDL.LU.64 R240, [R1+0x810] ;  /* 0x0008100001f07983 */ /* 0x002f280000300a00 */
[----:B------:R0:W-:Y:S04]  /*3bed0*/  STG.E.U16 desc[UR60][R242.64], R170 ;  /* 0x000000aaf2007986 */ /* 0x0001e8000c10153c */
[----:B0-----:R-:W4:Y:S04]  /*3bee0*/  LDL.LU.64 R242, [R1+0x808] ;  /* 0x0008080001f27983 */ /* 0x001f280000300a00 */
[----:B------:R0:W-:Y:S04]  /*3bef0*/  STG.E.U16 desc[UR60][R248.64], R169 ;  /* 0x000000a9f8007986 */ /* 0x0001e8000c10153c */
[----:B0-----:R-:W4:Y:S01]  /*3bf00*/  LDL.LU.64 R248, [R1+0x800] ;  /* 0x0008000001f87983 */ /* 0x001f220000300a00 */
[----:B------:R-:W-:-:S03]  /*3bf10*/  PRMT R168, R171, 0x7632, R168 ;  /* 0x00007632aba87816 */ /* 0x000fc600000000a8 */
[----:B------:R0:W-:Y:S04]  /*3bf20*/  STG.E.U16 desc[UR60][R224.64], R171 ;  /* 0x000000abe0007986 */ /* 0x0001e8000c10153c */
[----:B------:R1:W-:Y:S04]  /*3bf30*/  STG.E.U16 desc[UR60][R230.64], R168 ;  /* 0x000000a8e6007986 */ /* 0x0003e8000c10153c */
[----:B0-----:R-:W4:Y:S01]  /*3bf40*/  LDL.LU.64 R224, [R1+0x7f8] ;  /* 0x0007f80001e07983 */ /* 0x001f220000300a00 */
[----:B-1----:R-:W-:-:S03]  /*3bf50*/  PRMT R168, R164, 0x7632, R168 ;  /* 0x00007632a4a87816 */ /* 0x002fc600000000a8 */
[----:B------:R-:W4:Y:S04]  /*3bf60*/  LDL.LU.64 R230, [R1+0x7f0] ;  /* 0x0007f00001e67983 */ /* 0x000f280000300a00 */
[----:B------:R0:W-:Y:S02]  /*3bf70*/  STG.E.U16 desc[UR60][R226.64], R164 ;  /* 0x000000a4e2007986 */ /* 0x0001e4000c10153c */
[----:B0-----:R-:W-:Y:S02]  /*3bf80*/  PRMT R164, R165, 0x7632, R164 ;  /* 0x00007632a5a47816 */ /* 0x001fe400000000a4 */
[----:B------:R-:W4:Y:S04]  /*3bf90*/  LDL.LU.64 R226, [R1+0x7e8] ;  /* 0x0007e80001e27983 */ /* 0x000f280000300a00 */
[----:B--2---:R0:W-:Y:S04]  /*3bfa0*/  STG.E.U16 desc[UR60][R236.64], R168 ;  /* 0x000000a8ec007986 */ /* 0x0041e8000c10153c */
[----:B---3--:R1:W-:Y:S04]  /*3bfb0*/  STG.E.U16 desc[UR60][R228.64], R165 ;  /* 0x000000a5e4007986 */ /* 0x0083e8000c10153c */
[----:B0-----:R-:W2:Y:S04]  /*3bfc0*/  LDL.LU.64 R236, [R1+0x7e0] ;  /* 0x0007e00001ec7983 */ /* 0x001ea80000300a00 */
[----:B-1----:R-:W3:Y:S01]  /*3bfd0*/  LDL.LU.64 R228, [R1+0x7d8] ;  /* 0x0007d80001e47983 */ /* 0x002ee20000300a00 */
[----:B------:R-:W-:-:S03]  /*3bfe0*/  PRMT R165, R166, 0x7632, R165 ;  /* 0x00007632a6a57816 */ /* 0x000fc600000000a5 */
[----:B------:R0:W-:Y:S04]  /*3bff0*/  STG.E.U16 desc[UR60][R232.64], R164 ;  /* 0x000000a4e8007986 */ /* 0x0001e8000c10153c */
[----:B------:R-:W-:Y:S04]  /*3c000*/  STG.E.U16 desc[UR60][R220.64], R166 ;  /* 0x000000a6dc007986 */ /* 0x000fe8000c10153c */
[----:B0-----:R-:W3:Y:S04]  /*3c010*/  LDL.LU.64 R232, [R1+0x7d0] ;  /* 0x0007d00001e87983 */ /* 0x001ee80000300a00 */
[----:B------:R-:W3:Y:S04]  /*3c020*/  LDL.LU.64 R218, [R1+0x7c8] ;  /* 0x0007c80001da7983 */ /* 0x000ee80000300a00 */
[----:B------:R0:W-:Y:S01]  /*3c030*/  STG.E.U16 desc[UR60][R238.64], R165 ;  /* 0x000000a5ee007986 */ /* 0x0001e2000c10153c */
[----:B------:R-:W-:-:S03]  /*3c040*/  PRMT R164, R167, 0x7632, R164 ;  /* 0x00007632a7a47816 */ /* 0x000fc600000000a4 */
[----:B------:R1:W-:Y:S04]  /*3c050*/  STG.E.U16 desc[UR60][R234.64], R167 ;  /* 0x000000a7ea007986 */ /* 0x0003e8000c10153c */
[----:B0-----:R-:W3:Y:S04]  /*3c060*/  LDL.LU.64 R238, [R1+0x7c0] ;  /* 0x0007c00001ee7983 */ /* 0x001ee80000300a00 */
        /* <DEDUP_REMOVED lines=12> */
[----:B------:R-:W4:Y:S04]  /*3c130*/  LDL.LU.64 R220, [R1+0x790] ;  /* 0x0007900001dc7983 */ /* 0x000f280000300a00 */
[----:B------:R0:W-:Y:S04]  /*3c140*/  STG.E.U16 desc[UR60][R224.64], R160 ;  /* 0x000000a0e0007986 */ /* 0x0001e8000c10153c */
[----:B------:R1:W-:Y:S01]  /*3c150*/  STG.E.U16 desc[UR60][R230.64], R162 ;  /* 0x000000a2e6007986 */ /* 0x0003e2000c10153c */
[----:B0-----:R-:W-:-:S03]  /*3c160*/  PRMT R160, R163, 0x7632, R160 ;  /* 0x00007632a3a07816 */ /* 0x001fc600000000a0 */
[----:B-1----:R-:W4:Y:S04]  /*3c170*/  LDL.LU.64 R230, [R1+0x788] ;  /* 0x0007880001e67983 */ /* 0x002f280000300a00 */
[----:B------:R-:W4:Y:S04]  /*3c180*/  LDL.LU.64 R224, [R1+0x780] ;  /* 0x0007800001e07983 */ /* 0x000f280000300a00 */
[----:B------:R-:W-:Y:S04]  /*3c190*/  STG.E.U16 desc[UR60][R226.64], R161 ;  /* 0x000000a1e2007986 */ /* 0x000fe8000c10153c */
[----:B--2---:R0:W-:Y:S04]  /*3c1a0*/  STG.E.U16 desc[UR60][R236.64], R163 ;  /* 0x000000a3ec007986 */ /* 0x0041e8000c10153c */
[----:B---3--:R1:W-:Y:S04]  /*3c1b0*/  STG.E.U16 desc[UR60][R228.64], R160 ;  /* 0x000000a0e4007986 */ /* 0x0083e8000c10153c */
[----:B0-----:R-:W2:Y:S04]  /*3c1c0*/  LDL.LU.64 R236, [R1+0x778] ;  /* 0x0007780001ec7983 */ /* 0x001ea80000300a00 */
[----:B------:R-:W3:Y:S01]  /*3c1d0*/  LDL.LU.64 R226, [R1+0x770] ;  /* 0x0007700001e27983 */ /* 0x000ee20000300a00 */
[----:B-1----:R-:W-:-:S03]  /*3c1e0*/  PRMT R160, R156, 0x7632, R160 ;  /* 0x000076329ca07816 */ /* 0x002fc600000000a0 */
[----:B------:R0:W-:Y:S04]  /*3c1f0*/  STG.E.U16 desc[UR60][R232.64], R156 ;  /* 0x0000009ce8007986 */ /* 0x0001e8000c10153c */
[----:B------:R-:W-:Y:S04]  /*3c200*/  STG.E.U16 desc[UR60][R218.64], R160 ;  /* 0x000000a0da007986 */ /* 0x000fe8000c10153c */
[----:B0-----:R-:W3:Y:S01]  /*3c210*/  LDL.LU.64 R232, [R1+0x768] ;  /* 0x0007680001e87983 */ /* 0x001ee20000300a00 */
[----:B------:R-:W-:-:S03]  /*3c220*/  PRMT R156, R157, 0x7632, R156 ;  /* 0x000076329d9c7816 */ /* 0x000fc6000000009c */
[----:B------:R-:W3:Y:S04]  /*3c230*/  LDL.LU.64 R228, [R1+0x760] ;  /* 0x0007600001e47983 */ /* 0x000ee80000300a00 */
[----:B------:R0:W-:Y:S04]  /*3c240*/  STG.E.U16 desc[UR60][R238.64], R157 ;  /* 0x0000009dee007986 */ /* 0x0001e8000c10153c */
[----:B------:R1:W-:Y:S04]  /*3c250*/  STG.E.U16 desc[UR60][R234.64], R156 ;  /* 0x0000009cea007986 */ /* 0x0003e8000c10153c */
[----:B0-----:R-:W3:Y:S01]  /*3c260*/  LDL.LU.64 R238, [R1+0x758] ;  /* 0x0007580001ee7983 */ /* 0x001ee20000300a00 */
[----:B------:R-:W-:-:S03]  /*3c270*/  PRMT R157, R158, 0x7632, R157 ;  /* 0x000076329e9d7816 */ /* 0x000fc6000000009d */
[----:B-1----:R-:W3:Y:S04]  /*3c280*/  LDL.LU.64 R234, [R1+0x750] ;  /* 0x0007500001ea7983 */ /* 0x002ee80000300a00 */
[----:B----4-:R0:W-:Y:S04]  /*3c290*/  STG.E.U16 desc[UR60][R222.64], R158 ;  /* 0x0000009ede007986 */ /* 0x0101e8000c10153c */
[----:B------:R1:W-:Y:S01]  /*3c2a0*/  STG.E.U16 desc[UR60][R240.64], R157 ;  /* 0x0000009df0007986 */ /* 0x0003e2000c10153c */
[----:B------:R-:W-:-:S03]  /*3c2b0*/  PRMT R156, R159, 0x7632, R156 ;  /* 0x000076329f9c7816 */ /* 0x000fc6000000009c */
[----:B0-----:R-:W4:Y:S04]  /*3c2c0*/  LDL.LU.64 R222, [R1+0x748] ;  /* 0x0007480001de7983 */ /* 0x001f280000300a00 */
[----:B-1----:R-:W4:Y:S04]  /*3c2d0*/  LDL.LU.64 R240, [R1+0x740] ;  /* 0x0007400001f07983 */ /* 0x002f280000300a00 */
[----:B------:R0:W-:Y:S04]  /*3c2e0*/  STG.E.U16 desc[UR60][R242.64], R159 ;  /* 0x0000009ff2007986 */ /* 0x0001e8000c10153c */
[----:B0-----:R-:W4:Y:S04]  /*3c2f0*/  LDL.LU.64 R242, [R1+0x738] ;  /* 0x0007380001f27983 */ /* 0x001f280000300a00 */
[----:B------:R0:W-:Y:S04]  /*3c300*/  STG.E.U16 desc[UR60][R248.64], R156 ;  /* 0x0000009cf8007986 */ /* 0x0001e8000c10153c */
[----:B0-----:R-:W4:Y:S01]  /*3c310*/  LDL.LU.64 R248, [R1+0x730] ;  /* 0x0007300001f87983 */ /* 0x001f220000300a00 */
[----:B------:R-:W-:-:S03]  /*3c320*/  PRMT R156, R152, 0x7632, R156 ;  /* 0x00007632989c7816 */ /* 0x000fc6000000009c */
[----:B------:R0:W-:Y:S02]  /*3c330*/  STG.E.U16 desc[UR60][R220.64], R152 ;  /* 0x00000098dc007986 */ /* 0x0001e4000c10153c */
[----:B0-----:R-:W-:Y:S02]  /*3c340*/  PRMT R152, R153, 0x7632, R152 ;  /* 0x0000763299987816 */ /* 0x001fe40000000098 */
[----:B------:R-:W4:Y:S04]  /*3c350*/  LDL.LU.64 R220, [R1+0x728] ;  /* 0x0007280001dc7983 */ /* 0x000f280000300a00 */
[----:B------:R0:W-:Y:S04]  /*3c360*/  STG.E.U16 desc[UR60][R230.64], R156 ;  /* 0x0000009ce6007986 */ /* 0x0001e8000c10153c */
[----:B------:R1:W-:Y:S04]  /*3c370*/  STG.E.U16 desc[UR60][R224.64], R153 ;  /* 0x00000099e0007986 */ /* 0x0003e8000c10153c */
[----:B0-----:R-:W4:Y:S04]  /*3c380*/  LDL.LU.64 R230, [R1+0x720] ;  /* 0x0007200001e67983 */ /* 0x001f280000300a00 */
[----:B-1----:R-:W4:Y:S01]  /*3c390*/  LDL.LU.64 R224, [R1+0x718] ;  /* 0x0007180001e07983 */ /* 0x002f220000300a00 */
[----:B------:R-:W-:-:S03]  /*3c3a0*/  PRMT R153, R154, 0x7632, R153 ;  /* 0x000076329a997816 */ /* 0x000fc60000000099 */
[----:B--2---:R0:W-:Y:S04]  /*3c3b0*/  STG.E.U16 desc[UR60][R236.64], R152 ;  /* 0x00000098ec007986 */ /* 0x0041e8000c10153c */
[----:B---3--:R-:W-:Y:S04]  /*3c3c0*/  STG.E.U16 desc[UR60][R226.64], R154 ;  /* 0x0000009ae2007986 */ /* 0x008fe8000c10153c */
[----:B0-----:R-:W2:Y:S01]  /*3c3d0*/  LDL.LU.64 R236, [R1+0x710] ;  /* 0x0007100001ec7983 */ /* 0x001ea20000300a00 */
[----:B------:R-:W-:-:S03]  /*3c3e0*/  PRMT R152, R155, 0x7632, R152 ;  /* 0x000076329b987816 */ /* 0x000fc60000000098 */
[----:B------:R0:W-:Y:S04]  /*3c3f0*/  STG.E.U16 desc[UR60][R232.64], R153 ;  /* 0x00000099e8007986 */ /* 0x0001e8000c10153c */
[----:B------:R-:W-:Y:S04]  /*3c400*/  STG.E.U16 desc[UR60][R228.64], R155 ;  /* 0x0000009be4007986 */ /* 0x000fe8000c10153c */
[----:B0-----:R-:W3:Y:S04]  /*3c410*/  LDL.LU.64 R232, [R1+0x708] ;  /* 0x0007080001e87983 */ /* 0x001ee80000300a00 */
[----:B------:R-:W3:Y:S04]  /*3c420*/  LDL.LU.64 R218, [R1+0x700] ;  /* 0x0007000001da7983 */ /* 0x000ee80000300a00 */
[----:B------:R-:W3:Y:S04]  /*3c430*/  LDL.LU.64 R226, [R1+0x6f8] ;  /* 0x0006f80001e27983 */ /* 0x000ee80000300a00 */
[----:B------:R0:W-:Y:S04]  /*3c440*/  STG.E.U16 desc[UR60][R238.64], R152 ;  /* 0x00000098ee007986 */ /* 0x0001e8000c10153c */
[----:B------:R1:W-:Y:S04]  /*3c450*/  STG.E.U16 desc[UR60][R234.64], R148 ;  /* 0x00000094ea007986 */ /* 0x0003e8000c10153c */
[----:B0-----:R-:W3:Y:S01]  /*3c460*/  LDL.LU.64 R238, [R1+0x6f0] ;  /* 0x0006f00001ee7983 */ /* 0x001ee20000300a00 */
[----:B------:R-:W-:-:S03]  /*3c470*/  PRMT R152, R148, 0x7632, R152 ;  /* 0x0000763294987816 */ /* 0x000fc60000000098 */
[----:B------:R-:W3:Y:S01]  /*3c480*/  LDL.LU.64 R228, [R1+0x6e8] ;  /* 0x0006e80001e47983 */ /* 0x000ee20000300a00 */
[----:B-1----:R-:W-:-:S03]  /*3c490*/  PRMT R148, R149, 0x7632, R148 ;  /* 0x0000763295947816 */ /* 0x002fc60000000094 */
[----:B----4-:R-:W-:Y:S04]  /*3c4a0*/  STG.E.U16 desc[UR60][R222.64], R152 ;  /* 0x00000098de007986 */ /* 0x010fe8000c10153c */
[----:B------:R-:W4:Y:S04]  /*3c4b0*/  LDL.LU.64 R234, [R1+0x6e0] ;  /* 0x0006e00001ea7983 */ /* 0x000f280000300a00 */
[----:B------:R0:W-:Y:S04]  /*3c4c0*/  STG.E.U16 desc[UR60][R240.64], R149 ;  /* 0x00000095f0007986 */ /* 0x0001e8000c10153c */
[----:B0-----:R-:W4:Y:S04]  /*3c4d0*/  LDL.LU.64 R240, [R1+0x6d8] ;  /* 0x0006d80001f07983 */ /* 0x001f280000300a00 */
[----:B------:R0:W-:Y:S04]  /*3c4e0*/  STG.E.U16 desc[UR60][R242.64], R148 ;  /* 0x00000094f2007986 */ /* 0x0001e8000c10153c */
[----:B------:R-:W4:Y:S04]  /*3c4f0*/  LDL.LU.64 R222, [R1+0x6d0] ;  /* 0x0006d00001de7983 */ /* 0x000f280000300a00 */
[----:B------:R1:W-:Y:S04]  /*3c500*/  STG.E.U16 desc[UR60][R248.64], R150 ;  /* 0x00000096f8007986 */ /* 0x0003e8000c10153c */
[----:B0-----:R-:W4:Y:S04]  /*3c510*/  LDL.LU.64 R242, [R1+0x6c8] ;  /* 0x0006c80001f27983 */ /* 0x001f280000300a00 */
[----:B-1----:R-:W4:Y:S01]  /*3c520*/  LDL.LU.64 R248, [R1+0x6c0] ;  /* 0x0006c00001f87983 */ /* 0x002f220000300a00 */
[----:B------:R-:W-:-:S02]  /*3c530*/  PRMT R149, R150, 0x7632, R149 ;  /* 0x0000763296957816 */ /* 0x000fc40000000095 */
[----:B------:R-:W-:-:S03]  /*3c540*/  PRMT R148, R151, 0x7632, R148 ;  /* 0x0000763297947816 */ /* 0x000fc60000000094 */
[----:B------:R-:W-:Y:S04]  /*3c550*/  STG.E.U16 desc[UR60][R220.64], R149 ;  /* 0x00000095dc007986 */ /* 0x000fe8000c10153c */
[----:B------:R0:W-:Y:S04]  /*3c560*/  STG.E.U16 desc[UR60][R230.64], R151 ;  /* 0x00000097e6007986 */ /* 0x0001e8000c10153c */
[----:B------:R1:W-:Y:S04]  /*3c570*/  STG.E.U16 desc[UR60][R224.64], R148 ;  /* 0x00000094e0007986 */ /* 0x0003e8000c10153c */
[----:B0-----:R-:W4:Y:S01]  /*3c580*/  LDL.LU.64 R230, [R1+0x6b8] ;  /* 0x0006b80001e67983 */ /* 0x001f220000300a00 */
[----:B-1----:R-:W-:-:S03]  /*3c590*/  PRMT R148, R144, 0x7632, R148 ;  /* 0x0000763290947816 */ /* 0x002fc60000000094 */
[----:B------:R-:W4:Y:S04]  /*3c5a0*/  LDL.LU.64 R220, [R1+0x6b0] ;  /* 0x0006b00001dc7983 */ /* 0x000f280000300a00 */
[----:B------:R-:W4:Y:S04]  /*3c5b0*/  LDL.LU.64 R224, [R1+0x6a8] ;  /* 0x0006a80001e07983 */ /* 0x000f280000300a00 */
[----:B--2---:R0:W-:Y:S04]  /*3c5c0*/  STG.E.U16 desc[UR60][R236.64], R144 ;  /* 0x00000090ec007986 */ /* 0x0041e8000c10153c */
[----:B0-----:R-:W2:Y:S01]  /*3c5d0*/  LDL.LU.64 R236, [R1+0x6a0] ;  /* 0x0006a00001ec7983 */ /* 0x001ea20000300a00 */
[----:B------:R-:W-:-:S03]  /*3c5e0*/  PRMT R144, R145, 0x7632, R144 ;  /* 0x0000763291907816 */ /* 0x000fc60000000090 */
[----:B---3--:R0:W-:Y:S04]  /*3c5f0*/  STG.E.U16 desc[UR60][R232.64], R148 ;  /* 0x00000094e8007986 */ /* 0x0081e8000c10153c */
[----:B------:R1:W-:Y:S04]  /*3c600*/  STG.E.U16 desc[UR60][R218.64], R145 ;  /* 0x00000091da007986 */ /* 0x0003e8000c10153c */
[----:B------:R3:W-:Y:S04]  /*3c610*/  STG.E.U16 desc[UR60][R226.64], R144 ;  /* 0x00000090e2007986 */ /* 0x0007e8000c10153c */
[----:B0-----:R-:W2:Y:S01]  /*3c620*/  LDL.LU.64 R232, [R1+0x698] ;  /* 0x0006980001e87983 */ /* 0x001ea20000300a00 */
[----:B-1----:R-:W-:-:S03]  /*3c630*/  PRMT R145, R146, 0x7632, R145 ;  /* 0x0000763292917816 */ /* 0x002fc60000000091 */
[----:B---3--:R-:W3:Y:S04]  /*3c640*/  LDL.LU.64 R226, [R1+0x690] ;  /* 0x0006900001e27983 */ /* 0x008ee80000300a00 */
[----:B------:R0:W-:Y:S01]  /*3c650*/  STG.E.U16 desc[UR60][R238.64], R146 ;  /* 0x00000092ee007986 */ /* 0x0001e2000c10153c */
[----:B------:R-:W-:-:S03]  /*3c660*/  PRMT R144, R147, 0x7632, R144 ;  /* 0x0000763293907816 */ /* 0x000fc60000000090 */
[----:B------:R1:W-:Y:S04]  /*3c670*/  STG.E.U16 desc[UR60][R228.64], R145 ;  /* 0x00000091e4007986 */ /* 0x0003e8000c10153c */
[----:B0-----:R-:W3:Y:S04]  /*3c680*/  LDL.LU.64 R238, [R1+0x688] ;  /* 0x0006880001ee7983 */ /* 0x001ee80000300a00 */
[----:B----4-:R0:W-:Y:S04]  /*3c690*/  STG.E.U16 desc[UR60][R234.64], R147 ;  /* 0x00000093ea007986 */ /* 0x0101e8000c10153c */
[----:B-1----:R-:W4:Y:S04]  /*3c6a0*/  LDL.LU.64 R228, [R1+0x680] ;  /* 0x0006800001e47983 */ /* 0x002f280000300a00 */
[----:B------:R1:W-:Y:S04]  /*3c6b0*/  STG.E.U16 desc[UR60][R240.64], R144 ;  /* 0x00000090f0007986 */ /* 0x0003e8000c10153c */
[----:B0-----:R-:W4:Y:S04]  /*3c6c0*/  LDL.LU.64 R234, [R1+0x678] ;  /* 0x0006780001ea7983 */ /* 0x001f280000300a00 */
[----:B------:R-:W-:Y:S01]  /*3c6d0*/  STG.E.U16 desc[UR60][R222.64], R140 ;  /* 0x0000008cde007986 */ /* 0x000fe2000c10153c */
[----:B-1----:R-:W-:-:S03]  /*3c6e0*/  PRMT R144, R140, 0x7632, R144 ;  /* 0x000076328c907816 */ /* 0x002fc60000000090 */
[----:B------:R-:W4:Y:S04]  /*3c6f0*/  LDL.LU.64 R240, [R1+0x670] ;  /* 0x0006700001f07983 */ /* 0x000f280000300a00 */
[----:B------:R0:W-:Y:S04]  /*3c700*/  STG.E.U16 desc[UR60][R242.64], R144 ;  /* 0x00000090f2007986 */ /* 0x0001e8000c10153c */
[----:B------:R1:W-:Y:S04]  /*3c710*/  STG.E.U16 desc[UR60][R248.64], R141 ;  /* 0x0000008df8007986 */ /* 0x0003e8000c10153c */
[----:B0-----:R-:W4:Y:S04]  /*3c720*/  LDL.LU.64 R242, [R1+0x668] ;  /* 0x0006680001f27983 */ /* 0x001f280000300a00 */
[----:B------:R-:W4:Y:S04]  /*3c730*/  LDL.LU.64 R222, [R1+0x660] ;  /* 0x0006600001de7983 */ /* 0x000f280000300a00 */
[----:B-1----:R-:W4:Y:S01]  /*3c740*/  LDL.LU.64 R248, [R1+0x658] ;  /* 0x0006580001f87983 */ /* 0x002f220000300a00 */
[----:B------:R-:W-:-:S02]  /*3c750*/  PRMT R140, R141, 0x7632, R140 ;  /* 0x000076328d8c7816 */ /* 0x000fc4000000008c */
[----:B------:R-:W-:-:S03]  /*3c760*/  PRMT R141, R142, 0x7632, R141 ;  /* 0x000076328e8d7816 */ /* 0x000fc6000000008d */
[----:B------:R0:W-:Y:S04]  /*3c770*/  STG.E.U16 desc[UR60][R230.64], R140 ;  /* 0x0000008ce6007986 */ /* 0x0001e8000c10153c */
[----:B------:R-:W-:Y:S04]  /*3c780*/  STG.E.U16 desc[UR60][R220.64], R142 ;  /* 0x0000008edc007986 */ /* 0x000fe8000c10153c */
[----:B------:R-:W-:Y:S01]  /*3c790*/  STG.E.U16 desc[UR60][R224.64], R141 ;  /* 0x0000008de0007986 */ /* 0x000fe2000c10153c */
[----:B0-----:R-:W-:-:S03]  /*3c7a0*/  PRMT R140, R143, 0x7632, R140 ;  /* 0x000076328f8c7816 */ /* 0x001fc6000000008c */
[----:B------:R-:W4:Y:S04]  /*3c7b0*/  LDL.LU.64 R230, [R1+0x650] ;  /* 0x0006500001e67983 */ /* 0x000f280000300a00 */
[----:B------:R-:W4:Y:S04]  /*3c7c0*/  LDL.LU.64 R216, [R1+0x648] ;  /* 0x0006480001d87983 */ /* 0x000f280000300a00 */
[----:B--2---:R0:W-:Y:S04]  /*3c7d0*/  STG.E.U16 desc[UR60][R236.64], R143 ;  /* 0x0000008fec007986 */ /* 0x0041e8000c10153c */
[----:B0-----:R-:W2:Y:S04]  /*3c7e0*/  LDL.LU.64 R236, [R1+0x640] ;  /* 0x0006400001ec7983 */ /* 0x001ea80000300a00 */
[----:B------:R-:W2:Y:S04]  /*3c7f0*/  LDL.LU.64 R224, [R1+0x638] ;  /* 0x0006380001e07983 */ /* 0x000ea80000300a00 */
[----:B------:R0:W-:Y:S04]  /*3c800*/  STG.E.U16 desc[UR60][R232.64], R140 ;  /* 0x0000008ce8007986 */ /* 0x0001e8000c10153c */
[----:B---3--:R1:W-:Y:S04]  /*3c810*/  STG.E.U16 desc[UR60][R226.64], R136 ;  /* 0x00000088e2007986 */ /* 0x0083e8000c10153c */
[----:B0-----:R-:W3:Y:S01]  /*3c820*/  LDL.LU.64 R232, [R1+0x630] ;  /* 0x0006300001e87983 */ /* 0x001ee20000300a00 */
[----:B------:R-:W-:-:S03]  /*3c830*/  PRMT R140, R136, 0x7632, R140 ;  /* 0x00007632888c7816 */ /* 0x000fc6000000008c */
[----:B------:R-:W3:Y:S04]  /*3c840*/  LDL.LU.64 R218, [R1+0x628] ;  /* 0x0006280001da7983 */ /* 0x000ee80000300a00 */
[----:B-1----:R-:W3:Y:S04]  /*3c850*/  LDL.LU.64 R226, [R1+0x620] ;  /* 0x0006200001e27983 */ /* 0x002ee80000300a00 */
[----:B------:R0:W-:Y:S01]  /*3c860*/  STG.E.U16 desc[UR60][R238.64], R140 ;  /* 0x0000008cee007986 */ /* 0x0001e2000c10153c */
[----:B------:R-:W-:-:S03]  /*3c870*/  PRMT R136, R137, 0x7632, R136 ;  /* 0x0000763289887816 */ /* 0x000fc60000000088 */
[----:B0-----:R-:W3:Y:S04]  /*3c880*/  LDL.LU.64 R238, [R1+0x618] ;  /* 0x0006180001ee7983 */ /* 0x001ee80000300a00 */
[----:B----4-:R0:W-:Y:S04]  /*3c890*/  STG.E.U16 desc[UR60][R228.64], R137 ;  /* 0x00000089e4007986 */ /* 0x0101e8000c10153c */
[----:B------:R1:W-:Y:S04]  /*3c8a0*/  STG.E.U16 desc[UR60][R234.64], R136 ;  /* 0x00000088ea007986 */ /* 0x0003e8000c10153c */
[----:B0-----:R-:W4:Y:S01]  /*3c8b0*/  LDL.LU.64 R228, [R1+0x610] ;  /* 0x0006100001e47983 */ /* 0x001f220000300a00 */
[----:B------:R-:W-:-:S02]  /*3c8c0*/  PRMT R137, R138, 0x7632, R137 ;  /* 0x000076328a897816 */ /* 0x000fc40000000089 */
[----:B-1----:R-:W-:Y:S01]  /*3c8d0*/  PRMT R136, R139, 0x7632, R136 ;  /* 0x000076328b887816 */ /* 0x002fe20000000088 */
[----:B------:R0:W-:Y:S04]  /*3c8e0*/  STG.E.U16 desc[UR60][R240.64], R138 ;  /* 0x0000008af0007986 */ /* 0x0001e8000c10153c */
[----:B------:R-:W4:Y:S04]  /*3c8f0*/  LDL.LU.64 R234, [R1+0x5f8] ;  /* 0x0005f80001ea7983 */ /* 0x000f280000300a00 */
[----:B0-----:R-:W4:Y:S04]  /*3c900*/  LDL.LU.64 R240, [R1+0x5f0] ;  /* 0x0005f00001f07983 */ /* 0x001f280000300a00 */
[----:B------:R0:W-:Y:S04]  /*3c910*/  STG.E.U16 desc[UR60][R242.64], R137 ;  /* 0x00000089f2007986 */ /* 0x0001e8000c10153c */
[----:B------:R-:W-:Y:S04]  /*3c920*/  STG.E.U16 desc[UR60][R222.64], R139 ;  /* 0x0000008bde007986 */ /* 0x000fe8000c10153c */
[----:B------:R1:W-:Y:S04]  /*3c930*/  STG.E.U16 desc[UR60][R248.64], R136 ;  /* 0x00000088f8007986 */ /* 0x0003e8000c10153c */
[----:B0-----:R-:W4:Y:S04]  /*3c940*/  LDL.LU.64 R242, [R1+0x5e8] ;  /* 0x0005e80001f27983 */ /* 0x001f280000300a00 */
[----:B-1----:R-:W4:Y:S01]  /*3c950*/  LDL.LU.64 R248, [R1+0x5e0] ;  /* 0x0005e00001f87983 */ /* 0x002f220000300a00 */
[----:B------:R-:W-:-:S03]  /*3c960*/  PRMT R136, R132, 0x7632, R136 ;  /* 0x0000763284887816 */ /* 0x000fc60000000088 */
[----:B------:R-:W4:Y:S04]  /*3c970*/  LDL.LU.64 R220, [R1+0x5d8] ;  /* 0x0005d80001dc7983 */ /* 0x000f280000300a00 */
[----:B------:R-:W4:Y:S04]  /*3c980*/  LDL.LU.64 R222, [R1+0x5d0] ;  /* 0x0005d00001de7983 */ /* 0x000f280000300a00 */
[----:B------:R0:W-:Y:S04]  /*3c990*/  STG.E.U16 desc[UR60][R230.64], R132 ;  /* 0x00000084e6007986 */ /* 0x0001e8000c10153c */
[----:B------:R-:W-:Y:S04]  /*3c9a0*/  STG.E.U16 desc[UR60][R216.64], R136 ;  /* 0x00000088d8007986 */ /* 0x000fe8000c10153c */
[----:B0-----:R-:W4:Y:S01]  /*3c9b0*/  LDL.LU.64 R230, [R1+0x5c8] ;  /* 0x0005c80001e67983 */ /* 0x001f220000300a00 */
[----:B------:R-:W-:-:S03]  /*3c9c0*/  PRMT R132, R133, 0x7632, R132 ;  /* 0x0000763285847816 */ /* 0x000fc60000000084 */
[----:B--2---:R0:W-:Y:S04]  /*3c9d0*/  STG.E.U16 desc[UR60][R236.64], R133 ;  /* 0x00000085ec007986 */ /* 0x0041e8000c10153c */
[----:B------:R1:W-:Y:S04]  /*3c9e0*/  STG.E.U16 desc[UR60][R224.64], R132 ;  /* 0x00000084e0007986 */ /* 0x0003e8000c10153c */
[----:B0-----:R-:W2:Y:S01]  /*3c9f0*/  LDL.LU.64 R236, [R1+0x9c0] ;  /* 0x0009c00001ec7983 */ /* 0x001ea20000300a00 */
[----:B------:R-:W-:-:S03]  /*3ca00*/  PRMT R133, R134, 0x7632, R133 ;  /* 0x0000763286857816 */ /* 0x000fc60000000085 */
[----:B-1----:R-:W2:Y:S01]  /*3ca10*/  LDL.LU.64 R224, [R1+0x9b8] ;  /* 0x0009b80001e07983 */ /* 0x002ea20000300a00 */
[----:B------:R-:W-:-:S03]  /*3ca20*/  PRMT R132, R135, 0x7632, R132 ;  /* 0x0000763287847816 */ /* 0x000fc60000000084 */
[----:B---3--:R0:W-:Y:S04]  /*3ca30*/  STG.E.U16 desc[UR60][R232.64], R134 ;  /* 0x00000086e8007986 */ /* 0x0081e8000c10153c */
[----:B------:R-:W-:Y:S04]  /*3ca40*/  STG.E.U16 desc[UR60][R218.64], R133 ;  /* 0x00000085da007986 */ /* 0x000fe8000c10153c */
[----:B------:R-:W-:Y:S04]  /*3ca50*/  STG.E.U16 desc[UR60][R226.64], R135 ;  /* 0x00000087e2007986 */ /* 0x000fe8000c10153c */
[----:B0-----:R-:W3:Y:S04]  /*3ca60*/  LDL.LU.64 R232, [R1+0x9b0] ;  /* 0x0009b00001e87983 */ /* 0x001ee80000300a00 */
[----:B------:R0:W-:Y:S04]  /*3ca70*/  STG.E.U16 desc[UR60][R238.64], R132 ;  /* 0x00000084ee007986 */ /* 0x0001e8000c10153c */
[----:B0-----:R-:W3:Y:S01]  /*3ca80*/  LDL.LU.64 R238, [R1+0x9e0] ;  /* 0x0009e00001ee7983 */ /* 0x001ee20000300a00 */
[----:B------:R-:W-:-:S03]  /*3ca90*/  PRMT R132, R128, 0x7632, R132 ;  /* 0x0000763280847816 */ /* 0x000fc60000000084 */
[----:B----4-:R0:W-:Y:S04]  /*3caa0*/  STG.E.U16 desc[UR60][R228.64], R128 ;  /* 0x00000080e4007986 */ /* 0x0101e8000c10153c */
[----:B------:R-:W4:Y:S04]  /*3cab0*/  LDL.LU.64 R226, [R1+0x9d8] ;  /* 0x0009d80001e27983 */ /* 0x000f280000300a00 */
[----:B------:R1:W-:Y:S01]  /*3cac0*/  STG.E.U16 desc[UR60][R234.64], R132 ;  /* 0x00000084ea007986 */ /* 0x0003e2000c10153c */
[----:B0-----:R-:W-:-:S03]  /*3cad0*/  PRMT R128, R129, 0x7632, R128 ;  /* 0x0000763281807816 */ /* 0x001fc60000000080 */
[----:B------:R-:W4:Y:S04]  /*3cae0*/  LDL.LU.64 R228, [R1+0x9d0] ;  /* 0x0009d00001e47983 */ /* 0x000f280000300a00 */
[----:B------:R0:W-:Y:S01]  /*3caf0*/  STG.E.U16 desc[UR60][R240.64], R129 ;  /* 0x00000081f0007986 */ /* 0x0001e2000c10153c */
[----:B-1----:R-:W1:Y:S03]  /*3cb00*/  LDC R132, c[0x0][0x278] ;  /* 0x00009e00ff847b82 */ /* 0x002e660000000800 */
[----:B0-----:R-:W4:Y:S04]  /*3cb10*/  LDL.LU.64 R240, [R1+0x9f8] ;  /* 0x0009f80001f07983 */ /* 0x001f280000300a00 */
[----:B------:R0:W-:Y:S04]  /*3cb20*/  STG.E.U16 desc[UR60][R242.64], R128 ;  /* 0x00000080f2007986 */ /* 0x0001e8000c10153c */
[----:B------:R0:W-:Y:S04]  /*3cb30*/  STG.E.U16 desc[UR60][R248.64], R130 ;  /* 0x00000082f8007986 */ /* 0x0001e8000c10153c */
[----:B0-----:R-:W4:Y:S04]  /*3cb40*/  LDL.LU.64 R242, [R1+0x9f0] ;  /* 0x0009f00001f27983 */ /* 0x001f280000300a00 */
[----:B------:R-:W1:Y:S04]  /*3cb50*/  LDL.LU.64 R234, [R1+0xa08] ;  /* 0x000a080001ea7983 */ /* 0x000e680000300a00 */
[----:B------:R-:W4:Y:S01]  /*3cb60*/  LDL.LU.64 R248, [R1+0xa00] ;  /* 0x000a000001f87983 */ /* 0x000f220000300a00 */
[----:B------:R-:W-:-:S02]  /*3cb70*/  PRMT R129, R130, 0x7632, R129 ;  /* 0x0000763282817816 */ /* 0x000fc40000000081 */
[----:B------:R-:W-:Y:S01]  /*3cb80*/  PRMT R128, R131, 0x7632, R128 ;  /* 0x0000763283807816 */ /* 0x000fe20000000080 */
[----:B------:R-:W0:Y:S02]  /*3cb90*/  LDC R130, c[0x0][0x278] ;  /* 0x00009e00ff827b82 */ /* 0x000e240000000800 */
[----:B------:R0:W-:Y:S04]  /*3cba0*/  STG.E.U16 desc[UR60][R220.64], R129 ;  /* 0x00000081dc007986 */ /* 0x0001e8000c10153c */
[----:B------:R0:W-:Y:S02]  /*3cbb0*/  STG.E.U16 desc[UR60][R222.64], R131 ;  /* 0x00000083de007986 */ /* 0x0001e4000c10153c */
[----:B0-----:R-:W0:Y:S08]  /*3cbc0*/  LDC R129, c[0x0][0x278] ;  /* 0x00009e00ff817b82 */ /* 0x001e300000000800 */
[----:B------:R-:W0:Y:S01]  /*3cbd0*/  LDC R131, c[0x0][0x278] ;  /* 0x00009e00ff837b82 */ /* 0x000e220000000800 */
[----:B------:R0:W-:Y:S02]  /*3cbe0*/  STG.E.U16 desc[UR60][R230.64], R128 ;  /* 0x00000080e6007986 */ /* 0x0001e4000c10153c */
[----:B0-----:R-:W-:-:S02]  /*3cbf0*/  PRMT R128, R124, 0x7632, R128 ;  /* 0x000076327c807816 */ /* 0x001fc40000000080 */
[----:B--2---:R0:W-:Y:S04]  /*3cc00*/  STG.E.U16 desc[UR60][R236.64], R124 ;  /* 0x0000007cec007986 */ /* 0x0041e8000c10153c */
[----:B------:R2:W-:Y:S04]  /*3cc10*/  STG.E.U16 desc[UR60][R224.64], R128 ;  /* 0x00000080e0007986 */ /* 0x0005e8000c10153c */
[----:B0-----:R-:W4:Y:S04]  /*3cc20*/  LDL.LU.64 R236, [R1+0xa20] ;  /* 0x000a200001ec7983 */ /* 0x001f280000300a00 */
[----:B------:R-:W4:Y:S01]  /*3cc30*/  LDL.LU.64 R230, [R1+0xa18] ;  /* 0x000a180001e67983 */ /* 0x000f220000300a00 */
[----:B------:R-:W-:Y:S01]  /*3cc40*/  PRMT R124, R126, 0x7632, R124 ;  /* 0x000076327e7c7816 */ /* 0x000fe2000000007c */
[----:B--2---:R-:W0:Y:S02]  /*3cc50*/  LDC R128, c[0x0][0x278] ;  /* 0x00009e00ff807b82 */ /* 0x004e240000000800 */
[----:B---3--:R2:W-:Y:S02]  /*3cc60*/  STG.E.U16 desc[UR60][R232.64], R125 ;  /* 0x0000007de8007986 */ /* 0x0085e4000c10153c */
[----:B--2---:R-:W-:-:S02]  /*3cc70*/  PRMT R125, R125, 0x7632, R125 ;  /* 0x000076327d7d7816 */ /* 0x004fc4000000007d */
[----:B------:R-:W2:Y:S04]  /*3cc80*/  LDL.LU.64 R232, [R1+0xa30] ;  /* 0x000a300001e87983 */ /* 0x000ea80000300a00 */
[----:B------:R3:W-:Y:S04]  /*3cc90*/  STG.E.U16 desc[UR60][R238.64], R125 ;  /* 0x0000007dee007986 */ /* 0x0007e8000c10153c */
[----:B---3--:R-:W3:Y:S01]  /*3cca0*/  LDL.LU.64 R238, [R1+0xa28] ;  /* 0x000a280001ee7983 */ /* 0x008ee20000300a00 */
[----:B------:R-:W3:Y:S03]  /*3ccb0*/  LDC R125, c[0x0][0x278] ;  /* 0x00009e00ff7d7b82 */ /* 0x000ee60000000800 */
[----:B----4-:R4:W-:Y:S04]  /*3ccc0*/  STG.E.U16 desc[UR60][R226.64], R126 ;  /* 0x0000007ee2007986 */ /* 0x0109e8000c10153c */
[----:B------:R0:W-:Y:S01]  /*3ccd0*/  STG.E.U16 desc[UR60][R228.64], R124 ;  /* 0x0000007ce4007986 */ /* 0x0001e2000c10153c */
[----:B----4-:R-:W3:Y:S01]  /*3cce0*/  LDC R126, c[0x0][0x278] ;  /* 0x00009e00ff7e7b82 */ /* 0x010ee20000000800 */
[----:B0-----:R-:W-:-:S02]  /*3ccf0*/  PRMT R124, R127, 0x7632, R124 ;  /* 0x000076327f7c7816 */ /* 0x001fc4000000007c */
[----:B------:R-:W4:Y:S04]  /*3cd00*/  LDL.LU.64 R228, [R1+0xa48] ;  /* 0x000a480001e47983 */ /* 0x000f280000300a00 */
[----:B------:R0:W-:Y:S04]  /*3cd10*/  STG.E.U16 desc[UR60][R240.64], R127 ;  /* 0x0000007ff0007986 */ /* 0x0001e8000c10153c */
[----:B0-----:R-:W4:Y:S01]  /*3cd20*/  LDL.LU.64 R240, [R1+0xa40] ;  /* 0x000a400001f07983 */ /* 0x001f220000300a00 */
[----:B------:R-:W0:Y:S01]  /*3cd30*/  LDC R127, c[0x0][0x278] ;  /* 0x00009e00ff7f7b82 */ /* 0x000e220000000800 */
[----:B-1----:R-:W-:-:S02]  /*3cd40*/  LEA R234, R132, R188, 0x9 ;  /* 0x000000bc84ea7211 */ /* 0x002fc400078e48ff */
[----:B------:R1:W-:Y:S01]  /*3cd50*/  STG.E.U16 desc[UR60][R242.64], R124 ;  /* 0x0000007cf2007986 */ /* 0x0003e2000c10153c */
[----:B------:R-:W-:-:S03]  /*3cd60*/  IMAD R248, R129, 0x202, R188 ;  /* 0x0000020281f87824 */ /* 0x000fc600078e02bc */
[----:B------:R1:W-:Y:S01]  /*3cd70*/  STG.E.U16 desc[UR60][R234.64], R120 ;  /* 0x00000078ea007986 */ /* 0x0003e2000c10153c */
[----:B------:R-:W0:Y:S01]  /*3cd80*/  LDC R129, c[0x0][0x278] ;  /* 0x00009e00ff817b82 */ /* 0x000e220000000800 */
[----:B-1----:R-:W-:Y:S02]  /*3cd90*/  PRMT R124, R120, 0x7632, R124 ;  /* 0x00007632787c7816 */ /* 0x002fe4000000007c */
[----:B------:R-:W4:Y:S04]  /*3cda0*/  LDL.LU.64 R242, [R1+0xa58] ;  /* 0x000a580001f27983 */ /* 0x000f280000300a00 */
[----:B------:R-:W4:Y:S04]  /*3cdb0*/  LDL.LU.64 R234, [R1+0xa50] ;  /* 0x000a500001ea7983 */ /* 0x000f280000300a00 */
[----:B------:R1:W-:Y:S04]  /*3cdc0*/  STG.E.U16 desc[UR60][R248.64], R124 ;  /* 0x0000007cf8007986 */ /* 0x0003e8000c10153c */
[----:B-1----:R-:W4:Y:S01]  /*3cdd0*/  LDL.LU.64 R248, [R1+0xa38] ;  /* 0x000a380001f87983 */ /* 0x002f220000300a00 */
[----:B------:R-:W-:Y:S01]  /*3cde0*/  PRMT R120, R121, 0x7632, R120 ;  /* 0x0000763279787816 */ /* 0x000fe20000000078 */
[----:B------:R-:W1:Y:S01]  /*3cdf0*/  LDC R124, c[0x0][0x278] ;  /* 0x00009e00ff7c7b82 */ /* 0x000e620000000800 */
[----:B------:R-:W-:-:S07]  /*3ce00*/  IMAD R236, R128, 0x204, R188 ;  /* 0x0000020480ec7824 */ /* 0x000fce00078e02bc */
[----:B------:R-:W1:Y:S01]  /*3ce10*/  LDC R128, c[0x0][0x278] ;  /* 0x00009e00ff807b82 */ /* 0x000e620000000800 */
[--C-:B------:R-:W-:Y:S01]  /*3ce20*/  IMAD R230, R131, 0x206, R188.reuse ;  /* 0x0000020683e67824 */ /* 0x100fe200078e02bc */
[----:B------:R0:W-:Y:S04]  /*3ce30*/  STG.E.U16 desc[UR60][R236.64], R121 ;  /* 0x00000079ec007986 */ /* 0x0001e8000c10153c */
[----:B------:R2:W-:Y:S04]  /*3ce40*/  STG.E.U16 desc[UR60][R230.64], R120 ;  /* 0x00000078e6007986 */ /* 0x0005e8000c10153c */
[----:B0-----:R-:W4:Y:S01]  /*3ce50*/  LDL.LU.64 R236, [R1+0xa10] ;  /* 0x000a100001ec7983 */ /* 0x001f220000300a00 */
[----:B------:R-:W0:Y:S01]  /*3ce60*/  LDC R121, c[0x0][0x278] ;  /* 0x00009e00ff797b82 */ /* 0x000e220000000800 */
[----:B--2---:R-:W-:Y:S01]  /*3ce70*/  IMAD R232, R130, 0x208, R188 ;  /* 0x0000020882e87824 */ /* 0x004fe200078e02bc */
[----:B------:R-:W-:Y:S01]  /*3ce80*/  PRMT R120, R122, 0x7632, R120 ;  /* 0x000076327a787816 */ /* 0x000fe20000000078 */
[----:B------:R-:W2:Y:S04]  /*3ce90*/  LDL.LU.64 R230, [R1+0x9e8] ;  /* 0x0009e80001e67983 */ /* 0x000ea80000300a00 */
[----:B------:R3:W-:Y:S04]  /*3cea0*/  STG.E.U16 desc[UR60][R232.64], R122 ;  /* 0x0000007ae8007986 */ /* 0x0007e8000c10153c */
[----:B---3--:R-:W3:Y:S01]  /*3ceb0*/  LDL.LU.64 R232, [R1+0x9c8] ;  /* 0x0009c80001e87983 */ /* 0x008ee20000300a00 */
[----:B------:R-:W3:Y:S01]  /*3cec0*/  LDC R122, c[0x0][0x278] ;  /* 0x00009e00ff7a7b82 */ /* 0x000ee20000000800 */
[----:B------:R-:W-:-:S07]  /*3ced0*/  IMAD R238, R126, 0x20a, R188 ;  /* 0x0000020a7eee7824 */ /* 0x000fce00078e02bc */
[----:B------:R-:W2:Y:S01]  /*3cee0*/  LDC R126, c[0x0][0x278] ;  /* 0x00009e00ff7e7b82 */ /* 0x000ea20000000800 */
[----:B------:R1:W-:Y:S04]  /*3cef0*/  STG.E.U16 desc[UR60][R238.64], R120 ;  /* 0x00000078ee007986 */ /* 0x0003e8000c10153c */
[----:B-1----:R-:W3:Y:S01]  /*3cf00*/  LDL.LU.64 R238, [R1+0x5c0] ;  /* 0x0005c00001ee7983 */ /* 0x002ee20000300a00 */
[----:B------:R-:W-:Y:S01]  /*3cf10*/  PRMT R120, R123, 0x7632, R120 ;  /* 0x000076327b787816 */ /* 0x000fe20000000078 */
[--C-:B----4-:R-:W-:Y:S02]  /*3cf20*/  IMAD R228, R125, 0x20c, R188.reuse ;  /* 0x0000020c7de47824 */ /* 0x110fe400078e02bc */
[----:B------:R-:W3:Y:S03]  /*3cf30*/  LDC R125, c[0x0][0x278] ;  /* 0x00009e00ff7d7b82 */ /* 0x000ee60000000800 */
[----:B------:R1:W-:Y:S01]  /*3cf40*/  STG.E.U16 desc[UR60][R228.64], R123 ;  /* 0x0000007be4007986 */ /* 0x0003e2000c10153c */
[----:B------:R-:W-:-:S04]  /*3cf50*/  IMAD R240, R129, 0x20e, R188 ;  /* 0x0000020e81f07824 */ /* 0x000fc800078e02bc */
[----:B-1----:R-:W1:Y:S01]  /*3cf60*/  LDC R123, c[0x0][0x278] ;  /* 0x00009e00ff7b7b82 */ /* 0x002e620000000800 */
[----:B------:R4:W-:Y:S02]  /*3cf70*/  STG.E.U16 desc[UR60][R240.64], R120 ;  /* 0x00000078f0007986 */ /* 0x0009e4000c10153c */
[----:B----4-:R-:W-:Y:S01]  /*3cf80*/  PRMT R120, R116, 0x7632, R120 ;  /* 0x0000763274787816 */ /* 0x010fe20000000078 */
[--C-:B------:R-:W-:Y:S01]  /*3cf90*/  IMAD R242, R124, 0x210, R188.reuse ;  /* 0x000002107cf27824 */ /* 0x100fe200078e02bc */
[----:B------:R-:W4:Y:S03]  /*3cfa0*/  LDL.LU.64 R240, [R1+0x5b8] ;  /* 0x0005b80001f07983 */ /* 0x000f260000300a00 */
[----:B------:R-:W4:Y:S01]  /*3cfb0*/  LDC R124, c[0x0][0x278] ;  /* 0x00009e00ff7c7b82 */ /* 0x000f220000000800 */
[--C-:B------:R-:W-:Y:S01]  /*3cfc0*/  IMAD R234, R128, 0x212, R188.reuse ;  /* 0x0000021280ea7824 */ /* 0x100fe200078e02bc */
[----:B------:R0:W-:Y:S04]  /*3cfd0*/  STG.E.U16 desc[UR60][R242.64], R116 ;  /* 0x00000074f2007986 */ /* 0x0001e8000c10153c */
[----:B------:R0:W-:Y:S04]  /*3cfe0*/  STG.E.U16 desc[UR60][R234.64], R120 ;  /* 0x00000078ea007986 */ /* 0x0001e8000c10153c */
[----:B0-----:R-:W4:Y:S01]  /*3cff0*/  LDL.LU.64 R242, [R1+0x5b0] ;  /* 0x0005b00001f27983 */ /* 0x001f220000300a00 */
[----:B------:R-:W-:-:S03]  /*3d000*/  IMAD R248, R121, 0x214, R188 ;  /* 0x0000021479f87824 */ /* 0x000fc600078e02bc */
[----:B------:R-:W4:Y:S01]  /*3d010*/  LDL.LU.64 R234, [R1+0x5a8] ;  /* 0x0005a80001ea7983 */ /* 0x000f220000300a00 */
[----:B------:R-:W-:Y:S01]  /*3d020*/  PRMT R116, R117, 0x7632, R116 ;  /* 0x0000763275747816 */ /* 0x000fe20000000074 */
[----:B------:R-:W0:Y:S02]  /*3d030*/  LDC R121, c[0x0][0x278] ;  /* 0x00009e00ff797b82 */ /* 0x000e240000000800 */
[----:B------:R1:W-:Y:S06]  /*3d040*/  STG.E.U16 desc[UR60][R248.64], R117 ;  /* 0x00000075f8007986 */ /* 0x0003ec000c10153c */
[----:B------:R-:W0:Y:S01]  /*3d050*/  LDC R120, c[0x0][0x278] ;  /* 0x00009e00ff787b82 */ /* 0x000e220000000800 */
[----:B-1----:R-:W4:Y:S07]  /*3d060*/  LDL.LU.64 R248, [R1+0x5a0] ;  /* 0x0005a00001f87983 */ /* 0x002f2e0000300a00 */
[----:B------:R-:W1:Y:S01]  /*3d070*/  LDC R117, c[0x0][0x278] ;  /* 0x00009e00ff757b82 */ /* 0x000e620000000800 */
[----:B------:R-:W1:Y:S01]  /*3d080*/  LDL.LU.64 R228, [R1+0x598] ;  /* 0x0005980001e47983 */ /* 0x000e620000300a00 */
[----:B------:R-:W-:-:S05]  /*3d090*/  IMAD R236, R127, 0x216, R188 ;  /* 0x000002167fec7824 */ /* 0x000fca00078e02bc */
[----:B------:R0:W-:Y:S01]  /*3d0a0*/  STG.E.U16 desc[UR60][R236.64], R116 ;  /* 0x00000074ec007986 */ /* 0x0001e2000c10153c */
[----:B--2---:R-:W-:-:S05]  /*3d0b0*/  IMAD R230, R126, 0x218, R188 ;  /* 0x000002187ee67824 */ /* 0x004fca00078e02bc */
[----:B------:R2:W-:Y:S04]  /*3d0c0*/  STG.E.U16 desc[UR60][R230.64], R118 ;  /* 0x00000076e6007986 */ /* 0x0005e8000c10153c */
[----:B0-----:R-:W4:Y:S01]  /*3d0d0*/  LDL.LU.64 R236, [R1+0x590] ;  /* 0x0005900001ec7983 */ /* 0x001f220000300a00 */
[----:B------:R-:W-:Y:S01]  /*3d0e0*/  PRMT R116, R118, 0x7632, R116 ;  /* 0x0000763276747816 */ /* 0x000fe20000000074 */
[--C-:B---3--:R-:W-:Y:S02]  /*3d0f0*/  IMAD R232, R125, 0x21a, R188.reuse ;  /* 0x0000021a7de87824 */ /* 0x108fe400078e02bc */
[----:B--2---:R-:W2:Y:S01]  /*3d100*/  LDL.LU.64 R230, [R1+0x588] ;  /* 0x0005880001e67983 */ /* 0x004ea20000300a00 */
[----:B------:R-:W0:Y:S03]  /*3d110*/  LDC R118, c[0x0][0x278] ;  /* 0x00009e00ff767b82 */ /* 0x000e260000000800 */
[----:B------:R3:W-:Y:S04]  /*3d120*/  STG.E.U16 desc[UR60][R232.64], R116 ;  /* 0x00000074e8007986 */ /* 0x0007e8000c10153c */
[----:B---3--:R-:W3:Y:S01]  /*3d130*/  LDL.LU.64 R232, [R1+0x580] ;  /* 0x0005800001e87983 */ /* 0x008ee20000300a00 */
[----:B------:R-:W-:-:S05]  /*3d140*/  IMAD R238, R123, 0x21c, R188 ;  /* 0x0000021c7bee7824 */ /* 0x000fca00078e02bc */
[----:B------:R0:W-:Y:S01]  /*3d150*/  STG.E.U16 desc[UR60][R238.64], R119 ;  /* 0x00000077ee007986 */ /* 0x0001e2000c10153c */
[----:B------:R-:W-:-:S03]  /*3d160*/  PRMT R116, R119, 0x7632, R116 ;  /* 0x0000763277747816 */ /* 0x000fc60000000074 */
[----:B0-----:R-:W3:Y:S01]  /*3d170*/  LDL.LU.64 R238, [R1+0x578] ;  /* 0x0005780001ee7983 */ /* 0x001ee20000300a00 */
[----:B------:R-:W2:Y:S01]  /*3d180*/  LDC R119, c[0x0][0x278] ;  /* 0x00009e00ff777b82 */ /* 0x000ea20000000800 */
[----:B----4-:R-:W-:-:S05]  /*3d190*/  IMAD R240, R124, 0x21e, R188 ;  /* 0x0000021e7cf07824 */ /* 0x010fca00078e02bc */
[----:B------:R0:W-:Y:S01]  /*3d1a0*/  STG.E.U16 desc[UR60][R240.64], R116 ;  /* 0x00000074f0007986 */ /* 0x0001e2000c10153c */
[----:B------:R-:W-:-:S03]  /*3d1b0*/  IMAD R242, R122, 0x220, R188 ;  /* 0x000002207af27824 */ /* 0x000fc600078e02bc */
[----:B0-----:R-:W4:Y:S01]  /*3d1c0*/  LDL.LU.64 R240, [R1+0x570] ;  /* 0x0005700001f07983 */ /* 0x001f220000300a00 */
[----:B------:R-:W3:Y:S01]  /*3d1d0*/  LDC R116, c[0x0][0x278] ;  /* 0x00009e00ff747b82 */ /* 0x000ee20000000800 */
[--C-:B------:R-:W-:Y:S01]  /*3d1e0*/  IMAD R234, R121, 0x222, R188.reuse ;  /* 0x0000022279ea7824 */ /* 0x100fe200078e02bc */
[----:B------:R-:W-:Y:S01]  /*3d1f0*/  PRMT R121, R112, 0x7632, R121 ;  /* 0x0000763270797816 */ /* 0x000fe20000000079 */
[----:B------:R0:W-:Y:S04]  /*3d200*/  STG.E.U16 desc[UR60][R242.64], R112 ;  /* 0x00000070f2007986 */ /* 0x0001e8000c10153c */
[----:B------:R1:W-:Y:S01]  /*3d210*/  STG.E.U16 desc[UR60][R234.64], R121 ;  /* 0x00000079ea007986 */ /* 0x0003e2000c10153c */
[----:B------:R-:W3:Y:S03]  /*3d220*/  LDC R122, c[0x0][0x278] ;  /* 0x00009e00ff7a7b82 */ /* 0x000ee60000000800 */
[----:B0-----:R-:W4:Y:S05]  /*3d230*/  LDL.LU.64 R242, [R1+0x568] ;  /* 0x0005680001f27983 */ /* 0x001f2a0000300a00 */
[----:B------:R-:W4:Y:S01]  /*3d240*/  LDC R112, c[0x0][0x278] ;  /* 0x00009e00ff707b82 */ /* 0x000f220000000800 */
[--C-:B------:R-:W-:Y:S01]  /*3d250*/  IMAD R248, R120, 0x224, R188.reuse ;  /* 0x0000022478f87824 */ /* 0x100fe200078e02bc */
[----:B-1----:R-:W4:Y:S04]  /*3d260*/  LDL.LU.64 R234, [R1+0x560] ;  /* 0x0005600001ea7983 */ /* 0x002f280000300a00 */
[----:B------:R0:W-:Y:S01]  /*3d270*/  STG.E.U16 desc[UR60][R248.64], R113 ;  /* 0x00000071f8007986 */ /* 0x0001e2000c10153c */
[----:B------:R-:W-:Y:S01]  /*3d280*/  IMAD R228, R117, 0x226, R188 ;  /* 0x0000022675e47824 */ /* 0x000fe200078e02bc */
[----:B------:R-:W1:Y:S02]  /*3d290*/  LDC R120, c[0x0][0x278] ;  /* 0x00009e00ff787b82 */ /* 0x000e640000000800 */
[----:B0-----:R-:W4:Y:S01]  /*3d2a0*/  LDL.LU.64 R248, [R1+0x558] ;  /* 0x0005580001f87983 */ /* 0x001f220000300a00 */
[----:B------:R-:W-:-:S05]  /*3d2b0*/  PRMT R117, R113, 0x7632, R117 ;  /* 0x0000763271757816 */ /* 0x000fca0000000075 */
[----:B------:R-:W0:Y:S01]  /*3d2c0*/  LDC R113, c[0x0][0x278] ;  /* 0x00009e00ff717b82 */ /* 0x000e220000000800 */
[----:B------:R1:W-:Y:S07]  /*3d2d0*/  STG.E.U16 desc[UR60][R228.64], R117 ;  /* 0x00000075e4007986 */ /* 0x0003ee000c10153c */
[----:B-1----:R-:W1:Y:S01]  /*3d2e0*/  LDC R117, c[0x0][0x278] ;  /* 0x00009e00ff757b82 */ /* 0x002e620000000800 */
[----:B------:R-:W-:Y:S01]  /*3d2f0*/  IMAD R236, R118, 0x228, R188 ;  /* 0x0000022876ec7824 */ /* 0x000fe200078e02bc */
[----:B------:R-:W-:-:S04]  /*3d300*/  PRMT R118, R114, 0x7632, R118 ;  /* 0x0000763272767816 */ /* 0x000fc80000000076 */
[----:B------:R0:W-:Y:S01]  /*3d310*/  STG.E.U16 desc[UR60][R236.64], R114 ;  /* 0x00000072ec007986 */ /* 0x0001e2000c10153c */
[----:B--2---:R-:W-:-:S05]  /*3d320*/  IMAD R230, R119, 0x22a, R188 ;  /* 0x0000022a77e67824 */ /* 0x004fca00078e02bc */
[----:B------:R2:W-:Y:S04]  /*3d330*/  STG.E.U16 desc[UR60][R230.64], R118 ;  /* 0x00000076e6007986 */ /* 0x0005e8000c10153c */
[----:B0-----:R-:W4:Y:S01]  /*3d340*/  LDL.LU.64 R236, [R1+0x550] ;  /* 0x0005500001ec7983 */ /* 0x001f220000300a00 */
[----:B------:R-:W0:Y:S03]  /*3d350*/  LDC R114, c[0x0][0x278] ;  /* 0x00009e00ff727b82 */ /* 0x000e260000000800 */
[----:B------:R-:W4:Y:S01]  /*3d360*/  LDL.LU.64 R228, [R1+0x548] ;  /* 0x0005480001e47983 */ /* 0x000f220000300a00 */
[----:B---3--:R-:W-:Y:S01]  /*3d370*/  IMAD R232, R116, 0x22c, R188 ;  /* 0x0000022c74e87824 */ /* 0x008fe200078e02bc */
[----:B------:R-:W-:-:S02]  /*3d380*/  PRMT R116, R115, 0x7632, R116 ;  /* 0x0000763273747816 */ /* 0x000fc40000000074 */
[----:B--2---:R-:W2:Y:S01]  /*3d390*/  LDL.LU.64 R230, [R1+0x540] ;  /* 0x0005400001e67983 */ /* 0x004ea20000300a00 */
[----:B------:R-:W3:Y:S03]  /*3d3a0*/  LDC R118, c[0x0][0x278] ;  /* 0x00009e00ff767b82 */ /* 0x000ee60000000800 */
[----:B------:R1:W-:Y:S05]  /*3d3b0*/  STG.E.U16 desc[UR60][R232.64], R115 ;  /* 0x00000073e8007986 */ /* 0x0003ea000c10153c */
[----:B-1----:R-:W1:Y:S01]  /*3d3c0*/  LDC R115, c[0x0][0x278] ;  /* 0x00009e00ff737b82 */ /* 0x002e620000000800 */
[----:B------:R-:W-:-:S05]  /*3d3d0*/  IMAD R238, R122, 0x22e, R188 ;  /* 0x0000022e7aee7824 */ /* 0x000fca00078e02bc */
[----:B------:R0:W-:Y:S04]  /*3d3e0*/  STG.E.U16 desc[UR60][R238.64], R116 ;  /* 0x00000074ee007986 */ /* 0x0001e8000c10153c */
[----:B0-----:R-:W3:Y:S01]  /*3d3f0*/  LDL.LU.64 R238, [R1+0x538] ;  /* 0x0005380001ee7983 */ /* 0x001ee20000300a00 */
[----:B------:R-:W-:Y:S01]  /*3d400*/  PRMT R116, R108, 0x7632, R116 ;  /* 0x000076326c747816 */ /* 0x000fe20000000074 */
[--C-:B----4-:R-:W-:Y:S02]  /*3d410*/  IMAD R240, R112, 0x230, R188.reuse ;  /* 0x0000023070f07824 */ /* 0x110fe400078e02bc */
[----:B------:R-:W2:Y:S03]  /*3d420*/  LDC R112, c[0x0][0x278] ;  /* 0x00009e00ff707b82 */ /* 0x000ea60000000800 */
[----:B------:R0:W-:Y:S01]  /*3d430*/  STG.E.U16 desc[UR60][R240.64], R108 ;  /* 0x0000006cf0007986 */ /* 0x0001e2000c10153c */
[----:B------:R-:W-:-:S03]  /*3d440*/  IMAD R242, R120, 0x232, R188 ;  /* 0x0000023278f27824 */ /* 0x000fc600078e02bc */
[----:B0-----:R-:W4:Y:S01]  /*3d450*/  LDL.LU.64 R240, [R1+0x530] ;  /* 0x0005300001f07983 */ /* 0x001f220000300a00 */
[----:B------:R-:W4:Y:S01]  /*3d460*/  LDC R108, c[0x0][0x278] ;  /* 0x00009e00ff6c7b82 */ /* 0x000f220000000800 */
[--C-:B------:R-:W-:Y:S01]  /*3d470*/  IMAD R234, R113, 0x234, R188.reuse ;  /* 0x0000023471ea7824 */ /* 0x100fe200078e02bc */
[----:B------:R-:W-:Y:S01]  /*3d480*/  PRMT R113, R109, 0x7632, R113 ;  /* 0x000076326d717816 */ /* 0x000fe20000000071 */
[----:B------:R0:W-:Y:S04]  /*3d490*/  STG.E.U16 desc[UR60][R242.64], R116 ;  /* 0x00000074f2007986 */ /* 0x0001e8000c10153c */
[----:B------:R1:W-:Y:S04]  /*3d4a0*/  STG.E.U16 desc[UR60][R234.64], R109 ;  /* 0x0000006dea007986 */ /* 0x0003e8000c10153c */
[----:B0-----:R-:W4:Y:S01]  /*3d4b0*/  LDL.LU.64 R242, [R1+0x528] ;  /* 0x0005280001f27983 */ /* 0x001f220000300a00 */
[----:B------:R-:W0:Y:S01]  /*3d4c0*/  LDC R116, c[0x0][0x278] ;  /* 0x00009e00ff747b82 */ /* 0x000e220000000800 */
[----:B------:R-:W-:-:S02]  /*3d4d0*/  IMAD R248, R117, 0x236, R188 ;  /* 0x0000023675f87824 */ /* 0x000fc400078e02bc */
[----:B------:R-:W4:Y:S04]  /*3d4e0*/  LDL.LU.64 R232, [R1+0x520] ;  /* 0x0005200001e87983 */ /* 0x000f280000300a00 */
[----:B------:R1:W-:Y:S02]  /*3d4f0*/  STG.E.U16 desc[UR60][R248.64], R113 ;  /* 0x00000071f8007986 */ /* 0x0003e4000c10153c */
[----:B-1----:R-:W1:Y:S02]  /*3d500*/  LDC R109, c[0x0][0x278] ;  /* 0x00009e00ff6d7b82 */ /* 0x002e640000000800 */
[----:B------:R-:W4:Y:S04]  /*3d510*/  LDL.LU.64 R234, [R1+0x518] ;  /* 0x0005180001ea7983 */ /* 0x000f280000300a00 */
[----:B------:R-:W4:Y:S02]  /*3d520*/  LDL.LU.64 R248, [R1+0x510] ;  /* 0x0005100001f87983 */ /* 0x000f240000300a00 */
[----:B------:R-:W1:Y:S01]  /*3d530*/  LDC R113, c[0x0][0x278] ;  /* 0x00009e00ff717b82 */ /* 0x000e620000000800 */
[----:B------:R-:W-:Y:S01]  /*3d540*/  IMAD R236, R114, 0x238, R188 ;  /* 0x0000023872ec7824 */ /* 0x000fe200078e02bc */
[----:B------:R-:W-:Y:S01]  /*3d550*/  PRMT R114, R110, 0x7632, R114 ;  /* 0x000076326e727816 */ /* 0x000fe20000000072 */
[----:B------:R-:W-:-:S03]  /*3d560*/  IMAD R228, R115, 0x23a, R188 ;  /* 0x0000023a73e47824 */ /* 0x000fc600078e02bc */
[----:B------:R0:W-:Y:S01]  /*3d570*/  STG.E.U16 desc[UR60][R236.64], R110 ;  /* 0x0000006eec007986 */ /* 0x0001e2000c10153c */
[----:B--2---:R-:W-:-:S03]  /*3d580*/  IMAD R230, R112, 0x23c, R188 ;  /* 0x0000023c70e67824 */ /* 0x004fc600078e02bc */
[----:B------:R2:W-:Y:S01]  /*3d590*/  STG.E.U16 desc[UR60][R228.64], R114 ;  /* 0x00000072e4007986 */ /* 0x0005e2000c10153c */
[----:B------:R-:W-:-:S03]  /*3d5a0*/  PRMT R112, R111, 0x7632, R112 ;  /* 0x000076326f707816 */ /* 0x000fc60000000070 */
[----:B0-----:R-:W4:Y:S01]  /*3d5b0*/  LDL.LU.64 R236, [R1+0x508] ;  /* 0x0005080001ec7983 */ /* 0x001f220000300a00 */
[----:B------:R-:W0:Y:S03]  /*3d5c0*/  LDC R110, c[0x0][0x278] ;  /* 0x00009e00ff6e7b82 */ /* 0x000e260000000800 */
[----:B--2---:R-:W2:Y:S04]  /*3d5d0*/  LDL.LU.64 R228, [R1+0x500] ;  /* 0x0005000001e47983 */ /* 0x004ea80000300a00 */
[----:B------:R1:W-:Y:S01]  /*3d5e0*/  STG.E.U16 desc[UR60][R230.64], R111 ;  /* 0x0000006fe6007986 */ /* 0x0003e2000c10153c */
[----:B------:R-:W2:Y:S08]  /*3d5f0*/  LDC R114, c[0x0][0x278] ;  /* 0x00009e00ff727b82 */ /* 0x000eb00000000800 */
[----:B-1----:R-:W1:Y:S01]  /*3d600*/  LDC R111, c[0x0][0x278] ;  /* 0x00009e00ff6f7b82 */ /* 0x002e620000000800 */
[----:B---3--:R-:W-:-:S05]  /*3d610*/  IMAD R238, R118, 0x23e, R188 ;  /* 0x0000023e76ee7824 */ /* 0x008fca00078e02bc */
[----:B------:R3:W-:Y:S04]  /*3d620*/  STG.E.U16 desc[UR60][R238.64], R112 ;  /* 0x00000070ee007986 */ /* 0x0007e8000c10153c */
[----:B---3--:R-:W3:Y:S01]  /*3d630*/  LDL.LU.64 R238, [R1+0x4f8] ;  /* 0x0004f80001ee7983 */ /* 0x008ee20000300a00 */
[----:B------:R-:W-:-:S03]  /*3d640*/  PRMT R112, R104, 0x7632, R112 ;  /* 0x0000763268707816 */ /* 0x000fc60000000070 */
[----:B------:R-:W3:Y:S01]  /*3d650*/  LDL.LU.64 R230, [R1+0x4f0] ;  /* 0x0004f00001e67983 */ /* 0x000ee20000300a00 */
[--C-:B----4-:R-:W-:Y:S02]  /*3d660*/  IMAD R240, R108, 0x240, R188.reuse ;  /* 0x000002406cf07824 */ /* 0x110fe400078e02bc */
[----:B------:R-:W2:Y:S03]  /*3d670*/  LDC R108, c[0x0][0x278] ;  /* 0x00009e00ff6c7b82 */ /* 0x000ea60000000800 */
[----:B------:R4:W-:Y:S01]  /*3d680*/  STG.E.U16 desc[UR60][R240.64], R104 ;  /* 0x00000068f0007986 */ /* 0x0009e2000c10153c */
[----:B------:R-:W-:-:S03]  /*3d690*/  IMAD R242, R116, 0x242, R188 ;  /* 0x0000024274f27824 */ /* 0x000fc600078e02bc */
[----:B----4-:R-:W4:Y:S01]  /*3d6a0*/  LDL.LU.64 R240, [R1+0x4e8] ;  /* 0x0004e80001f07983 */ /* 0x010f220000300a00 */
[----:B------:R-:W3:Y:S01]  /*3d6b0*/  LDC R104, c[0x0][0x278] ;  /* 0x00009e00ff687b82 */ /* 0x000ee20000000800 */
[--C-:B------:R-:W-:Y:S01]  /*3d6c0*/  IMAD R232, R109, 0x244, R188.reuse ;  /* 0x000002446de87824 */ /* 0x100fe200078e02bc */
[----:B------:R-:W-:Y:S01]  /*3d6d0*/  PRMT R109, R105, 0x7632, R109 ;  /* 0x00007632696d7816 */ /* 0x000fe2000000006d */
[----:B------:R1:W-:Y:S01]  /*3d6e0*/  STG.E.U16 desc[UR60][R242.64], R112 ;  /* 0x00000070f2007986 */ /* 0x0003e2000c10153c */
[----:B------:R-:W-:-:S03]  /*3d6f0*/  IMAD R234, R113, 0x246, R188 ;  /* 0x0000024671ea7824 */ /* 0x000fc600078e02bc */
[----:B------:R1:W-:Y:S01]  /*3d700*/  STG.E.U16 desc[UR60][R232.64], R105 ;  /* 0x00000069e8007986 */ /* 0x0003e2000c10153c */
[----:B0-----:R-:W-:-:S03]  /*3d710*/  IMAD R248, R110, 0x248, R188 ;  /* 0x000002486ef87824 */ /* 0x001fc600078e02bc */
[----:B-1----:R-:W4:Y:S01]  /*3d720*/  LDL.LU.64 R242, [R1+0x4e0] ;  /* 0x0004e00001f27983 */ /* 0x002f220000300a00 */
[----:B------:R-:W4:Y:S03]  /*3d730*/  LDC R112, c[0x0][0x278] ;  /* 0x00009e00ff707b82 */ /* 0x000f260000000800 */
[----:B------:R0:W-:Y:S04]  /*3d740*/  STG.E.U16 desc[UR60][R234.64], R109 ;  /* 0x0000006dea007986 */ /* 0x0001e8000c10153c */
[----:B------:R-:W4:Y:S01]  /*3d750*/  LDL.LU.64 R232, [R1+0x4d8] ;  /* 0x0004d80001e87983 */ /* 0x000f220000300a00 */
[----:B------:R-:W1:Y:S03]  /*3d760*/  LDC R105, c[0x0][0x278] ;  /* 0x00009e00ff697b82 */ /* 0x000e660000000800 */
[----:B------:R0:W-:Y:S04]  /*3d770*/  STG.E.U16 desc[UR60][R248.64], R106 ;  /* 0x0000006af8007986 */ /* 0x0001e8000c10153c */
[----:B0-----:R-:W4:Y:S01]  /*3d780*/  LDL.LU.64 R234, [R1+0x470] ;  /* 0x0004700001ea7983 */ /* 0x001f220000300a00 */
[----:B------:R-:W-:Y:S01]  /*3d790*/  PRMT R110, R106, 0x7632, R110 ;  /* 0x000076326a6e7816 */ /* 0x000fe2000000006e */
[----:B------:R-:W0:Y:S02]  /*3d7a0*/  LDC R109, c[0x0][0x278] ;  /* 0x00009e00ff6d7b82 */ /* 0x000e240000000800 */
[----:B------:R-:W4:Y:S06]  /*3d7b0*/  LDL.LU.64 R248, [R1+0x468] ;  /* 0x0004680001f87983 */ /* 0x000f2c0000300a00 */
[----:B------:R-:W0:Y:S01]  /*3d7c0*/  LDC R106, c[0x0][0x278] ;  /* 0x00009e00ff6a7b82 */ /* 0x000e220000000800 */
[----:B------:R-:W-:-:S07]  /*3d7d0*/  IMAD R236, R111, 0x24a, R188 ;  /* 0x0000024a6fec7824 */ /* 0x000fce00078e02bc */
[----:B------:R-:W0:Y:S01]  /*3d7e0*/  LDC R111, c[0x0][0x278] ;  /* 0x00009e00ff6f7b82 */ /* 0x000e220000000800 */
[----:B--2---:R-:W-:Y:S01]  /*3d7f0*/  IMAD R228, R108, 0x24c, R188 ;  /* 0x0000024c6ce47824 */ /* 0x004fe200078e02bc */
[----:B------:R2:W-:Y:S01]  /*3d800*/  STG.E.U16 desc[UR60][R236.64], R110 ;  /* 0x0000006eec007986 */ /* 0x0005e2000c10153c */
[----:B------:R-:W-:-:S03]  /*3d810*/  PRMT R108, R107, 0x7632, R108 ;  /* 0x000076326b6c7816 */ /* 0x000fc6000000006c */
[----:B------:R1:W-:Y:S04]  /*3d820*/  STG.E.U16 desc[UR60][R228.64], R107 ;  /* 0x0000006be4007986 */ /* 0x0003e8000c10153c */
[----:B--2---:R-:W2:Y:S01]  /*3d830*/  LDL.LU.64 R236, [R1+0x460] ;  /* 0x0004600001ec7983 */ /* 0x004ea20000300a00 */
[----:B-1----:R-:W1:Y:S01]  /*3d840*/  LDC R107, c[0x0][0x278] ;  /* 0x00009e00ff6b7b82 */ /* 0x002e620000000800 */
[----:B---3--:R-:W-:-:S05]  /*3d850*/  IMAD R238, R114, 0x24e, R188 ;  /* 0x0000024e72ee7824 */ /* 0x008fca00078e02bc */
[----:B------:R3:W-:Y:S01]  /*3d860*/  STG.E.U16 desc[UR60][R238.64], R108 ;  /* 0x0000006cee007986 */ /* 0x0007e2000c10153c */
[----:B------:R-:W-:Y:S02]  /*3d870*/  IMAD R230, R104, 0x250, R188 ;  /* 0x0000025068e67824 */ /* 0x000fe400078e02bc */
[----:B------:R-:W2:Y:S01]  /*3d880*/  LDC R104, c[0x0][0x278] ;  /* 0x00009e00ff687b82 */ /* 0x000ea20000000800 */
[----:B---3--:R-:W3:Y:S01]  /*3d890*/  LDL.LU.64 R238, [R1+0x458] ;  /* 0x0004580001ee7983 */ /* 0x008ee20000300a00 */
[----:B------:R-:W-:-:S03]  /*3d8a0*/  PRMT R108, R100, 0x7632, R108 ;  /* 0x00007632646c7816 */ /* 0x000fc6000000006c */
[----:B------:R0:W-:Y:S04]  /*3d8b0*/  STG.E.U16 desc[UR60][R230.64], R100 ;  /* 0x00000064e6007986 */ /* 0x0001e8000c10153c */
[----:B------:R-:W3:Y:S01]  /*3d8c0*/  LDL.LU.64 R228, [R1+0x450] ;  /* 0x0004500001e47983 */ /* 0x000ee20000300a00 */
[----:B0-----:R-:W3:Y:S01]  /*3d8d0*/  LDC R100, c[0x0][0x278] ;  /* 0x00009e00ff647b82 */ /* 0x001ee20000000800 */
[----:B----4-:R-:W-:-:S05]  /*3d8e0*/  IMAD R240, R112, 0x252, R188 ;  /* 0x0000025270f07824 */ /* 0x010fca00078e02bc */
[----:B------:R0:W-:Y:S04]  /*3d8f0*/  STG.E.U16 desc[UR60][R240.64], R108 ;  /* 0x0000006cf0007986 */ /* 0x0001e8000c10153c */
[----:B0-----:R-:W4:Y:S01]  /*3d900*/  LDL.LU.64 R240, [R1+0x448] ;  /* 0x0004480001f07983 */ /* 0x001f220000300a00 */
[----:B------:R-:W-:Y:S01]  /*3d910*/  PRMT R108, R101, 0x7632, R108 ;  /* 0x00007632656c7816 */ /* 0x000fe2000000006c */
[--C-:B------:R-:W-:Y:S02]  /*3d920*/  IMAD R242, R105, 0x254, R188.reuse ;  /* 0x0000025469f27824 */ /* 0x100fe400078e02bc */
[----:B------:R-:W4:Y:S01]  /*3d930*/  LDL.LU.64 R230, [R1+0x440] ;  /* 0x0004400001e67983 */ /* 0x000f220000300a00 */
[----:B------:R-:W0:Y:S01]  /*3d940*/  LDC R105, c[0x0][0x278] ;  /* 0x00009e00ff697b82 */ /* 0x000e220000000800 */
[----:B------:R-:W-:-:S02]  /*3d950*/  IMAD R232, R109, 0x256, R188 ;  /* 0x000002566de87824 */ /* 0x000fc400078e02bc */
[----:B------:R1:W-:Y:S05]  /*3d960*/  STG.E.U16 desc[UR60][R242.64], R101 ;  /* 0x00000065f2007986 */ /* 0x0003ea000c10153c */
[----:B------:R-:W4:Y:S01]  /*3d970*/  LDC R109, c[0x0][0x278] ;  /* 0x00009e00ff6d7b82 */ /* 0x000f220000000800 */
[--C-:B------:R-:W-:Y:S01]  /*3d980*/  IMAD R234, R106, 0x258, R188.reuse ;  /* 0x000002586aea7824 */ /* 0x100fe200078e02bc */
[----:B------:R1:W-:Y:S06]  /*3d990*/  STG.E.U16 desc[UR60][R232.64], R108 ;  /* 0x0000006ce8007986 */ /* 0x0003ec000c10153c */
[----:B------:R-:W4:Y:S01]  /*3d9a0*/  LDC R106, c[0x0][0x278] ;  /* 0x00009e00ff6a7b82 */ /* 0x000f220000000800 */
[----:B-1----:R-:W4:Y:S01]  /*3d9b0*/  LDL.LU.64 R242, [R1+0xb8] ;  /* 0x0000b80001f27983 */ /* 0x002f220000300a00 */
[----:B------:R-:W-:Y:S01]  /*3d9c0*/  IMAD R248, R107, 0x25a, R188 ;  /* 0x0000025a6bf87824 */ /* 0x000fe200078e02bc */
[----:B------:R-:W-:-:S02]  /*3d9d0*/  PRMT R107, R102, 0x7632, R107 ;  /* 0x00007632666b7816 */ /* 0x000fc4000000006b */
[----:B------:R-:W-:Y:S03]  /*3d9e0*/  STG.E.U16 desc[UR60][R234.64], R102 ;  /* 0x00000066ea007986 */ /* 0x000fe6000c10153c */
[----:B------:R-:W4:Y:S01]  /*3d9f0*/  LDC R101, c[0x0][0x278] ;  /* 0x00009e00ff657b82 */ /* 0x000f220000000800 */
[----:B------:R1:W-:Y:S04]  /*3da00*/  STG.E.U16 desc[UR60][R248.64], R107 ;  /* 0x0000006bf8007986 */ /* 0x0003e8000c10153c */
[----:B------:R-:W4:Y:S03]  /*3da10*/  LDL.LU.64 R232, [R1+0xb0] ;  /* 0x0000b00001e87983 */ /* 0x000f260000300a00 */
[----:B------:R-:W4:Y:S01]  /*3da20*/  LDC R108, c[0x0][0x278] ;  /* 0x00009e00ff6c7b82 */ /* 0x000f220000000800 */
[----:B-1----:R-:W4:Y:S01]  /*3da30*/  LDL.LU.64 R248, [R1+0xa8] ;  /* 0x0000a80001f87983 */ /* 0x002f220000300a00 */
[----:B------:R-:W-:-:S06]  /*3da40*/  PRMT R102, R103, 0x7632, R102 ;  /* 0x0000763267667816 */ /* 0x000fcc0000000066 */
[----:B------:R-:W1:Y:S01]  /*3da50*/  LDC R107, c[0x0][0x278] ;  /* 0x00009e00ff6b7b82 */ /* 0x000e620000000800 */
[----:B------:R-:W4:Y:S01]  /*3da60*/  LDL.LU.64 R234, [R1+0xa0] ;  /* 0x0000a00001ea7983 */ /* 0x000f220000300a00 */
[----:B--2---:R-:W-:-:S06]  /*3da70*/  IMAD R236, R104, 0x25c, R188 ;  /* 0x0000025c68ec7824 */ /* 0x004fcc00078e02bc */
[----:B------:R-:W2:Y:S01]  /*3da80*/  LDC R104, c[0x0][0x278] ;  /* 0x00009e00ff687b82 */ /* 0x000ea20000000800 */
[----:B------:R0:W-:Y:S07]  /*3da90*/  STG.E.U16 desc[UR60][R236.64], R103 ;  /* 0x00000067ec007986 */ /* 0x0001ee000c10153c */
[----:B0-----:R-:W0:Y:S01]  /*3daa0*/  LDC R103, c[0x0][0x278] ;  /* 0x00009e00ff677b82 */ /* 0x001e220000000800 */
[----:B------:R-:W2:Y:S01]  /*3dab0*/  LDL.LU.64 R236, [R1+0x98] ;  /* 0x0000980001ec7983 */ /* 0x000ea20000300a00 */
[----:B---3--:R-:W-:-:S06]  /*3dac0*/  IMAD R238, R100, 0x25e, R188 ;  /* 0x0000025e64ee7824 */ /* 0x008fcc00078e02bc */
[----:B------:R-:W3:Y:S01]  /*3dad0*/  LDC R100, c[0x0][0x278] ;  /* 0x00009e00ff647b82 */ /* 0x000ee20000000800 */
[--C-:B------:R-:W-:Y:S01]  /*3dae0*/  IMAD R228, R105, 0x260, R188.reuse ;  /* 0x0000026069e47824 */ /* 0x100fe200078e02bc */
[----:B------:R1:W-:Y:S06]  /*3daf0*/  STG.E.U16 desc[UR60][R238.64], R102 ;  /* 0x00000066ee007986 */ /* 0x0003ec000c10153c */
[----:B------:R-:W2:Y:S01]  /*3db00*/  LDC R105, c[0x0][0x278] ;  /* 0x00009e00ff697b82 */ /* 0x000ea20000000800 */
[----:B------:R0:W-:Y:S04]  /*3db10*/  STG.E.U16 desc[UR60][R228.64], R96 ;  /* 0x00000060e4007986 */ /* 0x0001e8000c10153c */
[----:B-1----:R-:W2:Y:S03]  /*3db20*/  LDL.LU.64 R238, [R1+0x90] ;  /* 0x0000900001ee7983 */ /* 0x002ea60000300a00 */
[----:B------:R-:W1:Y:S01]  /*3db30*/  LDC R102, c[0x0][0x278] ;  /* 0x00009e00ff667b82 */ /* 0x000e620000000800 */
[----:B----4-:R-:W-:Y:S01]  /*3db40*/  IMAD R240, R101, 0x262, R188 ;  /* 0x0000026265f07824 */ /* 0x010fe200078e02bc */
[----:B------:R-:W-:-:S06]  /*3db50*/  PRMT R101, R96, 0x7632, R101 ;  /* 0x0000763260657816 */ /* 0x000fcc0000000065 */
[----:B0-----:R-:W0:Y:S01]  /*3db60*/  LDC R96, c[0x0][0x278] ;  /* 0x00009e00ff607b82 */ /* 0x001e220000000800 */
[----:B------:R-:W-:Y:S01]  /*3db70*/  IMAD R230, R108, 0x264, R188 ;  /* 0x000002646ce67824 */ /* 0x000fe200078e02bc */
[----:B------:R4:W-:Y:S04]  /*3db80*/  STG.E.U16 desc[UR60][R240.64], R101 ;  /* 0x00000065f0007986 */ /* 0x0009e8000c10153c */
[----:B------:R3:W-:Y:S01]  /*3db90*/  STG.E.U16 desc[UR60][R230.64], R97 ;  /* 0x00000061e6007986 */ /* 0x0007e2000c10153c */
[----:B----4-:R-:W-:-:S03]  /*3dba0*/  PRMT R101, R97, 0x7632, R101 ;  /* 0x0000763261657816 */ /* 0x010fc60000000065 */
[----:B------:R-:W4:Y:S01]  /*3dbb0*/  LDL.LU.64 R240, [R1+0x88] ;  /* 0x0000880001f07983 */ /* 0x000f220000300a00 */
[----:B---3--:R-:W4:Y:S03]  /*3dbc0*/  LDC R97, c[0x0][0x278] ;  /* 0x00009e00ff617b82 */ /* 0x008f260000000800 */
[----:B------:R-:W3:Y:S01]  /*3dbd0*/  LDL.LU.64 R224, [R1+0x80] ;  /* 0x0000800001e07983 */ /* 0x000ee20000300a00 */
[----:B------:R-:W-:-:S03]  /*3dbe0*/  IMAD R242, R106, 0x266, R188 ;  /* 0x000002666af27824 */ /* 0x000fc600078e02bc */
[----:B------:R-:W3:Y:S04]  /*3dbf0*/  LDL.LU.64 R226, [R1+0x78] ;  /* 0x0000780001e27983 */ /* 0x000ee80000300a00 */
[----:B------:R1:W-:Y:S01]  /*3dc00*/  STG.E.U16 desc[UR60][R242.64], R101 ;  /* 0x00000065f2007986 */ /* 0x0003e2000c10153c */
[--C-:B------:R-:W-:Y:S02]  /*3dc10*/  IMAD R232, R100, 0x268, R188.reuse ;  /* 0x0000026864e87824 */ /* 0x100fe400078e02bc */
[----:B------:R-:W3:Y:S01]  /*3dc20*/  LDC R100, c[0x0][0x278] ;  /* 0x00009e00ff647b82 */ /* 0x000ee20000000800 */
[--C-:B------:R-:W-:Y:S01]  /*3dc30*/  IMAD R248, R103, 0x26a, R188.reuse ;  /* 0x0000026a67f87824 */ /* 0x100fe200078e02bc */
[----:B------:R-:W-:Y:S01]  /*3dc40*/  PRMT R103, R98, 0x7632, R103 ;  /* 0x0000763262677816 */ /* 0x000fe20000000067 */
[----:B------:R-:W-:Y:S05]  /*3dc50*/  STG.E.U16 desc[UR60][R232.64], R98 ;  /* 0x00000062e8007986 */ /* 0x000fea000c10153c */
[----:B-1----:R-:W3:Y:S01]  /*3dc60*/  LDC R101, c[0x0][0x278] ;  /* 0x00009e00ff657b82 */ /* 0x002ee20000000800 */
[----:B------:R-:W3:Y:S04]  /*3dc70*/  LDL.LU.64 R242, [R1+0x70] ;  /* 0x0000700001f27983 */ /* 0x000ee80000300a00 */
[----:B------:R1:W-:Y:S04]  /*3dc80*/  STG.E.U16 desc[UR60][R248.64], R103 ;  /* 0x00000067f8007986 */ /* 0x0003e8000c10153c */
[----:B-1----:R-:W3:Y:S01]  /*3dc90*/  LDL.LU.64 R248, [R1+0x68] ;  /* 0x0000680001f87983 */ /* 0x002ee20000300a00 */
[----:B--2---:R-:W-:Y:S01]  /*3dca0*/  IMAD R234, R104, 0x26c, R188 ;  /* 0x0000026c68ea7824 */ /* 0x004fe200078e02bc */
[----:B------:R-:W-:Y:S01]  /*3dcb0*/  PRMT R98, R89, 0x7632, R98 ;  /* 0x0000763259627816 */ /* 0x000fe20000000062 */
[----:B------:R-:W1:Y:S01]  /*3dcc0*/  LDC R103, c[0x0][0x278] ;  /* 0x00009e00ff677b82 */ /* 0x000e620000000800 */
[----:B------:R-:W2:Y:S04]  /*3dcd0*/  LDL.LU.64 R228, [R1+0x60] ;  /* 0x0000600001e47983 */ /* 0x000ea80000300a00 */
[----:B------:R-:W2:Y:S01]  /*3dce0*/  LDL.LU.64 R230, [R1+0x58] ;  /* 0x0000580001e67983 */ /* 0x000ea20000300a00 */
[----:B------:R-:W-:-:S03]  /*3dcf0*/  IMAD R236, R102, 0x26e, R188 ;  /* 0x0000026e66ec7824 */ /* 0x000fc600078e02bc */
[----:B------:R1:W-:Y:S01]  /*3dd00*/  STG.E.U16 desc[UR60][R234.64], R99 ;  /* 0x00000063ea007986 */ /* 0x0003e2000c10153c */
[----:B0-----:R-:W-:-:S03]  /*3dd10*/  IMAD R238, R96, 0x270, R188 ;  /* 0x0000027060ee7824 */ /* 0x001fc600078e02bc */
[----:B------:R-:W2:Y:S01]  /*3dd20*/  LDL.LU.64 R232, [R1+0x50] ;  /* 0x0000500001e87983 */ /* 0x000ea20000300a00 */
[----:B----4-:R-:W-:-:S03]  /*3dd30*/  IMAD R240, R97, 0x272, R188 ;  /* 0x0000027261f07824 */ /* 0x010fc600078e02bc */
[----:B-1----:R-:W4:Y:S01]  /*3dd40*/  LDL.LU.64 R234, [R1+0x48] ;  /* 0x0000480001ea7983 */ /* 0x002f220000300a00 */
[----:B------:R-:W-:Y:S01]  /*3dd50*/  PRMT R102, R99, 0x7632, R102 ;  /* 0x0000763263667816 */ /* 0x000fe20000000066 */
[----:B------:R-:W0:Y:S01]  /*3dd60*/  LDC R97, c[0x0][0x278] ;  /* 0x00009e00ff617b82 */ /* 0x000e220000000800 */
[----:B------:R-:W-:Y:S01]  /*3dd70*/  PRMT R96, R88, 0x7632, R96 ;  /* 0x0000763258607816 */ /* 0x000fe20000000060 */
[--C-:B---3--:R-:W-:Y:S02]  /*3dd80*/  IMAD R224, R101, 0x274, R188.reuse ;  /* 0x0000027465e07824 */ /* 0x108fe400078e02bc */
[----:B------:R1:W-:Y:S01]  /*3dd90*/  STG.E.U16 desc[UR60][R236.64], R102 ;  /* 0x00000066ec007986 */ /* 0x0003e2000c10153c */
[----:B------:R-:W-:-:S03]  /*3dda0*/  IMAD R226, R105, 0x276, R188 ;  /* 0x0000027669e27824 */ /* 0x000fc600078e02bc */
[----:B------:R3:W-:Y:S01]  /*3ddb0*/  STG.E.U16 desc[UR60][R238.64], R88 ;  /* 0x00000058ee007986 */ /* 0x0007e2000c10153c */
[----:B------:R-:W4:Y:S03]  /*3ddc0*/  LDC R99, c[0x0][0x278] ;  /* 0x00009e00ff637b82 */ /* 0x000f260000000800 */
[----:B------:R3:W-:Y:S04]  /*3ddd0*/  STG.E.U16 desc[UR60][R240.64], R96 ;  /* 0x00000060f0007986 */ /* 0x0007e8000c10153c */
[----:B-1----:R-:W4:Y:S01]  /*3dde0*/  LDL.LU.64 R236, [R1+0x40] ;  /* 0x0000400001ec7983 */ /* 0x002f220000300a00 */
[----:B------:R-:W1:Y:S01]  /*3ddf0*/  LDC R101, c[0x0][0x278] ;  /* 0x00009e00ff657b82 */ /* 0x000e620000000800 */
[----:B---3--:R-:W-:-:S02]  /*3de00*/  PRMT R88, R90, 0x7632, R88 ;  /* 0x000076325a587816 */ /* 0x008fc40000000058 */
[----:B------:R3:W-:Y:S04]  /*3de10*/  STG.E.U16 desc[UR60][R224.64], R89 ;  /* 0x00000059e0007986 */ /* 0x0007e8000c10153c */
[----:B------:R-:W4:Y:S01]  /*3de20*/  LDL.LU.64 R238, [R1+0x38] ;  /* 0x0000380001ee7983 */ /* 0x000f220000300a00 */
[----:B------:R-:W1:Y:S01]  /*3de30*/  LDC R105, c[0x0][0x278] ;  /* 0x00009e00ff697b82 */ /* 0x000e620000000800 */
[--C-:B------:R-:W-:Y:S02]  /*3de40*/  IMAD R242, R100, 0x278, R188.reuse ;  /* 0x0000027864f27824 */ /* 0x100fe400078e02bc */
[----:B------:R-:W-:Y:S04]  /*3de50*/  STG.E.U16 desc[UR60][R226.64], R98 ;  /* 0x00000062e2007986 */ /* 0x000fe8000c10153c */
[----:B------:R-:W4:Y:S01]  /*3de60*/  LDL.LU.64 R240, [R1+0x30] ;  /* 0x0000300001f07983 */ /* 0x000f220000300a00 */
[----:B------:R-:W-:-:S03]  /*3de70*/  IMAD R248, R107, 0x27a, R188 ;  /* 0x0000027a6bf87824 */ /* 0x000fc600078e02bc */
[----:B------:R0:W-:Y:S01]  /*3de80*/  STG.E.U16 desc[UR60][R242.64], R90 ;  /* 0x0000005af2007986 */ /* 0x0001e2000c10153c */
[----:B------:R-:W1:Y:S03]  /*3de90*/  LDC R107, c[0x0][0x278] ;  /* 0x00009e00ff6b7b82 */ /* 0x000e660000000800 */
[----:B------:R0:W-:Y:S01]  /*3dea0*/  STG.E.U16 desc[UR60][R248.64], R88 ;  /* 0x00000058f8007986 */ /* 0x0001e2000c10153c */
[----:B--2---:R-:W-:Y:S01]  /*3deb0*/  IMAD R228, R109, 0x27c, R188 ;  /* 0x0000027c6de47824 */ /* 0x004fe200078e02bc */
[----:B------:R-:W-:Y:S01]  /*3dec0*/  PRMT R96, R91, 0x7632, R96 ;  /* 0x000076325b607816 */ /* 0x000fe20000000060 */
[----:B------:R-:W-:Y:S02]  /*3ded0*/  IMAD R230, R111, 0x27e, R188 ;  /* 0x0000027e6fe67824 */ /* 0x000fe400078e02bc */
[----:B---3--:R-:W2:Y:S01]  /*3dee0*/  LDC R89, c[0x0][0x278] ;  /* 0x00009e00ff597b82 */ /* 0x008ea20000000800 */
[----:B0-----:R-:W3:Y:S04]  /*3def0*/  LDL.LU.64 R242, [R1+0x28] ;  /* 0x0000280001f27983 */ /* 0x001ee80000300a00 */
[----:B------:R-:W3:Y:S01]  /*3df00*/  LDL.LU.64 R248, [R1+0x20] ;  /* 0x0000200001f87983 */ /* 0x000ee20000300a00 */
[----:B------:R-:W-:-:S02]  /*3df10*/  PRMT R90, R92, 0x7632, R90 ;  /* 0x000076325c5a7816 */ /* 0x000fc4000000005a */
[----:B------:R-:W0:Y:S01]  /*3df20*/  LDC R109, c[0x0][0x278] ;  /* 0x00009e00ff6d7b82 */ /* 0x000e220000000800 */
[----:B------:R-:W-:Y:S01]  /*3df30*/  PRMT R88, R93, 0x7632, R88 ;  /* 0x000076325d587816 */ /* 0x000fe20000000058 */
[----:B------:R1:W-:Y:S04]  /*3df40*/  STG.E.U16 desc[UR60][R228.64], R91 ;  /* 0x0000005be4007986 */ /* 0x0003e8000c10153c */
[----:B------:R2:W-:Y:S02]  /*3df50*/  STG.E.U16 desc[UR60][R230.64], R96 ;  /* 0x00000060e6007986 */ /* 0x0005e4000c10153c */
[----:B------:R-:W0:Y:S01]  /*3df60*/  LDC R111, c[0x0][0x278] ;  /* 0x00009e00ff6f7b82 */ /* 0x000e220000000800 */
[----:B-1----:R-:W-:Y:S01]  /*3df70*/  PRMT R91, R94, 0x7632, R91 ;  /* 0x000076325e5b7816 */ /* 0x002fe2000000005b */
[----:B--2---:R-:W-:-:S06]  /*3df80*/  IMAD R89, R89, 0x147, RZ ;  /* 0x0000014759597824 */ /* 0x004fcc00078e02ff */
[----:B------:R-:W1:Y:S01]  /*3df90*/  LDC R98, c[0x0][0x278] ;  /* 0x00009e00ff627b82 */ /* 0x000e620000000800 */
[----:B------:R-:W-:Y:S02]  /*3dfa0*/  PRMT R102, R95, 0x7632, R102 ;  /* 0x000076325f667816 */ /* 0x000fe40000000066 */
[----:B------:R-:W-:-:S05]  /*3dfb0*/  LEA.HI.X.SX32 R89, R89, R3, 0x1, P4 ;  /* 0x0000000359597211 */ /* 0x000fca00020f0eff */
[----:B------:R-:W2:Y:S01]  /*3dfc0*/  LDC R96, c[0x0][0x278] ;  /* 0x00009e00ff607b82 */ /* 0x000ea20000000800 */
[----:B------:R-:W-:Y:S01]  /*3dfd0*/  IMAD R251, R251, 0x148, RZ ;  /* 0x00000148fbfb7824 */ /* 0x000fe200078e02ff */
[----:B------:R-:W-:-:S06]  /*3dfe0*/  PRMT R106, R85, 0x7632, R106 ;  /* 0x00007632556a7816 */ /* 0x000fcc000000006a */
[----:B------:R-:W2:Y:S08]  /*3dff0*/  LDC R100, c[0x0][0x278] ;  /* 0x00009e00ff647b82 */ /* 0x000eb00000000800 */
[----:B------:R-:W2:Y:S01]  /*3e000*/  LDC R104, c[0x0][0x278] ;  /* 0x00009e00ff687b82 */ /* 0x000ea20000000800 */
[----:B------:R-:W-:-:S07]  /*3e010*/  IMAD R232, R97, 0x280, R188 ;  /* 0x0000028061e87824 */ /* 0x000fce00078e02bc */
[----:B------:R-:W1:Y:S01]  /*3e020*/  LDC R97, c[0x0][0x278] ;  /* 0x00009e00ff617b82 */ /* 0x000e620000000800 */
[----:B------:R0:W-:Y:S07]  /*3e030*/  STG.E.U16 desc[UR60][R232.64], R92 ;  /* 0x0000005ce8007986 */ /* 0x0001ee000c10153c */
[----:B0-----:R-:W0:Y:S01]  /*3e040*/  LDC R92, c[0x0][0x278] ;  /* 0x00009e00ff5c7b82 */ /* 0x001e220000000800 */
[----:B----4-:R-:W-:-:S07]  /*3e050*/  IMAD R234, R99, 0x282, R188 ;  /* 0x0000028263ea7824 */ /* 0x010fce00078e02bc */
[----:B------:R-:W4:Y:S01]  /*3e060*/  LDC R99, c[0x0][0x278] ;  /* 0x00009e00ff637b82 */ /* 0x000f220000000800 */
[----:B------:R2:W-:Y:S01]  /*3e070*/  STG.E.U16 desc[UR60][R234.64], R90 ;  /* 0x0000005aea007986 */ /* 0x0005e2000c10153c */
[----:B------:R-:W-:-:S06]  /*3e080*/  IMAD R236, R101, 0x284, R188 ;  /* 0x0000028465ec7824 */ /* 0x000fcc00078e02bc */
[----:B--2---:R-:W2:Y:S01]  /*3e090*/  LDC R234, c[0x0][0x278] ;  /* 0x00009e00ffea7b82 */ /* 0x004ea20000000800 */
[----:B------:R1:W-:Y:S01]  /*3e0a0*/  STG.E.U16 desc[UR60][R236.64], R93 ;  /* 0x0000005dec007986 */ /* 0x0003e2000c10153c */
[----:B------:R-:W-:-:S06]  /*3e0b0*/  IMAD R238, R103, 0x286, R188 ;  /* 0x0000028667ee7824 */ /* 0x000fcc00078e02bc */
[----:B------:R-:W2:Y:S01]  /*3e0c0*/  LDC R101, c[0x0][0x278] ;  /* 0x00009e00ff657b82 */ /* 0x000ea20000000800 */
[----:B------:R-:W-:Y:S01]  /*3e0d0*/  STG.E.U16 desc[UR60][R238.64], R88 ;  /* 0x00000058ee007986 */ /* 0x000fe2000c10153c */
[----:B------:R-:W-:-:S06]  /*3e0e0*/  IMAD R240, R105, 0x288, R188 ;  /* 0x0000028869f07824 */ /* 0x000fcc00078e02bc */
[----:B-1----:R-:W1:Y:S01]  /*3e0f0*/  LDC R236, c[0x0][0x278] ;  /* 0x00009e00ffec7b82 */ /* 0x002e620000000800 */
[----:B------:R0:W-:Y:S01]  /*3e100*/  STG.E.U16 desc[UR60][R240.64], R94 ;  /* 0x0000005ef0007986 */ /* 0x0001e2000c10153c */
[----:B---3--:R-:W-:-:S06]  /*3e110*/  IMAD R242, R107, 0x28a, R188 ;  /* 0x0000028a6bf27824 */ /* 0x008fcc00078e02bc */
[----:B0-----:R-:W0:Y:S01]  /*3e120*/  LDC R94, c[0x0][0x278] ;  /* 0x00009e00ff5e7b82 */ /* 0x001e220000000800 */
[--C-:B----4-:R-:W-:Y:S01]  /*3e130*/  IMAD R248, R99, 0x28c, R188.reuse ;  /* 0x0000028c63f87824 */ /* 0x110fe200078e02bc */
[----:B------:R-:W-:Y:S04]  /*3e140*/  STG.E.U16 desc[UR60][R242.64], R91 ;  /* 0x0000005bf2007986 */ /* 0x000fe8000c10153c */
[----:B------:R3:W-:Y:S01]  /*3e150*/  STG.E.U16 desc[UR60][R248.64], R95 ;  /* 0x0000005ff8007986 */ /* 0x0007e2000c10153c */
[--C-:B------:R-:W-:Y:S01]  /*3e160*/  IMAD R88, R109, 0x28e, R188.reuse ;  /* 0x0000028e6d587824 */ /* 0x100fe200078e02bc */
[----:B------:R-:W4:Y:S01]  /*3e170*/  LDC R99, c[0x0][0x278] ;  /* 0x00009e00ff637b82 */ /* 0x000f220000000800 */
[----:B------:R-:W-:Y:S01]  /*3e180*/  IMAD R97, R97, 0x294, RZ ;  /* 0x0000029461617824 */ /* 0x000fe200078e02ff */
[----:B------:R-:W4:Y:S06]  /*3e190*/  LDL.LU R239, [R1+0xa6c] ;  /* 0x000a6c0001ef7983 */ /* 0x000f2c0000300800 */
[----:B---3--:R-:W3:Y:S01]  /*3e1a0*/  LDC R249, c[0x0][0x278] ;  /* 0x00009e00fff97b82 */ /* 0x008ee20000000800 */
[----:B------:R2:W-:Y:S01]  /*3e1b0*/  STG.E.U16 desc[UR60][R88.64], R102 ;  /* 0x0000006658007986 */ /* 0x0005e2000c10153c */
[----:B------:R-:W-:Y:S01]  /*3e1c0*/  IMAD R90, R111, 0x290, R188 ;  /* 0x000002906f5a7824 */ /* 0x000fe200078e02bc */
[----:B------:R-:W-:Y:S01]  /*3e1d0*/  LEA.HI.X.SX32 R91, R251, R3, 0x1, P6 ;  /* 0x00000003fb5b7211 */ /* 0x000fe200030f0eff */
[----:B------:R-:W-:Y:S01]  /*3e1e0*/  IMAD R103, R98, 0x296, RZ ;  /* 0x0000029662677824 */ /* 0x000fe200078e02ff */
[----:B------:R-:W4:Y:S01]  /*3e1f0*/  LDL.LU R237, [R1+0xa68] ;  /* 0x000a680001ed7983 */ /* 0x000f220000300800 */
[----:B--2---:R-:W-:Y:S01]  /*3e200*/  IADD3 R88, P4, R97, R2, RZ ;  /* 0x0000000261587210 */ /* 0x004fe20007f9e0ff */
[----:B---3--:R-:W-:-:S02]  /*3e210*/  IMAD R249, R249, 0x14a, RZ ;  /* 0x0000014af9f97824 */ /* 0x008fc400078e02ff */
[----:B------:R2:W-:Y:S01]  /*3e220*/  STG.E.U16 desc[UR60][R90.64], R84 ;  /* 0x000000545a007986 */ /* 0x0005e2000c10153c */
[----:B------:R-:W-:Y:S01]  /*3e230*/  IMAD R93, R92, 0x149, RZ ;  /* 0x000001495c5d7824 */ /* 0x000fe200078e02ff */
[----:B------:R-:W3:Y:S01]  /*3e240*/  LDC R98, c[0x0][0x278] ;  /* 0x00009e00ff627b82 */ /* 0x000ee20000000800 */
[-C--:B------:R-:W-:Y:S01]  /*3e250*/  LEA.HI.X.SX32 R89, R249, R3.reuse, 0x1, P4 ;  /* 0x00000003f9597211 */ /* 0x080fe200020f0eff */
[----:B------:R-:W-:Y:S01]  /*3e260*/  IMAD R95, R96, 0x14b, RZ ;  /* 0x0000014b605f7824 */ /* 0x000fe200078e02ff */
[----:B------:R-:W3:Y:S05]  /*3e270*/  LDL.LU R238, [R1+0xa64] ;  /* 0x000a640001ee7983 */ /* 0x000eea0000300800 */
[----:B------:R-:W1:Y:S01]  /*3e280*/  LDC R249, c[0x0][0x278] ;  /* 0x00009e00fff97b82 */ /* 0x000e620000000800 */
[----:B------:R-:W-:Y:S01]  /*3e290*/  IMAD R188, R189, 0x292, R188 ;  /* 0x00000292bdbc7824 */ /* 0x000fe200078e02bc */
[-C--:B--2---:R-:W-:Y:S01]  /*3e2a0*/  IADD3 R90, P6, R103, R2.reuse, RZ ;  /* 0x00000002675a7210 */ /* 0x084fe20007fde0ff */
[----:B------:R-:W-:Y:S01]  /*3e2b0*/  IMAD R101, R101, 0x29c, RZ ;  /* 0x0000029c65657824 */ /* 0x000fe200078e02ff */
[-C--:B------:R-:W-:Y:S01]  /*3e2c0*/  LEA.HI.X.SX32 R189, R93, R3.reuse, 0x1, P5 ;  /* 0x000000035dbd7211 */ /* 0x080fe200028f0eff */
[----:B------:R-:W-:Y:S01]  /*3e2d0*/  IMAD R105, R100, 0x29a, RZ ;  /* 0x0000029a64697824 */ /* 0x000fe200078e02ff */
[----:B------:R-:W-:Y:S01]  /*3e2e0*/  PRMT R84, R84, 0x7632, R84 ;  /* 0x0000763254547816 */ /* 0x000fe20000000054 */
[----:B------:R-:W2:Y:S01]  /*3e2f0*/  LDL.LU R240, [R1+0xa60] ;  /* 0x000a600001f07983 */ /* 0x000ea20000300800 */
[-C--:B------:R-:W-:Y:S01]  /*3e300*/  LEA.HI.X.SX32 R91, R95, R3.reuse, 0x1, P6 ;  /* 0x000000035f5b7211 */ /* 0x080fe200030f0eff */
[----:B----4-:R-:W-:Y:S01]  /*3e310*/  IMAD R95, R99, 0x298, RZ ;  /* 0x00000298635f7824 */ /* 0x010fe200078e02ff */
[----:B------:R-:W4:Y:S01]  /*3e320*/  LDC R92, c[0x0][0x278] ;  /* 0x00009e00ff5c7b82 */ /* 0x000f220000000800 */
[----:B------:R-:W-:Y:S04]  /*3e330*/  STG.E.U16 desc[UR60][R188.64], R84 ;  /* 0x00000054bc007986 */ /* 0x000fe8000c10153c */
[----:B------:R0:W-:Y:S03]  /*3e340*/  STG.E.U16 desc[UR60][R88.64], R85 ;  /* 0x0000005558007986 */ /* 0x0001e6000c10153c */
[----:B------:R-:W4:Y:S01]  /*3e350*/  LDC R102, c[0x0][0x278] ;  /* 0x00009e00ff667b82 */ /* 0x000f220000000800 */
[----:B-1----:R-:W-:Y:S01]  /*3e360*/  IMAD R249, R249, 0x14c, RZ ;  /* 0x0000014cf9f97824 */ /* 0x002fe200078e02ff */
[----:B------:R-:W2:Y:S01]  /*3e370*/  LDL.LU R243, [R1+0x60c] ;  /* 0x00060c0001f37983 */ /* 0x000ea20000300800 */
[----:B0-----:R-:W-:Y:S01]  /*3e380*/  IMAD R93, R94, 0x14d, RZ ;  /* 0x0000014d5e5d7824 */ /* 0x001fe200078e02ff */
[-C--:B------:R-:W-:Y:S01]  /*3e390*/  IADD3 R88, P5, R95, R2.reuse, RZ ;  /* 0x000000025f587210 */ /* 0x080fe20007fbe0ff */
[----:B---3--:R-:W-:Y:S01]  /*3e3a0*/  IMAD R85, R98, 0x29e, RZ ;  /* 0x0000029e62557824 */ /* 0x008fe200078e02ff */
[----:B------:R0:W-:Y:S01]  /*3e3b0*/  STG.E.U16 desc[UR60][R90.64], R106 ;  /* 0x0000006a5a007986 */ /* 0x0001e2000c10153c */
[-C--:B------:R-:W-:Y:S01]  /*3e3c0*/  IADD3 R84, P4, R105, R2.reuse, RZ ;  /* 0x0000000269547210 */ /* 0x080fe20007f9e0ff */
[----:B------:R-:W1:Y:S01]  /*3e3d0*/  LDC R103, c[0x0][0x278] ;  /* 0x00009e00ff677b82 */ /* 0x000e620000000800 */
[----:B------:R-:W-:Y:S01]  /*3e3e0*/  LEA.HI.X.SX32 R89, R249, R3, 0x1, P5 ;  /* 0x00000003f9597211 */ /* 0x000fe200028f0eff */
[----:B------:R-:W3:Y:S06]  /*3e3f0*/  LDL.LU R241, [R1+0x608] ;  /* 0x0006080001f17983 */ /* 0x000eec0000300800 */
[----:B------:R-:W1:Y:S01]  /*3e400*/  LDC R249, c[0x0][0x278] ;  /* 0x00009e00fff97b82 */ /* 0x000e620000000800 */
[----:B0-----:R-:W-:Y:S01]  /*3e410*/  IADD3 R90, P5, R101, R2, RZ ;  /* 0x00000002655a7210 */ /* 0x001fe20007fbe0ff */
[----:B----4-:R-:W-:Y:S01]  /*3e420*/  IMAD R95, R92, 0x14f, RZ ;  /* 0x0000014f5c5f7824 */ /* 0x010fe200078e02ff */
[----:B------:R-:W-:Y:S01]  /*3e430*/  PRMT R105, R86, 0x7632, R105 ;  /* 0x0000763256697816 */ /* 0x000fe20000000069 */
[----:B------:R0:W-:Y:S01]  /*3e440*/  STG.E.U16 desc[UR60][R88.64], R86 ;  /* 0x0000005658007986 */ /* 0x0001e2000c10153c */
[----:B------:R-:W-:-:S03]  /*3e450*/  PRMT R106, R87, 0x7632, R106 ;  /* 0x00007632576a7816 */ /* 0x000fc6000000006a */
[----:B------:R-:W4:Y:S01]  /*3e460*/  LDC R96, c[0x0][0x278] ;  /* 0x00009e00ff607b82 */ /* 0x000f220000000800 */
[----:B------:R-:W3:Y:S07]  /*3e470*/  LDL.LU R242, [R1+0x604] ;  /* 0x0006040001f27983 */ /* 0x000eee0000300800 */
[----:B------:R-:W4:Y:S01]  /*3e480*/  LDC R99, c[0x0][0x278] ;  /* 0x00009e00ff637b82 */ /* 0x000f220000000800 */
[----:B-1----:R-:W-:Y:S01]  /*3e490*/  IMAD R249, R249, 0x14e, RZ ;  /* 0x0000014ef9f97824 */ /* 0x002fe200078e02ff */
[----:B------:R-:W-:Y:S01]  /*3e4a0*/  IADD3 R92, P6, R85, R2, RZ ;  /* 0x00000002555c7210 */ /* 0x000fe20007fde0ff */
[----:B------:R-:W-:-:S05]  /*3e4b0*/  IMAD R101, R102, 0x2a0, RZ ;  /* 0x000002a066657824 */ /* 0x000fca00078e02ff */
[----:B------:R-:W1:Y:S01]  /*3e4c0*/  LDC R97, c[0x0][0x278] ;  /* 0x00009e00ff617b82 */ /* 0x000e620000000800 */
[----:B------:R-:W-:Y:S01]  /*3e4d0*/  IMAD R103, R103, 0x2a2, RZ ;  /* 0x000002a267677824 */ /* 0x000fe200078e02ff */
[-C--:B------:R-:W-:Y:S01]  /*3e4e0*/  LEA.HI.X.SX32 R91, R249, R3.reuse, 0x1, P5 ;  /* 0x00000003f95b7211 */ /* 0x080fe200028f0eff */
[----:B------:R-:W3:Y:S05]  /*3e4f0*/  LDL.LU R248, [R1+0x600] ;  /* 0x0006000001f87983 */ /* 0x000eea0000300800 */
[----:B------:R-:W1:Y:S01]  /*3e500*/  LDC R249, c[0x0][0x278] ;  /* 0x00009e00fff97b82 */ /* 0x000e620000000800 */
[----:B------:R-:W-:Y:S02]  /*3e510*/  LEA.HI.X.SX32 R85, R93, R3, 0x1, P4 ;  /* 0x000000035d557211 */ /* 0x000fe400020f0eff */
[----:B0-----:R-:W-:-:S03]  /*3e520*/  IADD3 R86, P5, R101, R2, RZ ;  /* 0x0000000265567210 */ /* 0x001fc60007fbe0ff */
[----:B------:R-:W-:Y:S02]  /*3e530*/  STG.E.U16 desc[UR60][R84.64], R105 ;  /* 0x0000006954007986 */ /* 0x000fe4000c10153c */
[----:B------:R-:W0:Y:S02]  /*3e540*/  LDC R100, c[0x0][0x278] ;  /* 0x00009e00ff647b82 */ /* 0x000e240000000800 */
[----:B------:R1:W-:Y:S06]  /*3e550*/  STG.E.U16 desc[UR60][R90.64], R87 ;  /* 0x000000575a007986 */ /* 0x0003ec000c10153c */
[----:B------:R-:W0:Y:S01]  /*3e560*/  LDC R98, c[0x0][0x278] ;  /* 0x00009e00ff627b82 */ /* 0x000e220000000800 */
[----:B-1----:R-:W-:-:S07]  /*3e570*/  IMAD R249, R249, 0x150, RZ ;  /* 0x00000150f9f97824 */ /* 0x002fce00078e02ff */
[----:B------:R-:W1:Y:S01]  /*3e580*/  LDC R94, c[0x0][0x278] ;  /* 0x00009e00ff5e7b82 */ /* 0x000e620000000800 */
[----:B------:R-:W-:-:S07]  /*3e590*/  LEA.HI.X.SX32 R87, R249, R3, 0x1, P5 ;  /* 0x00000003f9577211 */ /* 0x000fce00028f0eff */
[----:B------:R-:W0:Y:S01]  /*3e5a0*/  LDC R249, c[0x0][0x278] ;  /* 0x00009e00fff97b82 */ /* 0x000e220000000800 */
[----:B------:R-:W-:Y:S01]  /*3e5b0*/  IMAD R85, R104, 0x2a4, RZ ;  /* 0x000002a468557824 */ /* 0x000fe200078e02ff */
[-C--:B------:R-:W-:Y:S01]  /*3e5c0*/  IADD3 R84, P4, R103, R2.reuse, RZ ;  /* 0x0000000267547210 */ /* 0x080fe20007f9e0ff */
[----:B----4-:R-:W-:Y:S01]  /*3e5d0*/  IMAD R89, R96, 0x151, RZ ;  /* 0x0000015160597824 */ /* 0x010fe200078e02ff */
[-C--:B------:R-:W-:Y:S02]  /*3e5e0*/  LEA.HI.X.SX32 R93, R95, R3.reuse, 0x1, P6 ;  /* 0x000000035f5d7211 */ /* 0x080fe400030f0eff */
[-C--:B------:R-:W-:Y:S02]  /*3e5f0*/  IADD3 R88, P5, R85, R2.reuse, RZ ;  /* 0x0000000255587210 */ /* 0x080fe40007fbe0ff */
[----:B------:R-:W4:Y:S01]  /*3e600*/  LDC R95, c[0x0][0x278] ;  /* 0x00009e00ff5f7b82 */ /* 0x000f220000000800 */
[-C--:B------:R-:W-:Y:S01]  /*3e610*/  LEA.HI.X.SX32 R85, R89, R3.reuse, 0x1, P4 ;  /* 0x0000000359557211 */ /* 0x080fe200020f0eff */
[----:B0-----:R-:W-:Y:S01]  /*3e620*/  IMAD R249, R249, 0x152, RZ ;  /* 0x00000152f9f97824 */ /* 0x001fe200078e02ff */
[----:B------:R-:W-:Y:S01]  /*3e630*/  PRMT R102, R76, 0x7632, R102 ;  /* 0x000076324c667816 */ /* 0x000fe20000000066 */
[----:B------:R-:W-:Y:S01]  /*3e640*/  IMAD R99, R99, 0x2a6, RZ ;  /* 0x000002a663637824 */ /* 0x000fe200078e02ff */
[----:B------:R-:W-:Y:S01]  /*3e650*/  PRMT R103, R77, 0x7632, R103 ;  /* 0x000076324d677816 */ /* 0x000fe20000000067 */
[----:B------:R-:W-:Y:S01]  /*3e660*/  IMAD R91, R97, 0x153, RZ ;  /* 0x00000153615b7824 */ /* 0x000fe200078e02ff */
[-C--:B------:R-:W-:Y:S01]  /*3e670*/  LEA.HI.X.SX32 R89, R249, R3.reuse, 0x1, P5 ;  /* 0x00000003f9597211 */ /* 0x080fe200028f0eff */
[----:B------:R-:W-:Y:S01]  /*3e680*/  STG.E.U16 desc[UR60][R92.64], R106 ;  /* 0x0000006a5c007986 */ /* 0x000fe2000c10153c */
[----:B------:R-:W0:Y:S03]  /*3e690*/  LDC R249, c[0x0][0x278] ;  /* 0x00009e00fff97b82 */ /* 0x000e260000000800 */
[----:B------:R4:W-:Y:S04]  /*3e6a0*/  STG.E.U16 desc[UR60][R86.64], R76 ;  /* 0x0000004c56007986 */ /* 0x0009e8000c10153c */
[----:B------:R-:W-:Y:S01]  /*3e6b0*/  STG.E.U16 desc[UR60][R84.64], R102 ;  /* 0x0000006654007986 */ /* 0x000fe2000c10153c */
[-C--:B------:R-:W-:Y:S01]  /*3e6c0*/  IADD3 R90, P6, R99, R2.reuse, RZ ;  /* 0x00000002635a7210 */ /* 0x080fe20007fde0ff */
[----:B------:R-:W-:Y:S01]  /*3e6d0*/  IMAD R101, R100, 0x2ac, RZ ;  /* 0x000002ac64657824 */ /* 0x000fe200078e02ff */
[----:B------:R-:W1:Y:S01]  /*3e6e0*/  LDC R97, c[0x0][0x278] ;  /* 0x00009e00ff617b82 */ /* 0x000e620000000800 */
[----:B----4-:R-:W-:Y:S01]  /*3e6f0*/  IMAD R87, R95, 0x2a8, RZ ;  /* 0x000002a85f577824 */ /* 0x010fe200078e02ff */
[----:B------:R4:W-:Y:S06]  /*3e700*/  STG.E.U16 desc[UR60][R88.64], R77 ;  /* 0x0000004d58007986 */ /* 0x0009ec000c10153c */
[----:B------:R-:W2:Y:S01]  /*3e710*/  LDC R93, c[0x0][0x278] ;  /* 0x00009e00ff5d7b82 */ /* 0x000ea20000000800 */
[----:B------:R-:W-:Y:S01]  /*3e720*/  IADD3 R76, P4, R87, R2, RZ ;  /* 0x00000002574c7210 */ /* 0x000fe20007f9e0ff */
[----:B0-----:R-:W-:Y:S01]  /*3e730*/  IMAD R249, R249, 0x154, RZ ;  /* 0x00000154f9f97824 */ /* 0x001fe200078e02ff */
[----:B------:R-:W-:Y:S01]  /*3e740*/  LEA.HI.X.SX32 R91, R91, R3, 0x1, P6 ;  /* 0x000000035b5b7211 */ /* 0x000fe200030f0eff */
[----:B------:R-:W-:-:S04]  /*3e750*/  IMAD R99, R98, 0x2aa, RZ ;  /* 0x000002aa62637824 */ /* 0x000fc800078e02ff */
[----:B------:R-:W0:Y:S01]  /*3e760*/  LDC R96, c[0x0][0x278] ;  /* 0x00009e00ff607b82 */ /* 0x000e220000000800 */
[----:B----4-:R-:W-:-:S07]  /*3e770*/  LEA.HI.X.SX32 R77, R249, R3, 0x1, P4 ;  /* 0x00000003f94d7211 */ /* 0x010fce00020f0eff */
[----:B------:R-:W4:Y:S01]  /*3e780*/  LDC R249, c[0x0][0x278] ;  /* 0x00009e00fff97b82 */ /* 0x000f220000000800 */
[-C--:B------:R-:W-:Y:S01]  /*3e790*/  IADD3 R86, P6, R101, R2.reuse, RZ ;  /* 0x0000000265567210 */ /* 0x080fe20007fde0ff */
[----:B-1----:R-:W-:Y:S01]  /*3e7a0*/  IMAD R85, R94, 0x155, RZ ;  /* 0x000001555e557824 */ /* 0x002fe200078e02ff */
[----:B------:R-:W-:Y:S01]  /*3e7b0*/  IADD3 R84, P5, R99, R2, RZ ;  /* 0x0000000263547210 */ /* 0x000fe20007fbe0ff */
[----:B------:R-:W-:-:S04]  /*3e7c0*/  IMAD R97, R97, 0x2b4, RZ ;  /* 0x000002b461617824 */ /* 0x000fc800078e02ff */
[----:B------:R-:W1:Y:S08]  /*3e7d0*/  LDC R92, c[0x0][0x278] ;  /* 0x00009e00ff5c7b82 */ /* 0x000e700000000800 */
[----:B------:R-:W1:Y:S01]  /*3e7e0*/  LDC R95, c[0x0][0x278] ;  /* 0x00009e00ff5f7b82 */ /* 0x000e620000000800 */
[----:B----4-:R-:W-:Y:S01]  /*3e7f0*/  IMAD R249, R249, 0x156, RZ ;  /* 0x00000156f9f97824 */ /* 0x010fe200078e02ff */
[----:B------:R-:W-:Y:S01]  /*3e800*/  PRMT R98, R78, 0x7632, R98 ;  /* 0x000076324e627816 */ /* 0x000fe20000000062 */
[----:B------:R4:W-:Y:S05]  /*3e810*/  STG.E.U16 desc[UR60][R90.64], R103 ;  /* 0x000000675a007986 */ /* 0x0009ea000c10153c */
[----:B------:R-:W3:Y:S01]  /*3e820*/  LDC R88, c[0x0][0x278] ;  /* 0x00009e00ff587b82 */ /* 0x000ee20000000800 */
[----:B------:R-:W-:-:S07]  /*3e830*/  LEA.HI.X.SX32 R87, R249, R3, 0x1, P6 ;  /* 0x00000003f9577211 */ /* 0x000fce00030f0eff */
[----:B------:R-:W3:Y:S01]  /*3e840*/  LDC R249, c[0x0][0x278] ;  /* 0x00009e00fff97b82 */ /* 0x000ee20000000800 */
[----:B------:R-:W-:Y:S01]  /*3e850*/  LEA.HI.X.SX32 R85, R85, R3, 0x1, P5 ;  /* 0x0000000355557211 */ /* 0x000fe200028f0eff */
[----:B--2---:R-:W-:Y:S01]  /*3e860*/  IMAD R99, R93, 0x2ae, RZ ;  /* 0x000002ae5d637824 */ /* 0x004fe200078e02ff */
[----:B------:R-:W-:Y:S01]  /*3e870*/  STG.E.U16 desc[UR60][R76.64], R78 ;  /* 0x0000004e4c007986 */ /* 0x000fe2000c10153c */
[----:B0-----:R-:W-:Y:S02]  /*3e880*/  IMAD R101, R96, 0x2b0, RZ ;  /* 0x000002b060657824 */ /* 0x001fe400078e02ff */
[----:B-1----:R-:W-:Y:S02]  /*3e890*/  IMAD R95, R95, 0x2b2, RZ ;  /* 0x000002b25f5f7824 */ /* 0x002fe400078e02ff */
[----:B----4-:R-:W0:Y:S01]  /*3e8a0*/  LDC R91, c[0x0][0x278] ;  /* 0x00009e00ff5b7b82 */ /* 0x010e220000000800 */
[----:B------:R-:W-:-:S07]  /*3e8b0*/  PRMT R100, R79, 0x7632, R100 ;  /* 0x000076324f647816 */ /* 0x000fce0000000064 */
[----:B------:R-:W1:Y:S01]  /*3e8c0*/  LDC R89, c[0x0][0x278] ;  /* 0x00009e00ff597b82 */ /* 0x000e620000000800 */
[----:B---3--:R-:W-:Y:S01]  /*3e8d0*/  IMAD R251, R249, 0x158, RZ ;  /* 0x00000158f9fb7824 */ /* 0x008fe200078e02ff */
[----:B------:R-:W-:Y:S06]  /*3e8e0*/  STG.E.U16 desc[UR60][R84.64], R98 ;  /* 0x0000006254007986 */ /* 0x000fec000c10153c */
[----:B------:R-:W2:Y:S01]  /*3e8f0*/  LDC R249, c[0x0][0x278] ;  /* 0x00009e00fff97b82 */ /* 0x000ea20000000800 */
[----:B------:R3:W-:Y:S07]  /*3e900*/  STG.E.U16 desc[UR60][R86.64], R79 ;  /* 0x0000004f56007986 */ /* 0x0007ee000c10153c */
[----:B------:R-:W4:Y:S01]  /*3e910*/  LDC R93, c[0x0][0x278] ;  /* 0x00009e00ff5d7b82 */ /* 0x000f220000000800 */
[-C--:B---3--:R-:W-:Y:S01]  /*3e920*/  IADD3 R86, P6, R97, R2.reuse, RZ ;  /* 0x0000000261567210 */ /* 0x088fe20007fde0ff */
[----:B------:R-:W-:Y:S01]  /*3e930*/  IMAD R77, R92, 0x157, RZ ;  /* 0x000001575c4d7824 */ /* 0x000fe200078e02ff */
[----:B------:R-:W-:-:S05]  /*3e940*/  IADD3 R76, P5, R99, R2, RZ ;  /* 0x00000002634c7210 */ /* 0x000fca0007fbe0ff */
[----:B------:R-:W3:Y:S01]  /*3e950*/  LDC R94, c[0x0][0x278] ;  /* 0x00009e00ff5e7b82 */ /* 0x000ee20000000800 */
[----:B--2---:R-:W-:Y:S01]  /*3e960*/  IMAD R249, R249, 0x15a, RZ ;  /* 0x0000015af9f97824 */ /* 0x004fe200078e02ff */
[----:B------:R-:W-:Y:S01]  /*3e970*/  IADD3 R78, P4, R101, R2, RZ ;  /* 0x00000002654e7210 */ /* 0x000fe20007f9e0ff */
[----:B------:R-:W-:Y:S01]  /*3e980*/  IMAD R85, R88, 0x159, RZ ;  /* 0x0000015958557824 */ /* 0x000fe200078e02ff */
[----:B------:R-:W-:-:S04]  /*3e990*/  LEA.HI.X.SX32 R77, R77, R3, 0x1, P5 ;  /* 0x000000034d4d7211 */ /* 0x000fc800028f0eff */
[----:B------:R-:W2:Y:S01]  /*3e9a0*/  LDC R92, c[0x0][0x278] ;  /* 0x00009e00ff5c7b82 */ /* 0x000ea20000000800 */
[----:B------:R-:W-:-:S07]  /*3e9b0*/  LEA.HI.X.SX32 R87, R249, R3, 0x1, P6 ;  /* 0x00000003f9577211 */ /* 0x000fce00030f0eff */
[----:B------:R-:W1:Y:S01]  /*3e9c0*/  LDC R249, c[0x0][0x278] ;  /* 0x00009e00fff97b82 */ /* 0x000e620000000800 */
[-C--:B------:R-:W-:Y:S01]  /*3e9d0*/  LEA.HI.X.SX32 R79, R251, R3.reuse, 0x1, P4 ;  /* 0x00000003fb4f7211 */ /* 0x080fe200020f0eff */
[----:B----4-:R-:W-:Y:S01]  /*3e9e0*/  IMAD R93, R93, 0x2b8, RZ ;  /* 0x000002b85d5d7824 */ /* 0x010fe200078e02ff */
[-C--:B------:R-:W-:Y:S01]  /*3e9f0*/  IADD3 R84, P5, R95, R2.reuse, RZ ;  /* 0x000000025f547210 */ /* 0x080fe20007fbe0ff */
[----:B------:R-:W-:Y:S03]  /*3ea00*/  STG.E.U16 desc[UR60][R76.64], R100 ;  /* 0x000000644c007986 */ /* 0x000fe6000c10153c */
[-C--:B------:R-:W-:Y:S01]  /*3ea10*/  LEA.HI.X.SX32 R85, R85, R3.reuse, 0x1, P5 ;  /* 0x0000000355557211 */ /* 0x080fe200028f0eff */
[----:B------:R4:W-:Y:S01]  /*3ea20*/  STG.E.U16 desc[UR60][R78.64], R80 ;  /* 0x000000504e007986 */ /* 0x0009e2000c10153c */
[----:B0-----:R-:W-:Y:S01]  /*3ea30*/  IMAD R97, R91, 0x2b6, RZ ;  /* 0x000002b65b617824 */ /* 0x001fe200078e02ff */
[----:B------:R-:W-:Y:S01]  /*3ea40*/  PRMT R98, R80, 0x7632, R98 ;  /* 0x0000763250627816 */ /* 0x000fe20000000062 */
[----:B------:R-:W0:Y:S08]  /*3ea50*/  LDC R90, c[0x0][0x278] ;  /* 0x00009e00ff5a7b82 */ /* 0x000e300000000800 */
[----:B------:R-:W0:Y:S01]  /*3ea60*/  LDC R96, c[0x0][0x278] ;  /* 0x00009e00ff607b82 */ /* 0x000e220000000800 */
[-C--:B----4-:R-:W-:Y:S01]  /*3ea70*/  IADD3 R78, P5, R93, R2.reuse, RZ ;  /* 0x000000025d4e7210 */ /* 0x090fe20007fbe0ff */
[----:B-1----:R-:W-:Y:S01]  /*3ea80*/  IMAD R249, R249, 0x15c, RZ ;  /* 0x0000015cf9f97824 */ /* 0x002fe200078e02ff */
[----:B------:R-:W-:Y:S01]  /*3ea90*/  IADD3 R76, P4, R97, R2, RZ ;  /* 0x00000002614c7210 */ /* 0x000fe20007f9e0ff */
[----:B------:R-:W-:Y:S01]  /*3eaa0*/  IMAD R77, R89, 0x15b, RZ ;  /* 0x0000015b594d7824 */ /* 0x000fe200078e02ff */
[----:B------:R0:W-:Y:S01]  /*3eab0*/  STG.E.U16 desc[UR60][R84.64], R98 ;  /* 0x0000006254007986 */ /* 0x0001e2000c10153c */
[----:B---3--:R-:W-:Y:S01]  /*3eac0*/  IMAD R99, R94, 0x2ba, RZ ;  /* 0x000002ba5e637824 */ /* 0x008fe200078e02ff */
[-C--:B------:R-:W-:Y:S01]  /*3ead0*/  LEA.HI.X.SX32 R79, R249, R3.reuse, 0x1, P5 ;  /* 0x00000003f94f7211 */ /* 0x080fe200028f0eff */
[----:B--2---:R-:W-:Y:S01]  /*3eae0*/  IMAD R97, R92, 0x2bc, RZ ;  /* 0x000002bc5c617824 */ /* 0x004fe200078e02ff */
[----:B------:R-:W1:Y:S01]  /*3eaf0*/  LDC R249, c[0x0][0x278] ;  /* 0x00009e00fff97b82 */ /* 0x000e620000000800 */
[----:B------:R2:W-:Y:S01]  /*3eb00*/  STG.E.U16 desc[UR60][R86.64], R81 ;  /* 0x0000005156007986 */ /* 0x0005e2000c10153c */
[----:B------:R-:W-:-:S02]  /*3eb10*/  LEA.HI.X.SX32 R77, R77, R3, 0x1, P4 ;  /* 0x000000034d4d7211 */ /* 0x000fc400020f0eff */
[----:B------:R-:W-:Y:S01]  /*3eb20*/  IADD3 R80, P6, R99, R2, RZ ;  /* 0x0000000263507210 */ /* 0x000fe20007fde0ff */
[----:B0-----:R-:W-:Y:S01]  /*3eb30*/  IMAD R85, R90, 0x15d, RZ ;  /* 0x0000015d5a557824 */ /* 0x001fe200078e02ff */
[----:B------:R-:W-:Y:S02]  /*3eb40*/  PRMT R94, R82, 0x7632, R94 ;  /* 0x00007632525e7816 */ /* 0x000fe4000000005e */
[----:B------:R-:W0:Y:S01]  /*3eb50*/  LDC R89, c[0x0][0x278] ;  /* 0x00009e00ff597b82 */ /* 0x000e220000000800 */
[----:B--2---:R-:W-:-:S05]  /*3eb60*/  PRMT R86, R81, 0x7632, R86 ;  /* 0x0000763251567816 */ /* 0x004fca0000000056 */
[----:B------:R-:W-:Y:S02]  /*3eb70*/  STG.E.U16 desc[UR60][R76.64], R86 ;  /* 0x000000564c007986 */ /* 0x000fe4000c10153c */
[----:B------:R-:W2:Y:S02]  /*3eb80*/  LDC R95, c[0x0][0x278] ;  /* 0x00009e00ff5f7b82 */ /* 0x000ea40000000800 */
[----:B------:R3:W-:Y:S01]  /*3eb90*/  STG.E.U16 desc[UR60][R78.64], R82 ;  /* 0x000000524e007986 */ /* 0x0007e2000c10153c */
[----:B-1----:R-:W-:Y:S01]  /*3eba0*/  IMAD R249, R249, 0x15e, RZ ;  /* 0x0000015ef9f97824 */ /* 0x002fe200078e02ff */
[----:B------:R-:W-:-:S04]  /*3ebb0*/  LEA.HI.X.SX32 R81, R85, R3, 0x1, P6 ;  /* 0x0000000355517211 */ /* 0x000fc800030f0eff */
[----:B------:R-:W1:Y:S01]  /*3ebc0*/  LDC R91, c[0x0][0x278] ;  /* 0x00009e00ff5b7b82 */ /* 0x000e620000000800 */
[----:B---3--:R-:W-:-:S07]  /*3ebd0*/  IADD3 R78, P5, R97, R2, RZ ;  /* 0x00000002614e7210 */ /* 0x008fce0007fbe0ff */
[----:B------:R-:W3:Y:S01]  /*3ebe0*/  LDC R88, c[0x0][0x278] ;  /* 0x00009e00ff587b82 */ /* 0x000ee20000000800 */
[----:B------:R-:W-:-:S07]  /*3ebf0*/  LEA.HI.X.SX32 R79, R249, R3, 0x1, P5 ;  /* 0x00000003f94f7211 */ /* 0x000fce00028f0eff */
[----:B------:R-:W4:Y:S01]  /*3ec00*/  LDC R249, c[0x0][0x278] ;  /* 0x00009e00fff97b82 */ /* 0x000f220000000800 */
[----:B------:R-:W-:Y:S01]  /*3ec10*/  IMAD R77, R96, 0x2c0, RZ ;  /* 0x000002c0604d7824 */ /* 0x000fe200078e02ff */
[----:B------:R0:W-:Y:S06]  /*3ec20*/  STG.E.U16 desc[UR60][R80.64], R94 ;  /* 0x0000005e50007986 */ /* 0x0001ec000c10153c */
[----:B------:R-:W3:Y:S01]  /*3ec30*/  LDC R87, c[0x0][0x278] ;  /* 0x00009e00ff577b82 */ /* 0x000ee20000000800 */
[----:B0-----:R-:W-:-:S07]  /*3ec40*/  IADD3 R80, P5, R77, R2, RZ ;  /* 0x000000024d507210 */ /* 0x001fce0007fbe0ff */
[----:B------:R-:W0:Y:S01]  /*3ec50*/  LDC R92, c[0x0][0x278] ;  /* 0x00009e00ff5c7b82 */ /* 0x000e220000000800 */
[----:B----4-:R-:W-:-:S07]  /*3ec60*/  IMAD R249, R249, 0x160, RZ ;  /* 0x00000160f9f97824 */ /* 0x010fce00078e02ff */
[----:B------:R-:W4:Y:S01]  /*3ec70*/  LDC R90, c[0x0][0x278] ;  /* 0x00009e00ff5a7b82 */ /* 0x000f220000000800 */
[----:B------:R-:W-:-:S07]  /*3ec80*/  LEA.HI.X.SX32 R81, R249, R3, 0x1, P5 ;  /* 0x00000003f9517211 */ /* 0x000fce00028f0eff */
[----:B------:R-:W0:Y:S01]  /*3ec90*/  LDC R249, c[0x0][0x278] ;  /* 0x00009e00fff97b82 */ /* 0x000e220000000800 */
[----:B------:R3:W-:Y:S01]  /*3eca0*/  STG.E.U16 desc[UR60][R78.64], R83 ;  /* 0x000000534e007986 */ /* 0x0007e2000c10153c */
[----:B--2---:R-:W-:Y:S02]  /*3ecb0*/  IMAD R95, R95, 0x2be, RZ ;  /* 0x000002be5f5f7824 */ /* 0x004fe400078e02ff */
[----:B-1----:R-:W-:Y:S02]  /*3ecc0*/  IMAD R91, R91, 0x2c2, RZ ;  /* 0x000002c25b5b7824 */ /* 0x002fe400078e02ff */
[----:B---3--:R-:W-:Y:S01]  /*3ecd0*/  IMAD R85, R88, 0x15f, RZ ;  /* 0x0000015f58557824 */ /* 0x008fe200078e02ff */
[----:B------:R-:W-:Y:S01]  /*3ece0*/  PRMT R96, R83, 0x7632, R96 ;  /* 0x0000763253607816 */ /* 0x000fe20000000060 */
[----:B------:R-:W-:Y:S01]  /*3ecf0*/  IMAD R87, R87, 0x161, RZ ;  /* 0x0000016157577824 */ /* 0x000fe200078e02ff */
[----:B------:R-:W-:Y:S01]  /*3ed00*/  PRMT R97, R72, 0x7632, R97 ;  /* 0x0000763248617816 */ /* 0x000fe20000000061 */
[----:B------:R-:W1:Y:S01]  /*3ed10*/  LDC R84, c[0x0][0x278] ;  /* 0x00009e00ff547b82 */ /* 0x000e620000000800 */
[----:B------:R-:W-:-:S05]  /*3ed20*/  IMAD R79, R89, 0x2c4, RZ ;  /* 0x000002c4594f7824 */ /* 0x000fca00078e02ff */
[-C--:B------:R-:W-:Y:S02]  /*3ed30*/  IADD3 R78, P5, R79, R2.reuse, RZ ;  /* 0x000000024f4e7210 */ /* 0x080fe40007fbe0ff */
[----:B------:R-:W2:Y:S01]  /*3ed40*/  LDC R93, c[0x0][0x278] ;  /* 0x00009e00ff5d7b82 */ /* 0x000ea20000000800 */
[----:B0-----:R-:W-:Y:S01]  /*3ed50*/  IMAD R249, R249, 0x162, RZ ;  /* 0x00000162f9f97824 */ /* 0x001fe200078e02ff */
[-C--:B------:R-:W-:Y:S02]  /*3ed60*/  IADD3 R76, P4, R95, R2.reuse, RZ ;  /* 0x000000025f4c7210 */ /* 0x080fe40007f9e0ff */
[----:B------:R-:W-:-:S04]  /*3ed70*/  IADD3 R82, P6, R91, R2, RZ ;  /* 0x000000025b527210 */ /* 0x000fc80007fde0ff */
[----:B------:R-:W0:Y:S01]  /*3ed80*/  LDC R88, c[0x0][0x278] ;  /* 0x00009e00ff587b82 */ /* 0x000e220000000800 */
[----:B------:R-:W-:-:S07]  /*3ed90*/  LEA.HI.X.SX32 R79, R249, R3, 0x1, P5 ;  /* 0x00000003f94f7211 */ /* 0x000fce00028f0eff */
[----:B------:R-:W3:Y:S01]  /*3eda0*/  LDC R249, c[0x0][0x278] ;  /* 0x00009e00fff97b82 */ /* 0x000ee20000000800 */
[-C--:B------:R-:W-:Y:S02]  /*3edb0*/  LEA.HI.X.SX32 R77, R85, R3.reuse, 0x1, P4 ;  /* 0x00000003554d7211 */ /* 0x080fe400020f0eff */
[----:B------:R-:W-:-:S03]  /*3edc0*/  LEA.HI.X.SX32 R83, R87, R3, 0x1, P6 ;  /* 0x0000000357537211 */ /* 0x000fc600030f0eff */
[----:B------:R-:W-:Y:S01]  /*3edd0*/  STG.E.U16 desc[UR60][R76.64], R96 ;  /* 0x000000604c007986 */ /* 0x000fe2000c10153c */
[----:B----4-:R-:W-:Y:S01]  /*3ede0*/  IMAD R95, R90, 0x2c6, RZ ;  /* 0x000002c65a5f7824 */ /* 0x010fe200078e02ff */
[----:B------:R-:W4:Y:S02]  /*3edf0*/  LDC R85, c[0x0][0x278] ;  /* 0x00009e00ff557b82 */ /* 0x000f240000000800 */
[----:B------:R-:W-:Y:S04]  /*3ee00*/  STG.E.U16 desc[UR60][R80.64], R72 ;  /* 0x0000004850007986 */ /* 0x000fe8000c10153c */
[----:B------:R1:W-:Y:S01]  /*3ee10*/  STG.E.U16 desc[UR60][R82.64], R97 ;  /* 0x0000006152007986 */ /* 0x0003e2000c10153c */
[----:B------:R-:W-:Y:S01]  /*3ee20*/  PRMT R90, R73, 0x7632, R90 ;  /* 0x00007632495a7816 */ /* 0x000fe2000000005a */
[----:B--2---:R-:W-:Y:S01]  /*3ee30*/  IMAD R93, R93, 0x2ca, RZ ;  /* 0x000002ca5d5d7824 */ /* 0x004fe200078e02ff */
[----:B------:R-:W2:Y:S01]  /*3ee40*/  LDC R89, c[0x0][0x278] ;  /* 0x00009e00ff597b82 */ /* 0x000ea20000000800 */
[----:B------:R4:W-:Y:S01]  /*3ee50*/  STG.E.U16 desc[UR60][R78.64], R73 ;  /* 0x000000494e007986 */ /* 0x0009e2000c10153c */
[----:B---3--:R-:W-:-:S06]  /*3ee60*/  IMAD R249, R249, 0x164, RZ ;  /* 0x00000164f9f97824 */ /* 0x008fcc00078e02ff */
[----:B------:R-:W3:Y:S01]  /*3ee70*/  LDC R91, c[0x0][0x278] ;  /* 0x00009e00ff5b7b82 */ /* 0x000ee20000000800 */
[----:B-1----:R-:W-:-:S05]  /*3ee80*/  IMAD R83, R92, 0x2c8, RZ ;  /* 0x000002c85c537824 */ /* 0x002fca00078e02ff */
[-C--:B------:R-:W-:Y:S01]  /*3ee90*/  IADD3 R72, P5, R83, R2.reuse, RZ ;  /* 0x0000000253487210 */ /* 0x080fe20007fbe0ff */
[----:B------:R-:W-:Y:S01]  /*3eea0*/  IMAD R77, R84, 0x163, RZ ;  /* 0x00000163544d7824 */ /* 0x000fe200078e02ff */
[-C--:B------:R-:W-:Y:S01]  /*3eeb0*/  IADD3 R76, P4, R95, R2.reuse, RZ ;  /* 0x000000025f4c7210 */ /* 0x080fe20007f9e0ff */
[----:B----4-:R-:W-:Y:S01]  /*3eec0*/  IMAD R81, R85, 0x165, RZ ;  /* 0x0000016555517824 */ /* 0x010fe200078e02ff */
[-C--:B------:R-:W-:Y:S01]  /*3eed0*/  LEA.HI.X.SX32 R73, R249, R3.reuse, 0x1, P5 ;  /* 0x00000003f9497211 */ /* 0x080fe200028f0eff */
[----:B------:R-:W1:Y:S08]  /*3eee0*/  LDC R94, c[0x0][0x278] ;  /* 0x00009e00ff5e7b82 */ /* 0x000e700000000800 */
[----:B------:R-:W4:Y:S01]  /*3eef0*/  LDC R249, c[0x0][0x278] ;  /* 0x00009e00fff97b82 */ /* 0x000f220000000800 */
[----:B------:R-:W-:Y:S01]  /*3ef00*/  IADD3 R80, P6, R93, R2, RZ ;  /* 0x000000025d507210 */ /* 0x000fe20007fde0ff */
[----:B0-----:R-:W-:Y:S01]  /*3ef10*/  IMAD R93, R88, 0x2cc, RZ ;  /* 0x000002cc585d7824 */ /* 0x001fe200078e02ff */
[----:B------:R-:W-:-:S05]  /*3ef20*/  LEA.HI.X.SX32 R77, R77, R3, 0x1, P4 ;  /* 0x000000034d4d7211 */ /* 0x000fca00020f0eff */
[----:B------:R0:W-:Y:S01]  /*3ef30*/  STG.E.U16 desc[UR60][R76.64], R90 ;  /* 0x0000005a4c007986 */ /* 0x0001e2000c10153c */
[----:B--2---:R-:W-:Y:S01]  /*3ef40*/  IMAD R89, R89, 0x2d0, RZ ;  /* 0x000002d059597824 */ /* 0x004fe200078e02ff */
[----:B------:R-:W-:Y:S01]  /*3ef50*/  PRMT R92, R74, 0x7632, R92 ;  /* 0x000076324a5c7816 */ /* 0x000fe2000000005c */
[----:B------:R-:W2:Y:S08]  /*3ef60*/  LDC R86, c[0x0][0x278] ;  /* 0x00009e00ff567b82 */ /* 0x000eb00000000800 */
[----:B------:R-:W2:Y:S01]  /*3ef70*/  LDC R87, c[0x0][0x278] ;  /* 0x00009e00ff577b82 */ /* 0x000ea20000000800 */
[----:B0-----:R-:W-:Y:S01]  /*3ef80*/  IADD3 R76, P5, R93, R2, RZ ;  /* 0x000000025d4c7210 */ /* 0x001fe20007fbe0ff */
[----:B----4-:R-:W-:-:S06]  /*3ef90*/  IMAD R249, R249, 0x166, RZ ;  /* 0x00000166f9f97824 */ /* 0x010fcc00078e02ff */
[----:B------:R-:W0:Y:S01]  /*3efa0*/  LDC R85, c[0x0][0x278] ;  /* 0x00009e00ff557b82 */ /* 0x000e220000000800 */
[----:B------:R-:W-:-:S07]  /*3efb0*/  LEA.HI.X.SX32 R77, R249, R3, 0x1, P5 ;  /* 0x00000003f94d7211 */ /* 0x000fce00028f0eff */
[----:B------:R-:W4:Y:S01]  /*3efc0*/  LDC R249, c[0x0][0x278] ;  /* 0x00009e00fff97b82 */ /* 0x000f220000000800 */
[----:B------:R-:W-:Y:S01]  /*3efd0*/  LEA.HI.X.SX32 R81, R81, R3, 0x1, P6 ;  /* 0x0000000351517211 */ /* 0x000fe200030f0eff */
[----:B------:R3:W-:Y:S01]  /*3efe0*/  STG.E.U16 desc[UR60][R72.64], R74 ;  /* 0x0000004a48007986 */ /* 0x0007e2000c10153c */
[----:B------:R-:W-:-:S03]  /*3eff0*/  PRMT R88, R75, 0x7632, R88 ;  /* 0x000076324b587816 */ /* 0x000fc60000000058 */
[----:B------:R-:W-:Y:S02]  /*3f000*/  STG.E.U16 desc[UR60][R80.64], R92 ;  /* 0x0000005c50007986 */ /* 0x000fe4000c10153c */
[----:B------:R-:W0:Y:S02]  /*3f010*/  LDC R84, c[0x0][0x278] ;  /* 0x00009e00ff547b82 */ /* 0x000e240000000800 */
[----:B------:R1:W-:Y:S01]  /*3f020*/  STG.E.U16 desc[UR60][R76.64], R75 ;  /* 0x0000004b4c007986 */ /* 0x0003e2000c10153c */
[----:B---3--:R-:W-:Y:S01]  /*3f030*/  IADD3 R74, P5, R89, R2, RZ ;  /* 0x00000002594a7210 */ /* 0x008fe20007fbe0ff */
[----:B------:R-:W-:-:S04]  /*3f040*/  IMAD R91, R91, 0x2ce, RZ ;  /* 0x000002ce5b5b7824 */ /* 0x000fc800078e02ff */
[----:B------:R-:W3:Y:S01]  /*3f050*/  LDC R83, c[0x0][0x278] ;  /* 0x00009e00ff537b82 */ /* 0x000ee20000000800 */
[----:B----4-:R-:W-:-:S07]  /*3f060*/  IMAD R249, R249, 0x168, RZ ;  /* 0x00000168f9f97824 */ /* 0x010fce00078e02ff */
[----:B------:R-:W4:Y:S01]  /*3f070*/  LDC R82, c[0x0][0x278] ;  /* 0x00009e00ff527b82 */ /* 0x000f220000000800 */
[----:B-1----:R-:W-:-:S07]  /*3f080*/  LEA.HI.X.SX32 R75, R249, R3, 0x1, P5 ;  /* 0x00000003f94b7211 */ /* 0x002fce00028f0eff */
[----:B------:R-:W1:Y:S01]  /*3f090*/  LDC R249, c[0x0][0x278] ;  /* 0x00009e00fff97b82 */ /* 0x000e620000000800 */
[----:B------:R-:W-:Y:S01]  /*3f0a0*/  IMAD R73, R94, 0x2d2, RZ ;  /* 0x000002d25e497824 */ /* 0x000fe200078e02ff */
[-C--:B------:R-:W-:Y:S01]  /*3f0b0*/  IADD3 R72, P4, R91, R2.reuse, RZ ;  /* 0x000000025b487210 */ /* 0x080fe20007f9e0ff */
[----:B--2---:R-:W-:Y:S02]  /*3f0c0*/  IMAD R79, R86, 0x167, RZ ;  /* 0x00000167564f7824 */ /* 0x004fe400078e02ff */
[----:B------:R-:W-:Y:S02]  /*3f0d0*/  IMAD R81, R87, 0x169, RZ ;  /* 0x0000016957517824 */ /* 0x000fe400078e02ff */
[----:B0-----:R-:W-:Y:S01]  /*3f0e0*/  IMAD R85, R85, 0x2d8, RZ ;  /* 0x000002d855557824 */ /* 0x001fe200078e02ff */
[----:B------:R-:W0:Y:S01]  /*3f0f0*/  LDC R80, c[0x0][0x278] ;  /* 0x00009e00ff507b82 */ /* 0x000e220000000800 */
[----:B-1----:R-:W-:Y:S01]  /*3f100*/  IMAD R251, R249, 0x16a, RZ ;  /* 0x0000016af9fb7824 */ /* 0x002fe200078e02ff */
[----:B------:R-:W-:-:S06]  /*3f110*/  IADD3 R78, P6, R73, R2, RZ ;  /* 0x00000002494e7210 */ /* 0x000fcc0007fde0ff */
[----:B------:R-:W1:Y:S01]  /*3f120*/  LDC R249, c[0x0][0x278] ;  /* 0x00009e00fff97b82 */ /* 0x000e620000000800 */
[-C--:B------:R-:W-:Y:S01]  /*3f130*/  LEA.HI.X.SX32 R73, R79, R3.reuse, 0x1, P4 ;  /* 0x000000034f497211 */ /* 0x080fe200020f0eff */
[----:B------:R-:W-:Y:S01]  /*3f140*/  IMAD R77, R84, 0x2d6, RZ ;  /* 0x000002d6544d7824 */ /* 0x000fe200078e02ff */
[----:B------:R-:W-:Y:S02]  /*3f150*/  LEA.HI.X.SX32 R79, R81, R3, 0x1, P6 ;  /* 0x00000003514f7211 */ /* 0x000fe400030f0eff */
[-C--:B------:R-:W-:Y:S01]  /*3f160*/  IADD3 R76, P6, R85, R2.reuse, RZ ;  /* 0x00000002554c7210 */ /* 0x080fe20007fde0ff */
[----:B------:R-:W-:Y:S01]  /*3f170*/  STG.E.U16 desc[UR60][R72.64], R88 ;  /* 0x0000005848007986 */ /* 0x000fe2000c10153c */
[----:B------:R-:W-:Y:S01]  /*3f180*/  PRMT R89, R68, 0x7632, R89 ;  /* 0x0000763244597816 */ /* 0x000fe20000000059 */
[----:B------:R-:W2:Y:S02]  /*3f190*/  LDC R86, c[0x0][0x278] ;  /* 0x00009e00ff567b82 */ /* 0x000ea40000000800 */
[----:B------:R3:W-:Y:S06]  /*3f1a0*/  STG.E.U16 desc[UR60][R74.64], R68 ;  /* 0x000000444a007986 */ /* 0x0007ec000c10153c */
[----:B------:R-:W0:Y:S01]  /*3f1b0*/  LDC R87, c[0x0][0x278] ;  /* 0x00009e00ff577b82 */ /* 0x000e220000000800 */
[----:B-1----:R-:W-:Y:S01]  /*3f1c0*/  IMAD R249, R249, 0x16c, RZ ;  /* 0x0000016cf9f97824 */ /* 0x002fe200078e02ff */
[----:B---3--:R-:W-:Y:S01]  /*3f1d0*/  IADD3 R74, P5, R77, R2, RZ ;  /* 0x000000024d4a7210 */ /* 0x008fe20007fbe0ff */
[----:B------:R-:W-:-:S05]  /*3f1e0*/  IMAD R81, R83, 0x2d4, RZ ;  /* 0x000002d453517824 */ /* 0x000fca00078e02ff */
[----:B------:R-:W1:Y:S01]  /*3f1f0*/  LDC R84, c[0x0][0x278] ;  /* 0x00009e00ff547b82 */ /* 0x000e620000000800 */
[----:B------:R-:W-:-:S07]  /*3f200*/  LEA.HI.X.SX32 R77, R249, R3, 0x1, P6 ;  /* 0x00000003f94d7211 */ /* 0x000fce00030f0eff */
[----:B------:R-:W3:Y:S01]  /*3f210*/  LDC R249, c[0x0][0x278] ;  /* 0x00009e00fff97b82 */ /* 0x000ee20000000800 */
[----:B------:R-:W-:-:S04]  /*3f220*/  IADD3 R72, P4, R81, R2, RZ ;  /* 0x0000000251487210 */ /* 0x000fc80007f9e0ff */
[-C--:B------:R-:W-:Y:S01]  /*3f230*/  LEA.HI.X.SX32 R73, R251, R3.reuse, 0x1, P4 ;  /* 0x00000003fb497211 */ /* 0x080fe200020f0eff */
[----:B----4-:R-:W-:Y:S01]  /*3f240*/  IMAD R75, R82, 0x16b, RZ ;  /* 0x0000016b524b7824 */ /* 0x010fe200078e02ff */
[----:B------:R-:W-:Y:S01]  /*3f250*/  PRMT R68, R69, 0x7632, R68 ;  /* 0x0000763245447816 */ /* 0x000fe20000000044 */
[----:B------:R4:W-:Y:S01]  /*3f260*/  STG.E.U16 desc[UR60][R78.64], R89 ;  /* 0x000000594e007986 */ /* 0x0009e2000c10153c */
[----:B------:R-:W1:Y:S08]  /*3f270*/  LDC R83, c[0x0][0x278] ;  /* 0x00009e00ff537b82 */ /* 0x000e700000000800 */
[----:B------:R-:W1:Y:S01]  /*3f280*/  LDC R85, c[0x0][0x278] ;  /* 0x00009e00ff557b82 */ /* 0x000e620000000800 */
[----:B---3--:R-:W-:Y:S01]  /*3f290*/  IMAD R251, R249, 0x16e, RZ ;  /* 0x0000016ef9fb7824 */ /* 0x008fe200078e02ff */
[----:B------:R-:W-:-:S06]  /*3f2a0*/  LEA.HI.X.SX32 R75, R75, R3, 0x1, P5 ;  /* 0x000000034b4b7211 */ /* 0x000fcc00028f0eff */
[----:B------:R-:W3:Y:S01]  /*3f2b0*/  LDC R249, c[0x0][0x278] ;  /* 0x00009e00fff97b82 */ /* 0x000ee20000000800 */
[----:B------:R-:W-:Y:S04]  /*3f2c0*/  STG.E.U16 desc[UR60][R72.64], R69 ;  /* 0x0000004548007986 */ /* 0x000fe8000c10153c */
[----:B------:R-:W-:Y:S03]  /*3f2d0*/  STG.E.U16 desc[UR60][R74.64], R68 ;  /* 0x000000444a007986 */ /* 0x000fe6000c10153c */
[----:B----4-:R-:W4:Y:S01]  /*3f2e0*/  LDC R78, c[0x0][0x278] ;  /* 0x00009e00ff4e7b82 */ /* 0x010f220000000800 */
[----:B------:R1:W-:Y:S01]  /*3f2f0*/  STG.E.U16 desc[UR60][R76.64], R70 ;  /* 0x000000464c007986 */ /* 0x0003e2000c10153c */
[----:B--2---:R-:W-:-:S02]  /*3f300*/  IMAD R89, R86, 0x2da, RZ ;  /* 0x000002da56597824 */ /* 0x004fc400078e02ff */
[----:B0-----:R-:W-:Y:S01]  /*3f310*/  IMAD R87, R87, 0x2dc, RZ ;  /* 0x000002dc57577824 */ /* 0x001fe200078e02ff */
[----:B------:R-:W-:-:S03]  /*3f320*/  PRMT R88, R70, 0x7632, R88 ;  /* 0x0000763246587816 */ /* 0x000fc60000000058 */
[----:B------:R-:W0:Y:S01]  /*3f330*/  LDC R82, c[0x0][0x278] ;  /* 0x00009e00ff527b82 */ /* 0x000e220000000800 */
[----:B-1----:R-:W-:Y:S02]  /*3f340*/  IMAD R77, R84, 0x2e0, RZ ;  /* 0x000002e0544d7824 */ /* 0x002fe400078e02ff */
[----:B---3--:R-:W-:Y:S01]  /*3f350*/  IMAD R249, R249, 0x170, RZ ;  /* 0x00000170f9f97824 */ /* 0x008fe200078e02ff */
[-C--:B------:R-:W-:Y:S01]  /*3f360*/  IADD3 R68, P5, R89, R2.reuse, RZ ;  /* 0x0000000259447210 */ /* 0x080fe20007fbe0ff */
[----:B------:R-:W-:Y:S01]  /*3f370*/  IMAD R69, R80, 0x16d, RZ ;  /* 0x0000016d50457824 */ /* 0x000fe200078e02ff */
[-C--:B------:R-:W-:Y:S01]  /*3f380*/  IADD3 R76, P6, R77, R2.reuse, RZ ;  /* 0x000000024d4c7210 */ /* 0x080fe20007fde0ff */
[----:B------:R-:W-:Y:S01]  /*3f390*/  IMAD R83, R83, 0x2de, RZ ;  /* 0x000002de53537824 */ /* 0x000fe200078e02ff */
[----:B------:R-:W-:Y:S01]  /*3f3a0*/  IADD3 R72, P4, R87, R2, RZ ;  /* 0x0000000257487210 */ /* 0x000fe20007f9e0ff */
[----:B------:R-:W1:Y:S01]  /*3f3b0*/  LDC R79, c[0x0][0x278] ;  /* 0x00009e00ff4f7b82 */ /* 0x000e620000000800 */
[----:B------:R-:W-:-:S07]  /*3f3c0*/  LEA.HI.X.SX32 R77, R249, R3, 0x1, P6 ;  /* 0x00000003f94d7211 */ /* 0x000fce00030f0eff */
[----:B------:R-:W2:Y:S01]  /*3f3d0*/  LDC R249, c[0x0][0x278] ;  /* 0x00009e00fff97b82 */ /* 0x000ea20000000800 */
[-C--:B------:R-:W-:Y:S01]  /*3f3e0*/  LEA.HI.X.SX32 R69, R69, R3.reuse, 0x1, P5 ;  /* 0x0000000345457211 */ /* 0x080fe200028f0eff */
[----:B----4-:R-:W-:Y:S01]  /*3f3f0*/  IMAD R75, R78, 0x16f, RZ ;  /* 0x0000016f4e4b7824 */ /* 0x010fe200078e02ff */
[-C--:B------:R-:W-:Y:S01]  /*3f400*/  LEA.HI.X.SX32 R73, R251, R3.reuse, 0x1, P4 ;  /* 0x00000003fb497211 */ /* 0x080fe200020f0eff */
[----:B------:R-:W-:Y:S01]  /*3f410*/  IMAD R85, R85, 0x2e4, RZ ;  /* 0x000002e455557824 */ /* 0x000fe200078e02ff */
[-C--:B------:R-:W-:Y:S01]  /*3f420*/  IADD3 R74, P5, R83, R2.reuse, RZ ;  /* 0x00000002534a7210 */ /* 0x080fe20007fbe0ff */
[----:B------:R-:W-:Y:S02]  /*3f430*/  STG.E.U16 desc[UR60][R68.64], R88 ;  /* 0x0000005844007986 */ /* 0x000fe4000c10153c */
[----:B------:R-:W3:Y:S01]  /*3f440*/  LDC R80, c[0x0][0x278] ;  /* 0x00009e00ff507b82 */ /* 0x000ee20000000800 */
[----:B------:R-:W-:Y:S01]  /*3f450*/  LEA.HI.X.SX32 R75, R75, R3, 0x1, P5 ;  /* 0x000000034b4b7211 */ /* 0x000fe200028f0eff */
[----:B------:R4:W-:Y:S06]  /*3f460*/  STG.E.U16 desc[UR60][R72.64], R71 ;  /* 0x0000004748007986 */ /* 0x0009ec000c10153c */
[----:B------:R-:W3:Y:S01]  /*3f470*/  LDC R86, c[0x0][0x278] ;  /* 0x00009e00ff567b82 */ /* 0x000ee20000000800 */
[----:B----4-:R-:W-:Y:S01]  /*3f480*/  IADD3 R72, P5, R85, R2, RZ ;  /* 0x0000000255487210 */ /* 0x010fe20007fbe0ff */
[----:B--2---:R-:W-:Y:S01]  /*3f490*/  IMAD R249, R249, 0x172, RZ ;  /* 0x00000172f9f97824 */ /* 0x004fe200078e02ff */
[----:B------:R-:W-:Y:S01]  /*3f4a0*/  PRMT R70, R71, 0x7632, R70 ;  /* 0x0000763247467816 */ /* 0x000fe20000000046 */
[----:B0-----:R-:W-:-:S04]  /*3f4b0*/  IMAD R87, R82, 0x2e2, RZ ;  /* 0x000002e252577824 */ /* 0x001fc800078e02ff */
[----:B------:R-:W0:Y:S01]  /*3f4c0*/  LDC R81, c[0x0][0x278] ;  /* 0x00009e00ff517b82 */ /* 0x000e220000000800 */
[----:B------:R-:W-:-:S07]  /*3f4d0*/  LEA.HI.X.SX32 R73, R249, R3, 0x1, P5 ;  /* 0x00000003f9497211 */ /* 0x000fce00028f0eff */
[----:B------:R-:W2:Y:S01]  /*3f4e0*/  LDC R249, c[0x0][0x278] ;  /* 0x00009e00fff97b82 */ /* 0x000ea20000000800 */
[----:B-1----:R-:W-:Y:S01]  /*3f4f0*/  IMAD R69, R79, 0x171, RZ ;  /* 0x000001714f457824 */ /* 0x002fe200078e02ff */
[----:B------:R-:W-:Y:S01]  /*3f500*/  IADD3 R68, P4, R87, R2, RZ ;  /* 0x0000000257447210 */ /* 0x000fe20007f9e0ff */
[----:B------:R-:W-:Y:S01]  /*3f510*/  STG.E.U16 desc[UR60][R74.64], R70 ;  /* 0x000000464a007986 */ /* 0x000fe2000c10153c */
[----:B---3--:R-:W-:Y:S02]  /*3f520*/  IMAD R85, R80, 0x2e8, RZ ;  /* 0x000002e850557824 */ /* 0x008fe400078e02ff */
[----:B------:R-:W-:Y:S01]  /*3f530*/  LEA.HI.X.SX32 R69, R69, R3, 0x1, P4 ;  /* 0x0000000345457211 */ /* 0x000fe200020f0eff */
[----:B------:R1:W-:Y:S01]  /*3f540*/  STG.E.U16 desc[UR60][R76.64], R64 ;  /* 0x000000404c007986 */ /* 0x0003e2000c10153c */
[----:B------:R-:W3:Y:S01]  /*3f550*/  LDC R84, c[0x0][0x278] ;  /* 0x00009e00ff547b82 */ /* 0x000ee20000000800 */
[----:B------:R-:W-:Y:S01]  /*3f560*/  IMAD R89, R86, 0x2e6, RZ ;  /* 0x000002e656597824 */ /* 0x000fe200078e02ff */
[----:B------:R-:W-:Y:S01]  /*3f570*/  PRMT R86, R65, 0x7632, R86 ;  /* 0x0000763241567816 */ /* 0x000fe20000000056 */
[----:B0-----:R-:W-:-:S05]  /*3f580*/  IMAD R71, R81, 0x173, RZ ;  /* 0x0000017351477824 */ /* 0x001fca00078e02ff */
[----:B------:R-:W0:Y:S01]  /*3f590*/  LDC R83, c[0x0][0x278] ;  /* 0x00009e00ff537b82 */ /* 0x000e220000000800 */
[----:B-1----:R-:W-:-:S05]  /*3f5a0*/  PRMT R64, R64, 0x7632, R64 ;  /* 0x0000763240407816 */ /* 0x002fca0000000040 */
[----:B------:R1:W-:Y:S01]  /*3f5b0*/  STG.E.U16 desc[UR60][R68.64], R64 ;  /* 0x0000004044007986 */ /* 0x0003e2000c10153c */
[----:B--2---:R-:W-:Y:S01]  /*3f5c0*/  IMAD R249, R249, 0x174, RZ ;  /* 0x00000174f9f97824 */ /* 0x004fe200078e02ff */
[-C--:B------:R-:W-:Y:S01]  /*3f5d0*/  IADD3 R70, P6, R89, R2.reuse, RZ ;  /* 0x0000000259467210 */ /* 0x080fe20007fde0ff */
[----:B------:R-:W2:Y:S01]  /*3f5e0*/  LDC R78, c[0x0][0x278] ;  /* 0x00009e00ff4e7b82 */ /* 0x000ea20000000800 */
[----:B------:R4:W-:Y:S07]  /*3f5f0*/  STG.E.U16 desc[UR60][R72.64], R65 ;  /* 0x0000004148007986 */ /* 0x0009ee000c10153c */
[----:B------:R-:W2:Y:S01]  /*3f600*/  LDC R77, c[0x0][0x278] ;  /* 0x00009e00ff4d7b82 */ /* 0x000ea20000000800 */
[----:B-1----:R-:W-:-:S04]  /*3f610*/  IADD3 R64, P5, R85, R2, RZ ;  /* 0x0000000255407210 */ /* 0x002fc80007fbe0ff */
[----:B----4-:R-:W-:-:S03]  /*3f620*/  LEA.HI.X.SX32 R65, R249, R3, 0x1, P5 ;  /* 0x00000003f9417211 */ /* 0x010fc600028f0eff */
[----:B------:R-:W1:Y:S01]  /*3f630*/  LDC R249, c[0x0][0x278] ;  /* 0x00009e00fff97b82 */ /* 0x000e620000000800 */
[----:B------:R-:W-:-:S05]  /*3f640*/  LEA.HI.X.SX32 R71, R71, R3, 0x1, P6 ;  /* 0x0000000347477211 */ /* 0x000fca00030f0eff */
[----:B------:R3:W-:Y:S02]  /*3f650*/  STG.E.U16 desc[UR60][R70.64], R86 ;  /* 0x0000005646007986 */ /* 0x0007e4000c10153c */
[----:B------:R-:W4:Y:S08]  /*3f660*/  LDC R80, c[0x0][0x278] ;  /* 0x00009e00ff507b82 */ /* 0x000f300000000800 */
[----:B------:R-:W4:Y:S01]  /*3f670*/  LDC R82, c[0x0][0x278] ;  /* 0x00009e00ff527b82 */ /* 0x000f220000000800 */
[----:B---3--:R-:W-:-:S05]  /*3f680*/  IMAD R71, R84, 0x2ec, RZ ;  /* 0x000002ec54477824 */ /* 0x008fca00078e02ff */
[----:B------:R-:W-:Y:S01]  /*3f690*/  IADD3 R70, P5, R71, R2, RZ ;  /* 0x0000000247467210 */ /* 0x000fe20007fbe0ff */
[----:B-1----:R-:W-:Y:S01]  /*3f6a0*/  IMAD R249, R249, 0x176, RZ ;  /* 0x00000176f9f97824 */ /* 0x002fe200078e02ff */
[----:B------:R-:W1:Y:S04]  /*3f6b0*/  LDC R79, c[0x0][0x278] ;  /* 0x00009e00ff4f7b82 */ /* 0x000e680000000800 */
[----:B------:R-:W-:-:S04]  /*3f6c0*/  LEA.HI.X.SX32 R71, R249, R3, 0x1, P5 ;  /* 0x00000003f9477211 */ /* 0x000fc800028f0eff */
[----:B------:R-:W3:Y:S01]  /*3f6d0*/  LDC R249, c[0x0][0x278] ;  /* 0x00009e00fff97b82 */ /* 0x000ee20000000800 */
[----:B0-----:R-:W-:Y:S02]  /*3f6e0*/  IMAD R83, R83, 0x2ea, RZ ;  /* 0x000002ea53537824 */ /* 0x001fe400078e02ff */
[----:B--2---:R-:W-:-:S03]  /*3f6f0*/  IMAD R69, R78, 0x175, RZ ;  /* 0x000001754e457824 */ /* 0x004fc600078e02ff */
[----:B------:R-:W-:Y:S01]  /*3f700*/  IADD3 R68, P4, R83, R2, RZ ;  /* 0x0000000253447210 */ /* 0x000fe20007f9e0ff */
[----:B------:R-:W-:Y:S01]  /*3f710*/  IMAD R83, R77, 0x2f0, RZ ;  /* 0x000002f04d537824 */ /* 0x000fe200078e02ff */
[----:B------:R0:W-:Y:S01]  /*3f720*/  STG.E.U16 desc[UR60][R64.64], R66 ;  /* 0x0000004240007986 */ /* 0x0001e2000c10153c */
[----:B------:R-:W2:Y:S01]  /*3f730*/  LDC R74, c[0x0][0x278] ;  /* 0x00009e00ff4a7b82 */ /* 0x000ea20000000800 */
[----:B------:R-:W-:Y:S01]  /*3f740*/  LEA.HI.X.SX32 R69, R69, R3, 0x1, P4 ;  /* 0x0000000345457211 */ /* 0x000fe200020f0eff */
[----:B----4-:R-:W-:-:S06]  /*3f750*/  IMAD R85, R82, 0x2ee, RZ ;  /* 0x000002ee52557824 */ /* 0x010fcc00078e02ff */
[----:B------:R-:W4:Y:S01]  /*3f760*/  LDC R75, c[0x0][0x278] ;  /* 0x00009e00ff4b7b82 */ /* 0x000f220000000800 */
[----:B0-----:R-:W-:Y:S02]  /*3f770*/  PRMT R65, R66, 0x7632, R65 ;  /* 0x0000763242417816 */ /* 0x001fe40000000041 */
[----:B------:R-:W-:Y:S01]  /*3f780*/  IADD3 R64, P5, R83, R2, RZ ;  /* 0x0000000253407210 */ /* 0x000fe20007fbe0ff */
[----:B---3--:R-:W-:Y:S02]  /*3f790*/  IMAD R249, R249, 0x178, RZ ;  /* 0x00000178f9f97824 */ /* 0x008fe400078e02ff */
[----:B------:R0:W-:Y:S02]  /*3f7a0*/  STG.E.U16 desc[UR60][R68.64], R65 ;  /* 0x0000004144007986 */ /* 0x0001e4000c10153c */
[----:B------:R-:W3:Y:S08]  /*3f7b0*/  LDC R81, c[0x0][0x278] ;  /* 0x00009e00ff517b82 */ /* 0x000ef00000000800 */
[----:B------:R-:W3:Y:S01]  /*3f7c0*/  LDC R76, c[0x0][0x278] ;  /* 0x00009e00ff4c7b82 */ /* 0x000ee20000000800 */
[----:B0-----:R-:W-:-:S07]  /*3f7d0*/  LEA.HI.X.SX32 R65, R249, R3, 0x1, P5 ;  /* 0x00000003f9417211 */ /* 0x001fce00028f0eff */
[----:B------:R-:W0:Y:S01]  /*3f7e0*/  LDC R249, c[0x0][0x278] ;  /* 0x00009e00fff97b82 */ /* 0x000e220000000800 */
[----:B------:R-:W-:-:S05]  /*3f7f0*/  IMAD R69, R80, 0x2f4, RZ ;  /* 0x000002f450457824 */ /* 0x000fca00078e02ff */
[----:B------:R-:W-:Y:S02]  /*3f800*/  IADD3 R68, P5, R69, R2, RZ ;  /* 0x0000000245447210 */ /* 0x000fe40007fbe0ff */
[----:B------:R-:W3:Y:S01]  /*3f810*/  LDC R82, c[0x0][0x278] ;  /* 0x00009e00ff527b82 */ /* 0x000ee20000000800 */
[----:B-1----:R-:W-:Y:S01]  /*3f820*/  IMAD R79, R79, 0x2f2, RZ ;  /* 0x000002f24f4f7824 */ /* 0x002fe200078e02ff */
[----:B------:R-:W-:-:S06]  /*3f830*/  PRMT R84, R67, 0x7632, R84 ;  /* 0x0000763243547816 */ /* 0x000fcc0000000054 */
[----:B------:R-:W1:Y:S01]  /*3f840*/  LDC R78, c[0x0][0x278] ;  /* 0x00009e00ff4e7b82 */ /* 0x000e620000000800 */
[----:B0-----:R-:W-:-:S07]  /*3f850*/  IMAD R249, R249, 0x17a, RZ ;  /* 0x0000017af9f97824 */ /* 0x001fce00078e02ff */
[----:B------:R-:W0:Y:S01]  /*3f860*/  LDC R77, c[0x0][0x278] ;  /* 0x00009e00ff4d7b82 */ /* 0x000e220000000800 */
[----:B------:R-:W-:-:S07]  /*3f870*/  LEA.HI.X.SX32 R69, R249, R3, 0x1, P5 ;  /* 0x00000003f9457211 */ /* 0x000fce00028f0eff */
[----:B------:R-:W1:Y:S01]  /*3f880*/  LDC R249, c[0x0][0x278] ;  /* 0x00009e00fff97b82 */ /* 0x000e620000000800 */
[----:B--2---:R-:W-:Y:S01]  /*3f890*/  IMAD R73, R74, 0x177, RZ ;  /* 0x000001774a497824 */ /* 0x004fe200078e02ff */
[-C--:B------:R-:W-:Y:S01]  /*3f8a0*/  IADD3 R72, P6, R85, R2.reuse, RZ ;  /* 0x0000000255487210 */ /* 0x080fe20007fde0ff */
[----:B----4-:R-:W-:Y:S01]  /*3f8b0*/  IMAD R75, R75, 0x179, RZ ;  /* 0x000001794b4b7824 */ /* 0x010fe200078e02ff */
[----:B------:R-:W-:Y:S01]  /*3f8c0*/  IADD3 R66, P4, R79, R2, RZ ;  /* 0x000000024f427210 */ /* 0x000fe20007f9e0ff */
[----:B---3--:R-:W-:Y:S01]  /*3f8d0*/  IMAD R81, R81, 0x2f6, RZ ;  /* 0x000002f651517824 */ /* 0x008fe200078e02ff */
[----:B------:R-:W-:Y:S01]  /*3f8e0*/  LEA.HI.X.SX32 R73, R73, R3, 0x1, P6 ;  /* 0x0000000349497211 */ /* 0x000fe200030f0eff */
[----:B------:R2:W-:Y:S01]  /*3f8f0*/  STG.E.U16 desc[UR60][R70.64], R67 ;  /* 0x0000004346007986 */ /* 0x0005e2000c10153c */
[----:B------:R-:W-:Y:S01]  /*3f900*/  PRMT R80, R52, 0x7632, R80 ;  /* 0x0000763234507816 */ /* 0x000fe20000000050 */
[----:B------:R-:W3:Y:S01]  /*3f910*/  LDC R74, c[0x0][0x278] ;  /* 0x00009e00ff4a7b82 */ /* 0x000ee20000000800 */
[----:B-1----:R-:W-:-:S07]  /*3f920*/  IMAD R251, R249, 0x17c, RZ ;  /* 0x0000017cf9fb7824 */ /* 0x002fce00078e02ff */
[----:B------:R-:W1:Y:S01]  /*3f930*/  LDC R249, c[0x0][0x278] ;  /* 0x00009e00fff97b82 */ /* 0x000e620000000800 */
[----:B--2---:R-:W-:Y:S01]  /*3f940*/  IMAD R71, R76, 0x17b, RZ ;  /* 0x0000017b4c477824 */ /* 0x004fe200078e02ff */
[-C--:B------:R-:W-:Y:S01]  /*3f950*/  IADD3 R70, P6, R81, R2.reuse, RZ ;  /* 0x0000000251467210 */ /* 0x080fe20007fde0ff */
[----:B------:R-:W-:Y:S01]  /*3f960*/  IMAD R81, R82, 0x2fc, RZ ;  /* 0x000002fc52517824 */ /* 0x000fe200078e02ff */
[-C--:B------:R-:W-:Y:S01]  /*3f970*/  LEA.HI.X.SX32 R67, R75, R3.reuse, 0x1, P4 ;  /* 0x000000034b437211 */ /* 0x080fe200020f0eff */
[----:B------:R2:W-:Y:S01]  /*3f980*/  STG.E.U16 desc[UR60][R72.64], R84 ;  /* 0x0000005448007986 */ /* 0x0005e2000c10153c */
[----:B------:R-:W-:Y:S01]  /*3f990*/  LEA.HI.X.SX32 R71, R71, R3, 0x1, P6 ;  /* 0x0000000347477211 */ /* 0x000fe200030f0eff */
[----:B0-----:R-:W-:Y:S01]  /*3f9a0*/  IMAD R79, R77, 0x2fa, RZ ;  /* 0x000002fa4d4f7824 */ /* 0x001fe200078e02ff */
[----:B------:R-:W-:Y:S01]  /*3f9b0*/  PRMT R83, R53, 0x7632, R83 ;  /* 0x0000763235537816 */ /* 0x000fe20000000053 */
[----:B------:R-:W-:Y:S01]  /*3f9c0*/  STG.E.U16 desc[UR60][R64.64], R52 ;  /* 0x0000003440007986 */ /* 0x000fe2000c10153c */
[----:B------:R-:W0:Y:S03]  /*3f9d0*/  LDC R77, c[0x0][0x278] ;  /* 0x00009e00ff4d7b82 */ /* 0x000e260000000800 */
[----:B------:R4:W-:Y:S05]  /*3f9e0*/  STG.E.U16 desc[UR60][R66.64], R80 ;  /* 0x0000005042007986 */ /* 0x0009ea000c10153c */
[----:B--2---:R-:W2:Y:S01]  /*3f9f0*/  LDC R73, c[0x0][0x278] ;  /* 0x00009e00ff497b82 */ /* 0x004ea20000000800 */
[----:B-1----:R-:W-:Y:S01]  /*3fa00*/  IMAD R249, R249, 0x17e, RZ ;  /* 0x0000017ef9f97824 */ /* 0x002fe200078e02ff */
[----:B----4-:R-:W-:-:S06]  /*3fa10*/  IADD3 R66, P6, R81, R2, RZ ;  /* 0x0000000251427210 */ /* 0x010fcc0007fde0ff */
[----:B------:R-:W1:Y:S01]  /*3fa20*/  LDC R75, c[0x0][0x278] ;  /* 0x00009e00ff4b7b82 */ /* 0x000e620000000800 */
[----:B------:R-:W-:-:S07]  /*3fa30*/  LEA.HI.X.SX32 R67, R249, R3, 0x1, P6 ;  /* 0x00000003f9437211 */ /* 0x000fce00030f0eff */
[----:B------:R-:W4:Y:S01]  /*3fa40*/  LDC R249, c[0x0][0x278] ;  /* 0x00009e00fff97b82 */ /* 0x000f220000000800 */
[----:B------:R-:W-:-:S05]  /*3fa50*/  IMAD R65, R78, 0x2f8, RZ ;  /* 0x000002f84e417824 */ /* 0x000fca00078e02ff */
[-C--:B------:R-:W-:Y:S02]  /*3fa60*/  IADD3 R64, P4, R65, R2.reuse, RZ ;  /* 0x0000000241407210 */ /* 0x080fe40007f9e0ff */
[----:B------:R-:W1:Y:S02]  /*3fa70*/  LDC R72, c[0x0][0x278] ;  /* 0x00009e00ff487b82 */ /* 0x000e640000000800 */
[----:B------:R-:W-:Y:S01]  /*3fa80*/  LEA.HI.X.SX32 R65, R251, R3, 0x1, P4 ;  /* 0x00000003fb417211 */ /* 0x000fe200020f0eff */
[----:B------:R3:W-:Y:S05]  /*3fa90*/  STG.E.U16 desc[UR60][R68.64], R53 ;  /* 0x0000003544007986 */ /* 0x0007ea000c10153c */
[----:B------:R-:W1:Y:S01]  /*3faa0*/  LDC R76, c[0x0][0x278] ;  /* 0x00009e00ff4c7b82 */ /* 0x000e620000000800 */
[----:B----4-:R-:W-:Y:S01]  /*3fab0*/  IMAD R251, R249, 0x180, RZ ;  /* 0x00000180f9fb7824 */ /* 0x010fe200078e02ff */
[----:B------:R-:W-:-:S06]  /*3fac0*/  IADD3 R52, P5, R79, R2, RZ ;  /* 0x000000024f347210 */ /* 0x000fcc0007fbe0ff */
[----:B------:R-:W4:Y:S01]  /*3fad0*/  LDC R249, c[0x0][0x278] ;  /* 0x00009e00fff97b82 */ /* 0x000f220000000800 */
[----:B---3--:R-:W-:Y:S01]  /*3fae0*/  IMAD R53, R74, 0x17d, RZ ;  /* 0x0000017d4a357824 */ /* 0x008fe200078e02ff */
[----:B------:R-:W-:Y:S01]  /*3faf0*/  PRMT R78, R54, 0x7632, R78 ;  /* 0x00007632364e7816 */ /* 0x000fe2000000004e */
[----:B0-----:R-:W-:-:S03]  /*3fb00*/  IMAD R77, R77, 0x304, RZ ;  /* 0x000003044d4d7824 */ /* 0x001fc600078e02ff */
[----:B------:R-:W-:Y:S01]  /*3fb10*/  LEA.HI.X.SX32 R53, R53, R3, 0x1, P5 ;  /* 0x0000000335357211 */ /* 0x000fe200028f0eff */
[----:B------:R0:W-:Y:S01]  /*3fb20*/  STG.E.U16 desc[UR60][R70.64], R83 ;  /* 0x0000005346007986 */ /* 0x0001e2000c10153c */
[----:B------:R-:W3:Y:S03]  /*3fb30*/  LDC R68, c[0x0][0x278] ;  /* 0x00009e00ff447b82 */ /* 0x000ee60000000800 */
[----:B------:R-:W-:Y:S01]  /*3fb40*/  STG.E.U16 desc[UR60][R64.64], R54 ;  /* 0x0000003640007986 */ /* 0x000fe2000c10153c */
[----:B--2---:R-:W-:-:S03]  /*3fb50*/  IMAD R79, R73, 0x2fe, RZ ;  /* 0x000002fe494f7824 */ /* 0x004fc600078e02ff */
[----:B------:R-:W-:Y:S01]  /*3fb60*/  STG.E.U16 desc[UR60][R52.64], R78 ;  /* 0x0000004e34007986 */ /* 0x000fe2000c10153c */
[----:B------:R-:W2:Y:S03]  /*3fb70*/  LDC R73, c[0x0][0x278] ;  /* 0x00009e00ff497b82 */ /* 0x000ea60000000800 */
[----:B------:R1:W-:Y:S01]  /*3fb80*/  STG.E.U16 desc[UR60][R66.64], R55 ;  /* 0x0000003742007986 */ /* 0x0003e2000c10153c */
[----:B----4-:R-:W-:-:S04]  /*3fb90*/  IMAD R249, R249, 0x182, RZ ;  /* 0x00000182f9f97824 */ /* 0x010fc800078e02ff */
[----:B0-----:R-:W0:Y:S01]  /*3fba0*/  LDC R71, c[0x0][0x278] ;  /* 0x00009e00ff477b82 */ /* 0x001e220000000800 */
[----:B-1----:R-:W-:Y:S01]  /*3fbb0*/  IADD3 R66, P6, R77, R2, RZ ;  /* 0x000000024d427210 */ /* 0x002fe20007fde0ff */
[----:B------:R-:W-:Y:S01]  /*3fbc0*/  IMAD R75, R75, 0x300, RZ ;  /* 0x000003004b4b7824 */ /* 0x000fe200078e02ff */
[----:B------:R-:W-:-:S05]  /*3fbd0*/  PRMT R80, R55, 0x7632, R80 ;  /* 0x0000763237507816 */ /* 0x000fca0000000050 */
[----:B------:R-:W1:Y:S01]  /*3fbe0*/  LDC R69, c[0x0][0x278] ;  /* 0x00009e00ff457b82 */ /* 0x000e620000000800 */
[----:B------:R-:W-:-:S07]  /*3fbf0*/  LEA.HI.X.SX32 R67, R249, R3, 0x1, P6 ;  /* 0x00000003f9437211 */ /* 0x000fce00030f0eff */
[----:B------:R-:W4:Y:S01]  /*3fc00*/  LDC R249, c[0x0][0x278] ;  /* 0x00009e00fff97b82 */ /* 0x000f220000000800 */
[----:B------:R-:W-:Y:S01]  /*3fc10*/  IMAD R65, R72, 0x17f, RZ ;  /* 0x0000017f48417824 */ /* 0x000fe200078e02ff */
[-C--:B------:R-:W-:Y:S01]  /*3fc20*/  IADD3 R52, P5, R79, R2.reuse, RZ ;  /* 0x000000024f347210 */ /* 0x080fe20007fbe0ff */
[----:B------:R-:W-:Y:S01]  /*3fc30*/  IMAD R79, R76, 0x302, RZ ;  /* 0x000003024c4f7824 */ /* 0x000fe200078e02ff */
[-C--:B------:R-:W-:Y:S02]  /*3fc40*/  IADD3 R54, P4, R75, R2.reuse, RZ ;  /* 0x000000024b367210 */ /* 0x080fe40007f9e0ff */
[-C--:B------:R-:W-:Y:S01]  /*3fc50*/  LEA.HI.X.SX32 R53, R65, R3.reuse, 0x1, P5 ;  /* 0x0000000341357211 */ /* 0x080fe200028f0eff */
[----:B---3--:R-:W-:Y:S01]  /*3fc60*/  IMAD R65, R68, 0x181, RZ ;  /* 0x0000018144417824 */ /* 0x008fe200078e02ff */
[-C--:B------:R-:W-:Y:S01]  /*3fc70*/  LEA.HI.X.SX32 R55, R251, R3.reuse, 0x1, P4 ;  /* 0x00000003fb377211 */ /* 0x080fe200020f0eff */
[----:B--2---:R-:W-:Y:S01]  /*3fc80*/  IMAD R73, R73, 0x308, RZ ;  /* 0x0000030849497824 */ /* 0x004fe200078e02ff */
[----:B------:R-:W-:Y:S01]  /*3fc90*/  IADD3 R64, P5, R79, R2, RZ ;  /* 0x000000024f407210 */ /* 0x000fe20007fbe0ff */
[----:B------:R-:W-:Y:S01]  /*3fca0*/  STG.E.U16 desc[UR60][R52.64], R80 ;  /* 0x0000005034007986 */ /* 0x000fe2000c10153c */
[----:B------:R-:W2:Y:S02]  /*3fcb0*/  LDC R72, c[0x0][0x278] ;  /* 0x00009e00ff487b82 */ /* 0x000ea40000000800 */
[----:B------:R-:W-:Y:S01]  /*3fcc0*/  LEA.HI.X.SX32 R65, R65, R3, 0x1, P5 ;  /* 0x0000000341417211 */ /* 0x000fe200028f0eff */
[----:B------:R3:W-:Y:S01]  /*3fcd0*/  STG.E.U16 desc[UR60][R54.64], R60 ;  /* 0x0000003c36007986 */ /* 0x0007e2000c10153c */
[----:B0-----:R-:W-:Y:S01]  /*3fce0*/  IMAD R77, R71, 0x306, RZ ;  /* 0x00000306474d7824 */ /* 0x001fe200078e02ff */
[----:B------:R-:W-:-:S03]  /*3fcf0*/  PRMT R78, R60, 0x7632, R78 ;  /* 0x000076323c4e7816 */ /* 0x000fc6000000004e */
[----:B------:R-:W0:Y:S01]  /*3fd00*/  LDC R74, c[0x0][0x278] ;  /* 0x00009e00ff4a7b82 */ /* 0x000e220000000800 */
[----:B----4-:R-:W-:Y:S01]  /*3fd10*/  IMAD R249, R249, 0x184, RZ ;  /* 0x00000184f9f97824 */ /* 0x010fe200078e02ff */
[-C--:B---3--:R-:W-:Y:S01]  /*3fd20*/  IADD3 R54, P5, R73, R2.reuse, RZ ;  /* 0x0000000249367210 */ /* 0x088fe20007fbe0ff */
[----:B-1----:R-:W-:Y:S01]  /*3fd30*/  IMAD R53, R69, 0x183, RZ ;  /* 0x0000018345357824 */ /* 0x002fe200078e02ff */
[----:B------:R-:W-:Y:S01]  /*3fd40*/  IADD3 R52, P4, R77, R2, RZ ;  /* 0x000000024d347210 */ /* 0x000fe20007f9e0ff */
[----:B------:R1:W-:Y:S01]  /*3fd50*/  STG.E.U16 desc[UR60][R64.64], R78 ;  /* 0x0000004e40007986 */ /* 0x0003e2000c10153c */
[-C--:B------:R-:W-:Y:S02]  /*3fd60*/  LEA.HI.X.SX32 R55, R249, R3.reuse, 0x1, P5 ;  /* 0x00000003f9377211 */ /* 0x080fe400028f0eff */
[----:B------:R-:W3:Y:S08]  /*3fd70*/  LDC R70, c[0x0][0x278] ;  /* 0x00009e00ff467b82 */ /* 0x000ef00000000800 */
[----:B------:R-:W4:Y:S01]  /*3fd80*/  LDC R249, c[0x0][0x278] ;  /* 0x00009e00fff97b82 */ /* 0x000f220000000800 */
[----:B------:R-:W-:Y:S01]  /*3fd90*/  LEA.HI.X.SX32 R53, R53, R3, 0x1, P4 ;  /* 0x0000000335357211 */ /* 0x000fe200020f0eff */
[----:B--2---:R-:W-:Y:S01]  /*3fda0*/  IMAD R77, R72, 0x30c, RZ ;  /* 0x0000030c484d7824 */ /* 0x004fe200078e02ff */
[----:B-1----:R-:W-:Y:S01]  /*3fdb0*/  PRMT R64, R61, 0x7632, R64 ;  /* 0x000076323d407816 */ /* 0x002fe20000000040 */
[----:B------:R-:W-:Y:S04]  /*3fdc0*/  STG.E.U16 desc[UR60][R66.64], R61 ;  /* 0x0000003d42007986 */ /* 0x000fe8000c10153c */
[----:B------:R1:W-:Y:S01]  /*3fdd0*/  STG.E.U16 desc[UR60][R52.64], R64 ;  /* 0x0000004034007986 */ /* 0x0003e2000c10153c */
[----:B------:R-:W2:Y:S01]  /*3fde0*/  LDC R76, c[0x0][0x278] ;  /* 0x00009e00ff4c7b82 */ /* 0x000ea20000000800 */
[----:B0-----:R-:W-:-:S02]  /*3fdf0*/  IMAD R79, R74, 0x30a, RZ ;  /* 0x0000030a4a4f7824 */ /* 0x001fc400078e02ff */
[----:B---3--:R-:W-:-:S05]  /*3fe00*/  IMAD R65, R70, 0x185, RZ ;  /* 0x0000018546417824 */ /* 0x008fca00078e02ff */
[----:B------:R-:W0:Y:S01]  /*3fe10*/  LDC R69, c[0x0][0x278] ;  /* 0x00009e00ff457b82 */ /* 0x000e220000000800 */
[-C--:B-1----:R-:W-:Y:S01]  /*3fe20*/  IADD3 R52, P5, R77, R2.reuse, RZ ;  /* 0x000000024d347210 */ /* 0x082fe20007fbe0ff */
[----:B----4-:R-:W-:Y:S01]  /*3fe30*/  IMAD R249, R249, 0x186, RZ ;  /* 0x00000186f9f97824 */ /* 0x010fe200078e02ff */
[----:B------:R-:W-:Y:S01]  /*3fe40*/  IADD3 R60, P6, R79, R2, RZ ;  /* 0x000000024f3c7210 */ /* 0x000fe20007fde0ff */
[----:B------:R2:W-:Y:S01]  /*3fe50*/  STG.E.U16 desc[UR60][R54.64], R62 ;  /* 0x0000003e36007986 */ /* 0x0005e2000c10153c */
[----:B------:R-:W-:-:S03]  /*3fe60*/  PRMT R74, R62, 0x7632, R74 ;  /* 0x000076323e4a7816 */ /* 0x000fc6000000004a */
[----:B------:R-:W1:Y:S01]  /*3fe70*/  LDC R75, c[0x0][0x278] ;  /* 0x00009e00ff4b7b82 */ /* 0x000e620000000800 */
[----:B------:R-:W-:-:S07]  /*3fe80*/  LEA.HI.X.SX32 R53, R249, R3, 0x1, P5 ;  /* 0x00000003f9357211 */ /* 0x000fce00028f0eff */
[----:B------:R-:W3:Y:S01]  /*3fe90*/  LDC R249, c[0x0][0x278] ;  /* 0x00009e00fff97b82 */ /* 0x000ee20000000800 */
[----:B------:R-:W-:Y:S01]  /*3fea0*/  LEA.HI.X.SX32 R61, R65, R3, 0x1, P6 ;  /* 0x00000003413d7211 */ /* 0x000fe200030f0eff */
[----:B--2---:R-:W-:-:S04]  /*3feb0*/  IMAD R55, R76, 0x310, RZ ;  /* 0x000003104c377824 */ /* 0x004fc800078e02ff */
[----:B------:R2:W-:Y:S02]  /*3fec0*/  STG.E.U16 desc[UR60][R60.64], R74 ;  /* 0x0000004a3c007986 */ /* 0x0005e4000c10153c */
[----:B------:R-:W4:Y:S08]  /*3fed0*/  LDC R68, c[0x0][0x278] ;  /* 0x00009e00ff447b82 */ /* 0x000f300000000800 */
[----:B------:R-:W4:Y:S01]  /*3fee0*/  LDC R71, c[0x0][0x278] ;  /* 0x00009e00ff477b82 */ /* 0x000f220000000800 */
[----:B--2---:R-:W-:Y:S01]  /*3fef0*/  IADD3 R60, P5, R55, R2, RZ ;  /* 0x00000002373c7210 */ /* 0x004fe20007fbe0ff */
[----:B---3--:R-:W-:-:S06]  /*3ff00*/  IMAD R249, R249, 0x188, RZ ;  /* 0x00000188f9f97824 */ /* 0x008fcc00078e02ff */
[----:B------:R-:W2:Y:S01]  /*3ff10*/  LDC R72, c[0x0][0x278] ;  /* 0x00009e00ff487b82 */ /* 0x000ea20000000800 */
[----:B------:R-:W-:-:S07]  /*3ff20*/  LEA.HI.X.SX32 R61, R249, R3, 0x1, P5 ;  /* 0x00000003f93d7211 */ /* 0x000fce00028f0eff */
[----:B------:R-:W3:Y:S01]  /*3ff30*/  LDC R249, c[0x0][0x278] ;  /* 0x00009e00fff97b82 */ /* 0x000ee20000000800 */
[----:B------:R0:W-:Y:S01]  /*3ff40*/  STG.E.U16 desc[UR60][R52.64], R63 ;  /* 0x0000003f34007986 */ /* 0x0001e2000c10153c */
[----:B-1----:R-:W-:Y:S01]  /*3ff50*/  IMAD R75, R75, 0x30e, RZ ;  /* 0x0000030e4b4b7824 */ /* 0x002fe200078e02ff */
[----:B------:R-:W-:-:S05]  /*3ff60*/  PRMT R76, R63, 0x7632, R76 ;  /* 0x000076323f4c7816 */ /* 0x000fca000000004c */
[----:B------:R-:W1:Y:S01]  /*3ff70*/  LDC R67, c[0x0][0x278] ;  /* 0x00009e00ff437b82 */ /* 0x000e620000000800 */
[----:B0-----:R-:W-:-:S07]  /*3ff80*/  IMAD R53, R69, 0x314, RZ ;  /* 0x0000031445357824 */ /* 0x001fce00078e02ff */
[----:B------:R-:W0:Y:S01]  /*3ff90*/  LDC R70, c[0x0][0x278] ;  /* 0x00009e00ff467b82 */ /* 0x000e220000000800 */
[-C--:B------:R-:W-:Y:S01]  /*3ffa0*/  IADD3 R52, P5, R53, R2.reuse, RZ ;  /* 0x0000000235347210 */ /* 0x080fe20007fbe0ff */
[----:B---3--:R-:W-:Y:S01]  /*3ffb0*/  IMAD R249, R249, 0x18a, RZ ;  /* 0x0000018af9f97824 */ /* 0x008fe200078e02ff */
[----:B------:R-:W-:Y:S01]  /*3ffc0*/  IADD3 R54, P4, R75, R2, RZ ;  /* 0x000000024b367210 */ /* 0x000fe20007f9e0ff */
[----:B----4-:R-:W-:-:S04]  /*3ffd0*/  IMAD R65, R68, 0x187, RZ ;  /* 0x0000018744417824 */ /* 0x010fc800078e02ff */
[----:B------:R-:W3:Y:S01]  /*3ffe0*/  LDC R66, c[0x0][0x278] ;  /* 0x00009e00ff427b82 */ /* 0x000ee20000000800 */
[----:B------:R-:W-:-:S07]  /*3fff0*/  LEA.HI.X.SX32 R53, R249, R3, 0x1, P5 ;  /* 0x00000003f9357211 */ /* 0x000fce00028f0eff */
[----:B------:R-:W4:Y:S01]  /*40000*/  LDC R249, c[0x0][0x278] ;  /* 0x00009e00fff97b82 */ /* 0x000f220000000800 */
[----:B------:R-:W-:Y:S01]  /*40010*/  LEA.HI.X.SX32 R55, R65, R3, 0x1, P4 ;  /* 0x0000000341377211 */ /* 0x000fe200020f0eff */
[----:B------:R-:W-:-:S04]  /*40020*/  IMAD R71, R71, 0x312, RZ ;  /* 0x0000031247477824 */ /* 0x000fc800078e02ff */
[----:B------:R-:W-:Y:S02]  /*40030*/  STG.E.U16 desc[UR60][R54.64], R76 ;  /* 0x0000004c36007986 */ /* 0x000fe4000c10153c */
[----:B------:R-:W3:Y:S02]  /*40040*/  LDC R74, c[0x0][0x278] ;  /* 0x00009e00ff4a7b82 */ /* 0x000ee40000000800 */
[----:B------:R2:W-:Y:S01]  /*40050*/  STG.E.U16 desc[UR60][R60.64], R56 ;  /* 0x000000383c007986 */ /* 0x0005e2000c10153c */
[----:B------:R-:W-:-:S05]  /*40060*/  IADD3 R64, P6, R71, R2, RZ ;  /* 0x0000000247407210 */ /* 0x000fca0007fde0ff */
[----:B------:R-:W3:Y:S01]  /*40070*/  LDC R71, c[0x0][0x278] ;  /* 0x00009e00ff477b82 */ /* 0x000ee20000000800 */
[----:B--2---:R-:W-:Y:S02]  /*40080*/  IMAD R61, R72, 0x318, RZ ;  /* 0x00000318483d7824 */ /* 0x004fe400078e02ff */
[----:B----4-:R-:W-:Y:S01]  /*40090*/  IMAD R249, R249, 0x18c, RZ ;  /* 0x0000018cf9f97824 */ /* 0x010fe200078e02ff */
[----:B------:R-:W-:Y:S01]  /*400a0*/  PRMT R77, R56, 0x7632, R77 ;  /* 0x00007632384d7816 */ /* 0x000fe2000000004d */
[----:B-1----:R-:W-:Y:S01]  /*400b0*/  IMAD R67, R67, 0x189, RZ ;  /* 0x0000018943437824 */ /* 0x002fe200078e02ff */
[----:B------:R-:W-:Y:S01]  /*400c0*/  IADD3 R60, P5, R61, R2, RZ ;  /* 0x000000023d3c7210 */ /* 0x000fe20007fbe0ff */
[----:B0-----:R-:W-:Y:S01]  /*400d0*/  IMAD R63, R70, 0x316, RZ ;  /* 0x00000316463f7824 */ /* 0x001fe200078e02ff */
[----:B------:R-:W0:Y:S02]  /*400e0*/  LDC R69, c[0x0][0x278] ;  /* 0x00009e00ff457b82 */ /* 0x000e240000000800 */
[----:B------:R-:W-:-:S06]  /*400f0*/  LEA.HI.X.SX32 R61, R249, R3, 0x1, P5 ;  /* 0x00000003f93d7211 */ /* 0x000fcc00028f0eff */
[----:B------:R-:W1:Y:S01]  /*40100*/  LDC R249, c[0x0][0x278] ;  /* 0x00009e00fff97b82 */ /* 0x000e620000000800 */
[-C--:B------:R-:W-:Y:S01]  /*40110*/  LEA.HI.X.SX32 R65, R67, R3.reuse, 0x1, P6 ;  /* 0x0000000343417211 */ /* 0x080fe200030f0eff */
[----:B---3--:R-:W-:Y:S01]  /*40120*/  IMAD R55, R66, 0x18b, RZ ;  /* 0x0000018b42377824 */ /* 0x008fe200078e02ff */
[-C--:B------:R-:W-:Y:S01]  /*40130*/  IADD3 R54, P4, R63, R2.reuse, RZ ;  /* 0x000000023f367210 */ /* 0x080fe20007f9e0ff */
[----:B------:R-:W-:Y:S01]  /*40140*/  IMAD R71, R71, 0x31c, RZ ;  /* 0x0000031c47477824 */ /* 0x000fe200078e02ff */
[----:B------:R-:W-:Y:S01]  /*40150*/  PRMT R56, R57, 0x7632, R56 ;  /* 0x0000763239387816 */ /* 0x000fe20000000038 */
[----:B------:R-:W-:Y:S01]  /*40160*/  STG.E.U16 desc[UR60][R64.64], R77 ;  /* 0x0000004d40007986 */ /* 0x000fe2000c10153c */
[----:B------:R-:W-:Y:S01]  /*40170*/  LEA.HI.X.SX32 R55, R55, R3, 0x1, P4 ;  /* 0x0000000337377211 */ /* 0x000fe200020f0eff */
[----:B------:R-:W2:Y:S02]  /*40180*/  LDC R67, c[0x0][0x278] ;  /* 0x00009e00ff437b82 */ /* 0x000ea40000000800 */
[----:B------:R3:W-:Y:S04]  /*40190*/  STG.E.U16 desc[UR60][R52.64], R57 ;  /* 0x0000003934007986 */ /* 0x0007e8000c10153c */
[----:B------:R4:W-:Y:S01]  /*401a0*/  STG.E.U16 desc[UR60][R54.64], R56 ;  /* 0x0000003836007986 */ /* 0x0009e2000c10153c */
[----:B0-----:R-:W-:Y:S01]  /*401b0*/  IMAD R69, R69, 0x320, RZ ;  /* 0x0000032045457824 */ /* 0x001fe200078e02ff */
[----:B------:R-:W0:Y:S01]  /*401c0*/  LDC R73, c[0x0][0x278] ;  /* 0x00009e00ff497b82 */ /* 0x000e220000000800 */
[----:B---3--:R-:W-:Y:S01]  /*401d0*/  IMAD R53, R74, 0x31e, RZ ;  /* 0x0000031e4a357824 */ /* 0x008fe200078e02ff */
[----:B------:R-:W-:Y:S01]  /*401e0*/  IADD3 R52, P5, R71, R2, RZ ;  /* 0x0000000247347210 */ /* 0x000fe20007fbe0ff */
[----:B-1----:R-:W-:-:S05]  /*401f0*/  IMAD R249, R249, 0x18e, RZ ;  /* 0x0000018ef9f97824 */ /* 0x002fca00078e02ff */
[----:B------:R-:W1:Y:S01]  /*40200*/  LDC R62, c[0x0][0x278] ;  /* 0x00009e00ff3e7b82 */ /* 0x000e620000000800 */
[----:B----4-:R-:W-:Y:S02]  /*40210*/  IADD3 R54, P4, R53, R2, RZ ;  /* 0x0000000235367210 */ /* 0x010fe40007f9e0ff */
[----:B------:R-:W-:-:S05]  /*40220*/  LEA.HI.X.SX32 R53, R249, R3, 0x1, P5 ;  /* 0x00000003f9357211 */ /* 0x000fca00028f0eff */
[----:B------:R-:W3:Y:S01]  /*40230*/  LDC R249, c[0x0][0x278] ;  /* 0x00009e00fff97b82 */ /* 0x000ee20000000800 */
[----:B--2---:R-:W-:Y:S01]  /*40240*/  IMAD R57, R67, 0x18f, RZ ;  /* 0x0000018f43397824 */ /* 0x004fe200078e02ff */
[----:B------:R-:W-:-:S04]  /*40250*/  IADD3 R56, P5, R69, R2, RZ ;  /* 0x0000000245387210 */ /* 0x000fc80007fbe0ff */
[----:B------:R-:W-:Y:S02]  /*40260*/  LEA.HI.X.SX32 R55, R57, R3, 0x1, P4 ;  /* 0x0000000339377211 */ /* 0x000fe400020f0eff */
[----:B------:R-:W2:Y:S08]  /*40270*/  LDC R75, c[0x0][0x278] ;  /* 0x00009e00ff4b7b82 */ /* 0x000eb00000000800 */
[----:B------:R-:W4:Y:S01]  /*40280*/  LDC R68, c[0x0][0x278] ;  /* 0x00009e00ff447b82 */ /* 0x000f220000000800 */
[----:B---3--:R-:W-:-:S07]  /*40290*/  IMAD R249, R249, 0x190, RZ ;  /* 0x00000190f9f97824 */ /* 0x008fce00078e02ff */
[----:B------:R-:W3:Y:S01]  /*402a0*/  LDC R70, c[0x0][0x278] ;  /* 0x00009e00ff467b82 */ /* 0x000ee20000000800 */
[----:B------:R-:W-:-:S07]  /*402b0*/  LEA.HI.X.SX32 R57, R249, R3, 0x1, P5 ;  /* 0x00000003f9397211 */ /* 0x000fce00028f0eff */
[----:B------:R-:W2:Y:S01]  /*402c0*/  LDC R249, c[0x0][0x278] ;  /* 0x00009e00fff97b82 */ /* 0x000ea20000000800 */
[----:B0-----:R-:W-:Y:S02]  /*402d0*/  IMAD R73, R73, 0x31a, RZ ;  /* 0x0000031a49497824 */ /* 0x001fe400078e02ff */
[----:B-1----:R-:W-:-:S03]  /*402e0*/  IMAD R63, R62, 0x18d, RZ ;  /* 0x0000018d3e3f7824 */ /* 0x002fc600078e02ff */
[----:B------:R-:W-:Y:S02]  /*402f0*/  IADD3 R62, P6, R73, R2, RZ ;  /* 0x00000002493e7210 */ /* 0x000fe40007fde0ff */
[----:B------:R-:W-:Y:S01]  /*40300*/  PRMT R72, R58, 0x7632, R72 ;  /* 0x000076323a487816 */ /* 0x000fe20000000048 */
[----:B------:R-:W0:Y:S01]  /*40310*/  LDC R65, c[0x0][0x278] ;  /* 0x00009e00ff417b82 */ /* 0x000e220000000800 */
[----:B------:R-:W-:-:S07]  /*40320*/  LEA.HI.X.SX32 R63, R63, R3, 0x1, P6 ;  /* 0x000000033f3f7211 */ /* 0x000fce00030f0eff */
[----:B------:R-:W1:Y:S01]  /*40330*/  LDC R66, c[0x0][0x278] ;  /* 0x00009e00ff427b82 */ /* 0x000e620000000800 */
[----:B--2---:R-:W-:-:S07]  /*40340*/  IMAD R251, R249, 0x192, RZ ;  /* 0x00000192f9fb7824 */ /* 0x004fce00078e02ff */
[----:B------:R-:W2:Y:S08]  /*40350*/  LDC R64, c[0x0][0x278] ;  /* 0x00009e00ff407b82 */ /* 0x000eb00000000800 */
[----:B------:R-:W1:Y:S01]  /*40360*/  LDC R249, c[0x0][0x278] ;  /* 0x00009e00fff97b82 */ /* 0x000e620000000800 */
[----:B------:R-:W-:Y:S01]  /*40370*/  IMAD R75, R75, 0x322, RZ ;  /* 0x000003224b4b7824 */ /* 0x000fe200078e02ff */
[----:B------:R4:W-:Y:S04]  /*40380*/  STG.E.U16 desc[UR60][R60.64], R58 ;  /* 0x0000003a3c007986 */ /* 0x0009e8000c10153c */
[----:B------:R3:W-:Y:S04]  /*40390*/  STG.E.U16 desc[UR60][R62.64], R72 ;  /* 0x000000483e007986 */ /* 0x0007e8000c10153c */
[----:B------:R3:W-:Y:S01]  /*403a0*/  STG.E.U16 desc[UR60][R52.64], R59 ;  /* 0x0000003b34007986 */ /* 0x0007e2000c10153c */
[----:B----4-:R-:W-:Y:S01]  /*403b0*/  IMAD R61, R68, 0x191, RZ ;  /* 0x00000191443d7824 */ /* 0x010fe200078e02ff */
[----:B------:R-:W-:Y:S01]  /*403c0*/  PRMT R68, R59, 0x7632, R68 ;  /* 0x000076323b447816 */ /* 0x000fe20000000044 */
[----:B0-----:R-:W-:Y:S01]  /*403d0*/  IMAD R67, R65, 0x324, RZ ;  /* 0x0000032441437824 */ /* 0x001fe200078e02ff */
[-C--:B------:R-:W-:Y:S01]  /*403e0*/  IADD3 R60, P6, R75, R2.reuse, RZ ;  /* 0x000000024b3c7210 */ /* 0x080fe20007fde0ff */
[----:B---3--:R-:W0:Y:S01]  /*403f0*/  LDC R62, c[0x0][0x278] ;  /* 0x00009e00ff3e7b82 */ /* 0x008e220000000800 */
[----:B------:R-:W-:Y:S01]  /*40400*/  IMAD R59, R70, 0x328, RZ ;  /* 0x00000328463b7824 */ /* 0x000fe200078e02ff */
[----:B------:R-:W-:Y:S01]  /*40410*/  STG.E.U16 desc[UR60][R54.64], R68 ;  /* 0x0000004436007986 */ /* 0x000fe2000c10153c */
[----:B------:R-:W-:Y:S01]  /*40420*/  LEA.HI.X.SX32 R61, R61, R3, 0x1, P6 ;  /* 0x000000033d3d7211 */ /* 0x000fe200030f0eff */
[----:B-1----:R-:W-:Y:S01]  /*40430*/  IMAD R249, R249, 0x194, RZ ;  /* 0x00000194f9f97824 */ /* 0x002fe200078e02ff */
[----:B------:R-:W-:Y:S01]  /*40440*/  PRMT R69, R48, 0x7632, R69 ;  /* 0x0000763230457816 */ /* 0x000fe20000000045 */
[----:B------:R1:W-:Y:S01]  /*40450*/  STG.E.U16 desc[UR60][R56.64], R48 ;  /* 0x0000003038007986 */ /* 0x0003e2000c10153c */
[----:B------:R-:W-:Y:S01]  /*40460*/  IMAD R53, R66, 0x326, RZ ;  /* 0x0000032642357824 */ /* 0x000fe200078e02ff */
[-C--:B------:R-:W-:Y:S01]  /*40470*/  IADD3 R52, P4, R67, R2.reuse, RZ ;  /* 0x0000000243347210 */ /* 0x080fe20007f9e0ff */
[----:B------:R-:W3:Y:S08]  /*40480*/  LDC R66, c[0x0][0x278] ;  /* 0x00009e00ff427b82 */ /* 0x000ef00000000800 */
[----:B------:R-:W4:Y:S01]  /*40490*/  LDC R58, c[0x0][0x278] ;  /* 0x00009e00ff3a7b82 */ /* 0x000f220000000800 */
[----:B-1----:R-:W-:-:S04]  /*404a0*/  IADD3 R56, P6, R59, R2, RZ ;  /* 0x000000023b387210 */ /* 0x002fc80007fde0ff */
[----:B------:R-:W-:-:S03]  /*404b0*/  LEA.HI.X.SX32 R57, R249, R3, 0x1, P6 ;  /* 0x00000003f9397211 */ /* 0x000fc600030f0eff */
[----:B------:R-:W1:Y:S01]  /*404c0*/  LDC R249, c[0x0][0x278] ;  /* 0x00009e00fff97b82 */ /* 0x000e620000000800 */
[----:B------:R-:W-:Y:S02]  /*404d0*/  IADD3 R54, P5, R53, R2, RZ ;  /* 0x0000000235367210 */ /* 0x000fe40007fbe0ff */
[-C--:B------:R-:W-:Y:S01]  /*404e0*/  LEA.HI.X.SX32 R53, R251, R3.reuse, 0x1, P4 ;  /* 0x00000003fb357211 */ /* 0x080fe200020f0eff */
[----:B--2---:R-:W-:Y:S01]  /*404f0*/  IMAD R55, R64, 0x193, RZ ;  /* 0x0000019340377824 */ /* 0x004fe200078e02ff */
[----:B------:R-:W-:Y:S01]  /*40500*/  PRMT R48, R49, 0x7632, R48 ;  /* 0x0000763231307816 */ /* 0x000fe20000000030 */
[----:B------:R0:W-:Y:S02]  /*40510*/  STG.E.U16 desc[UR60][R60.64], R69 ;  /* 0x000000453c007986 */ /* 0x0001e4000c10153c */
[----:B------:R-:W2:Y:S01]  /*40520*/  LDC R63, c[0x0][0x278] ;  /* 0x00009e00ff3f7b82 */ /* 0x000ea20000000800 */
[----:B------:R-:W-:-:S07]  /*40530*/  LEA.HI.X.SX32 R55, R55, R3, 0x1, P5 ;  /* 0x0000000337377211 */ /* 0x000fce00028f0eff */
[----:B------:R-:W4:Y:S01]  /*40540*/  LDC R65, c[0x0][0x278] ;  /* 0x00009e00ff417b82 */ /* 0x000f220000000800 */
[----:B-1----:R-:W-:-:S07]  /*40550*/  IMAD R251, R249, 0x196, RZ ;  /* 0x00000196f9fb7824 */ /* 0x002fce00078e02ff */
[----:B------:R-:W1:Y:S08]  /*40560*/  LDC R59, c[0x0][0x278] ;  /* 0x00009e00ff3b7b82 */ /* 0x000e700000000800 */
[----:B------:R-:W2:Y:S01]  /*40570*/  LDC R249, c[0x0][0x278] ;  /* 0x00009e00fff97b82 */ /* 0x000ea20000000800 */
[----:B------:R-:W-:Y:S04]  /*40580*/  STG.E.U16 desc[UR60][R52.64], R49 ;  /* 0x0000003134007986 */ /* 0x000fe8000c10153c */
[----:B------:R-:W-:Y:S01]  /*40590*/  STG.E.U16 desc[UR60][R54.64], R48 ;  /* 0x0000003036007986 */ /* 0x000fe2000c10153c */
[----:B0-----:R-:W-:-:S02]  /*405a0*/  IMAD R69, R62, 0x32a, RZ ;  /* 0x0000032a3e457824 */ /* 0x001fc400078e02ff */
[----:B------:R-:W0:Y:S01]  /*405b0*/  LDC R62, c[0x0][0x278] ;  /* 0x00009e00ff3e7b82 */ /* 0x000e220000000800 */
[----:B------:R3:W-:Y:S01]  /*405c0*/  STG.E.U16 desc[UR60][R56.64], R50 ;  /* 0x0000003238007986 */ /* 0x0007e2000c10153c */
[----:B------:R-:W-:-:S06]  /*405d0*/  PRMT R68, R50, 0x7632, R68 ;  /* 0x0000763232447816 */ /* 0x000fcc0000000044 */
[----:B------:R-:W0:Y:S01]  /*405e0*/  LDC R64, c[0x0][0x278] ;  /* 0x00009e00ff407b82 */ /* 0x000e220000000800 */
[----:B---3--:R-:W-:Y:S02]  /*405f0*/  IMAD R57, R66, 0x330, RZ ;  /* 0x0000033042397824 */ /* 0x008fe400078e02ff */
[----:B--2---:R-:W-:-:S05]  /*40600*/  IMAD R249, R249, 0x198, RZ ;  /* 0x00000198f9f97824 */ /* 0x004fca00078e02ff */
[----:B------:R-:W2:Y:S01]  /*40610*/  LDC R60, c[0x0][0x278] ;  /* 0x00009e00ff3c7b82 */ /* 0x000ea20000000800 */
[----:B------:R-:W-:-:S04]  /*40620*/  IADD3 R56, P6, R57, R2, RZ ;  /* 0x0000000239387210 */ /* 0x000fc80007fde0ff */
[----:B------:R-:W-:-:S03]  /*40630*/  LEA.HI.X.SX32 R57, R249, R3, 0x1, P6 ;  /* 0x00000003f9397211 */ /* 0x000fc600030f0eff */
[----:B------:R-:W3:Y:S01]  /*40640*/  LDC R249, c[0x0][0x278] ;  /* 0x00009e00fff97b82 */ /* 0x000ee20000000800 */
[----:B------:R-:W-:Y:S01]  /*40650*/  IMAD R63, R63, 0x32c, RZ ;  /* 0x0000032c3f3f7824 */ /* 0x000fe200078e02ff */
[-C--:B------:R-:W-:Y:S01]  /*40660*/  IADD3 R48, P5, R69, R2.reuse, RZ ;  /* 0x0000000245307210 */ /* 0x080fe20007fbe0ff */
[----:B----4-:R-:W-:Y:S02]  /*40670*/  IMAD R49, R58, 0x195, RZ ;  /* 0x000001953a317824 */ /* 0x010fe400078e02ff */
[----:B------:R-:W-:Y:S01]  /*40680*/  IMAD R65, R65, 0x32e, RZ ;  /* 0x0000032e41417824 */ /* 0x000fe200078e02ff */
[-C--:B------:R-:W-:Y:S01]  /*40690*/  IADD3 R52, P4, R63, R2.reuse, RZ ;  /* 0x000000023f347210 */ /* 0x080fe20007f9e0ff */
[----:B-1----:R-:W-:Y:S01]  /*406a0*/  IMAD R55, R59, 0x197, RZ ;  /* 0x000001973b377824 */ /* 0x002fe200078e02ff */
[----:B------:R-:W-:Y:S01]  /*406b0*/  LEA.HI.X.SX32 R49, R49, R3, 0x1, P5 ;  /* 0x0000000331317211 */ /* 0x000fe200028f0eff */
[----:B------:R-:W1:Y:S01]  /*406c0*/  LDC R67, c[0x0][0x278] ;  /* 0x00009e00ff437b82 */ /* 0x000e620000000800 */
[----:B------:R-:W-:-:S02]  /*406d0*/  IADD3 R54, P5, R65, R2, RZ ;  /* 0x0000000241367210 */ /* 0x000fc40007fbe0ff */
[-C--:B------:R-:W-:Y:S01]  /*406e0*/  LEA.HI.X.SX32 R53, R251, R3.reuse, 0x1, P4 ;  /* 0x00000003fb357211 */ /* 0x080fe200020f0eff */
[----:B0-----:R-:W-:Y:S01]  /*406f0*/  IMAD R71, R62, 0x334, RZ ;  /* 0x000003343e477824 */ /* 0x001fe200078e02ff */
[----:B------:R-:W-:Y:S02]  /*40700*/  LEA.HI.X.SX32 R55, R55, R3, 0x1, P5 ;  /* 0x0000000337377211 */ /* 0x000fe400028f0eff */
[----:B------:R-:W-:Y:S01]  /*40710*/  PRMT R50, R51, 0x7632, R50 ;  /* 0x0000763233327816 */ /* 0x000fe20000000032 */
[----:B------:R-:W-:Y:S01]  /*40720*/  STG.E.U16 desc[UR60][R48.64], R68 ;  /* 0x0000004430007986 */ /* 0x000fe2000c10153c */
[----:B------:R-:W0:Y:S03]  /*40730*/  LDC R59, c[0x0][0x278] ;  /* 0x00009e00ff3b7b82 */ /* 0x000e260000000800 */
[----:B------:R-:W-:Y:S01]  /*40740*/  STG.E.U16 desc[UR60][R52.64], R51 ;  /* 0x0000003334007986 */ /* 0x000fe2000c10153c */
[----:B---3--:R-:W-:-:S03]  /*40750*/  IMAD R249, R249, 0x19a, RZ ;  /* 0x0000019af9f97824 */ /* 0x008fc600078e02ff */
[----:B------:R3:W-:Y:S01]  /*40760*/  STG.E.U16 desc[UR60][R54.64], R50 ;  /* 0x0000003236007986 */ /* 0x0007e2000c10153c */
[----:B------:R-:W-:Y:S01]  /*40770*/  IMAD R69, R64, 0x332, RZ ;  /* 0x0000033240457824 */ /* 0x000fe200078e02ff */
[----:B------:R-:W4:Y:S01]  /*40780*/  LDC R61, c[0x0][0x278] ;  /* 0x00009e00ff3d7b82 */ /* 0x000f220000000800 */
[----:B-1----:R-:W-:-:S07]  /*40790*/  IMAD R67, R67, 0x336, RZ ;  /* 0x0000033643437824 */ /* 0x002fce00078e02ff */
[----:B------:R-:W1:Y:S01]  /*407a0*/  LDC R65, c[0x0][0x278] ;  /* 0x00009e00ff417b82 */ /* 0x000e620000000800 */
[----:B---3--:R-:W-:-:S04]  /*407b0*/  IADD3 R50, P5, R71, R2, RZ ;  /* 0x0000000247327210 */ /* 0x008fc80007fbe0ff */
[----:B------:R-:W-:-:S03]  /*407c0*/  LEA.HI.X.SX32 R51, R249, R3, 0x1, P5 ;  /* 0x00000003f9337211 */ /* 0x000fc600028f0eff */
[----:B------:R-:W3:Y:S01]  /*407d0*/  LDC R249, c[0x0][0x278] ;  /* 0x00009e00fff97b82 */ /* 0x000ee20000000800 */
[----:B--2---:R-:W-:Y:S01]  /*407e0*/  IMAD R49, R60, 0x199, RZ ;  /* 0x000001993c317824 */ /* 0x004fe200078e02ff */
[-C--:B------:R-:W-:Y:S01]  /*407f0*/  IADD3 R48, P4, R69, R2.reuse, RZ ;  /* 0x0000000245307210 */ /* 0x080fe20007f9e0ff */
[----:B------:R2:W-:Y:S01]  /*40800*/  STG.E.U16 desc[UR60][R56.64], R44 ;  /* 0x0000002c38007986 */ /* 0x0005e2000c10153c */
[----:B------:R-:W-:Y:S01]  /*40810*/  IADD3 R52, P6, R67, R2, RZ ;  /* 0x0000000243347210 */ /* 0x000fe20007fde0ff */
[----:B0-----:R-:W-:Y:S01]  /*40820*/  IMAD R67, R59, 0x338, RZ ;  /* 0x000003383b437824 */ /* 0x001fe200078e02ff */
[----:B------:R-:W-:Y:S02]  /*40830*/  LEA.HI.X.SX32 R49, R49, R3, 0x1, P4 ;  /* 0x0000000331317211 */ /* 0x000fe400020f0eff */
[----:B------:R-:W-:Y:S01]  /*40840*/  PRMT R62, R45, 0x7632, R62 ;  /* 0x000076322d3e7816 */ /* 0x000fe2000000003e */
[----:B------:R-:W0:Y:S01]  /*40850*/  LDC R64, c[0x0][0x278] ;  /* 0x00009e00ff407b82 */ /* 0x000e220000000800 */
[----:B--2---:R-:W-:Y:S01]  /*40860*/  PRMT R44, R44, 0x7632, R44 ;  /* 0x000076322c2c7816 */ /* 0x004fe2000000002c */
[----:B----4-:R-:W-:-:S06]  /*40870*/  IMAD R53, R61, 0x19b, RZ ;  /* 0x0000019b3d357824 */ /* 0x010fcc00078e02ff */
[----:B------:R-:W2:Y:S01]  /*40880*/  LDC R63, c[0x0][0x278] ;  /* 0x00009e00ff3f7b82 */ /* 0x000ea20000000800 */
[----:B------:R4:W-:Y:S01]  /*40890*/  STG.E.U16 desc[UR60][R48.64], R44 ;  /* 0x0000002c30007986 */ /* 0x0009e2000c10153c */
[----:B---3--:R-:W-:-:S03]  /*408a0*/  IMAD R249, R249, 0x19c, RZ ;  /* 0x0000019cf9f97824 */ /* 0x008fc600078e02ff */
[----:B------:R3:W-:Y:S01]  /*408b0*/  STG.E.U16 desc[UR60][R50.64], R45 ;  /* 0x0000002d32007986 */ /* 0x0007e2000c10153c */
[----:B-1----:R-:W-:Y:S02]  /*408c0*/  IMAD R65, R65, 0x33c, RZ ;  /* 0x0000033c41417824 */ /* 0x002fe400078e02ff */
[----:B------:R-:W1:Y:S01]  /*408d0*/  LDC R57, c[0x0][0x278] ;  /* 0x00009e00ff397b82 */ /* 0x000e620000000800 */
[----:B----4-:R-:W-:-:S07]  /*408e0*/  IADD3 R44, P5, R67, R2, RZ ;  /* 0x00000002432c7210 */ /* 0x010fce0007fbe0ff */
[----:B------:R-:W4:Y:S01]  /*408f0*/  LDC R58, c[0x0][0x278] ;  /* 0x00009e00ff3a7b82 */ /* 0x000f220000000800 */
[----:B---3--:R-:W-:-:S07]  /*40900*/  LEA.HI.X.SX32 R45, R249, R3, 0x1, P5 ;  /* 0x00000003f92d7211 */ /* 0x008fce00028f0eff */
[----:B------:R-:W3:Y:S01]  /*40910*/  LDC R249, c[0x0][0x278] ;  /* 0x00009e00fff97b82 */ /* 0x000ee20000000800 */
[----:B------:R-:W-:Y:S01]  /*40920*/  LEA.HI.X.SX32 R53, R53, R3, 0x1, P6 ;  /* 0x0000000335357211 */ /* 0x000fe200030f0eff */
[----:B0-----:R-:W-:Y:S01]  /*40930*/  IMAD R51, R64, 0x33e, RZ ;  /* 0x0000033e40337824 */ /* 0x001fe200078e02ff */
[----:B------:R-:W-:-:S03]  /*40940*/  IADD3 R50, P5, R65, R2, RZ ;  /* 0x0000000241327210 */ /* 0x000fc60007fbe0ff */
[----:B------:R0:W-:Y:S02]  /*40950*/  STG.E.U16 desc[UR60][R52.64], R62 ;  /* 0x0000003e34007986 */ /* 0x0001e4000c10153c */
[----:B------:R-:W1:Y:S08]  /*40960*/  LDC R60, c[0x0][0x278] ;  /* 0x00009e00ff3c7b82 */ /* 0x000e700000000800 */
[----:B------:R-:W1:Y:S01]  /*40970*/  LDC R59, c[0x0][0x278] ;  /* 0x00009e00ff3b7b82 */ /* 0x000e620000000800 */
[----:B0-----:R-:W-:Y:S01]  /*40980*/  IADD3 R52, P6, R51, R2, RZ ;  /* 0x0000000233347210 */ /* 0x001fe20007fde0ff */
[----:B---3--:R-:W-:-:S06]  /*40990*/  IMAD R249, R249, 0x19e, RZ ;  /* 0x0000019ef9f97824 */ /* 0x008fcc00078e02ff */
[----:B------:R-:W0:Y:S01]  /*409a0*/  LDC R54, c[0x0][0x278] ;  /* 0x00009e00ff367b82 */ /* 0x000e220000000800 */
[----:B------:R-:W-:-:S07]  /*409b0*/  LEA.HI.X.SX32 R51, R249, R3, 0x1, P5 ;  /* 0x00000003f9337211 */ /* 0x000fce00028f0eff */
[----:B------:R-:W3:Y:S01]  /*409c0*/  LDC R249, c[0x0][0x278] ;  /* 0x00009e00fff97b82 */ /* 0x000ee20000000800 */
[----:B--2---:R-:W-:Y:S01]  /*409d0*/  IMAD R63, R63, 0x33a, RZ ;  /* 0x0000033a3f3f7824 */ /* 0x004fe200078e02ff */
[----:B------:R2:W-:Y:S01]  /*409e0*/  STG.E.U16 desc[UR60][R44.64], R46 ;  /* 0x0000002e2c007986 */ /* 0x0005e2000c10153c */
[----:B----4-:R-:W-:-:S03]  /*409f0*/  IMAD R49, R58, 0x19d, RZ ;  /* 0x0000019d3a317824 */ /* 0x010fc600078e02ff */
[-C--:B------:R-:W-:Y:S01]  /*40a00*/  IADD3 R48, P4, R63, R2.reuse, RZ ;  /* 0x000000023f307210 */ /* 0x080fe20007f9e0ff */
[----:B-1----:R-:W-:Y:S01]  /*40a10*/  IMAD R63, R57, 0x340, RZ ;  /* 0x00000340393f7824 */ /* 0x002fe200078e02ff */
[----:B------:R-:W-:Y:S01]  /*40a20*/  PRMT R64, R46, 0x7632, R64 ;  /* 0x000076322e407816 */ /* 0x000fe20000000040 */
[----:B------:R-:W-:Y:S01]  /*40a30*/  IMAD R59, R59, 0x344, RZ ;  /* 0x000003443b3b7824 */ /* 0x000fe200078e02ff */
[----:B------:R-:W-:Y:S01]  /*40a40*/  LEA.HI.X.SX32 R49, R49, R3, 0x1, P4 ;  /* 0x0000000331317211 */ /* 0x000fe200020f0eff */
[----:B------:R-:W1:Y:S01]  /*40a50*/  LDC R55, c[0x0][0x278] ;  /* 0x00009e00ff377b82 */ /* 0x000e620000000800 */
[----:B--2---:R-:W-:Y:S01]  /*40a60*/  IMAD R45, R60, 0x342, RZ ;  /* 0x000003423c2d7824 */ /* 0x004fe200078e02ff */
[----:B------:R-:W-:-:S04]  /*40a70*/  IADD3 R44, P5, R63, R2, RZ ;  /* 0x000000023f2c7210 */ /* 0x000fc80007fbe0ff */
[----:B------:R-:W-:Y:S02]  /*40a80*/  IADD3 R46, P4, R45, R2, RZ ;  /* 0x000000022d2e7210 */ /* 0x000fe40007f9e0ff */
[----:B------:R-:W2:Y:S01]  /*40a90*/  LDC R61, c[0x0][0x278] ;  /* 0x00009e00ff3d7b82 */ /* 0x000ea20000000800 */
[----:B---3--:R-:W-:-:S07]  /*40aa0*/  IMAD R249, R249, 0x1a0, RZ ;  /* 0x000001a0f9f97824 */ /* 0x008fce00078e02ff */
[----:B------:R-:W3:Y:S01]  /*40ab0*/  LDC R56, c[0x0][0x278] ;  /* 0x00009e00ff387b82 */ /* 0x000ee20000000800 */
[----:B------:R-:W-:-:S07]  /*40ac0*/  LEA.HI.X.SX32 R45, R249, R3, 0x1, P5 ;  /* 0x00000003f92d7211 */ /* 0x000fce00028f0eff */
[----:B------:R-:W4:Y:S01]  /*40ad0*/  LDC R249, c[0x0][0x278] ;  /* 0x00009e00fff97b82 */ /* 0x000f220000000800 */
[----:B------:R0:W-:Y:S07]  /*40ae0*/  STG.E.U16 desc[UR60][R48.64], R64 ;  /* 0x0000004030007986 */ /* 0x0001ee000c10153c */
[----:B------:R-:W3:Y:S01]  /*40af0*/  LDC R62, c[0x0][0x278] ;  /* 0x00009e00ff3e7b82 */ /* 0x000ee20000000800 */
[----:B0-----:R-:W-:Y:S01]  /*40b00*/  IADD3 R48, P5, R59, R2, RZ ;  /* 0x000000023b307210 */ /* 0x001fe20007fbe0ff */
[----:B------:R-:W-:Y:S01]  /*40b10*/  IMAD R53, R54, 0x19f, RZ ;  /* 0x0000019f36357824 */ /* 0x000fe200078e02ff */
[----:B------:R-:W-:-:S05]  /*40b20*/  PRMT R65, R47, 0x7632, R65 ;  /* 0x000076322f417816 */ /* 0x000fca0000000041 */
[----:B------:R-:W0:Y:S01]  /*40b30*/  LDC R58, c[0x0][0x278] ;  /* 0x00009e00ff3a7b82 */ /* 0x000e220000000800 */
[----:B----4-:R-:W-:-:S07]  /*40b40*/  IMAD R249, R249, 0x1a2, RZ ;  /* 0x000001a2f9f97824 */ /* 0x010fce00078e02ff */
[----:B------:R-:W4:Y:S01]  /*40b50*/  LDC R57, c[0x0][0x278] ;  /* 0x00009e00ff397b82 */ /* 0x000f220000000800 */
[----:B------:R-:W-:-:S07]  /*40b60*/  LEA.HI.X.SX32 R49, R249, R3, 0x1, P5 ;  /* 0x00000003f9317211 */ /* 0x000fce00028f0eff */
[----:B------:R-:W3:Y:S01]  /*40b70*/  LDC R249, c[0x0][0x278] ;  /* 0x00009e00fff97b82 */ /* 0x000ee20000000800 */
[----:B-1----:R-:W-:Y:S02]  /*40b80*/  IMAD R55, R55, 0x1a1, RZ ;  /* 0x000001a137377824 */ /* 0x002fe400078e02ff */
[----:B--2---:R-:W-:Y:S01]  /*40b90*/  IMAD R61, R61, 0x346, RZ ;  /* 0x000003463d3d7824 */ /* 0x004fe200078e02ff */
[----:B------:R-:W-:Y:S01]  /*40ba0*/  LEA.HI.X.SX32 R53, R53, R3, 0x1, P6 ;  /* 0x0000000335357211 */ /* 0x000fe200030f0eff */
[----:B------:R1:W-:Y:S01]  /*40bb0*/  STG.E.U16 desc[UR60][R50.64], R47 ;  /* 0x0000002f32007986 */ /* 0x0003e2000c10153c */
[----:B------:R-:W-:Y:S02]  /*40bc0*/  PRMT R60, R32, 0x7632, R60 ;  /* 0x00007632203c7816 */ /* 0x000fe4000000003c */
[----:B------:R-:W2:Y:S01]  /*40bd0*/  LDC R54, c[0x0][0x278] ;  /* 0x00009e00ff367b82 */ /* 0x000ea20000000800 */
[----:B---3--:R-:W-:-:S07]  /*40be0*/  IMAD R251, R249, 0x1a4, RZ ;  /* 0x000001a4f9fb7824 */ /* 0x008fce00078e02ff */
[----:B------:R-:W3:Y:S01]  /*40bf0*/  LDC R249, c[0x0][0x278] ;  /* 0x00009e00fff97b82 */ /* 0x000ee20000000800 */
[----:B-1----:R-:W-:Y:S01]  /*40c00*/  IMAD R51, R56, 0x1a3, RZ ;  /* 0x000001a338337824 */ /* 0x002fe200078e02ff */
[-C--:B------:R-:W-:Y:S01]  /*40c10*/  IADD3 R50, P6, R61, R2.reuse, RZ ;  /* 0x000000023d327210 */ /* 0x080fe20007fde0ff */
[----:B------:R-:W-:Y:S01]  /*40c20*/  IMAD R61, R62, 0x34c, RZ ;  /* 0x0000034c3e3d7824 */ /* 0x000fe200078e02ff */
[-C--:B------:R-:W-:Y:S01]  /*40c30*/  LEA.HI.X.SX32 R47, R55, R3.reuse, 0x1, P4 ;  /* 0x00000003372f7211 */ /* 0x080fe200020f0eff */
[----:B------:R1:W-:Y:S01]  /*40c40*/  STG.E.U16 desc[UR60][R52.64], R65 ;  /* 0x0000004134007986 */ /* 0x0003e2000c10153c */
[----:B------:R-:W-:Y:S01]  /*40c50*/  LEA.HI.X.SX32 R51, R51, R3, 0x1, P6 ;  /* 0x0000000333337211 */ /* 0x000fe200030f0eff */
[----:B----4-:R-:W-:Y:S01]  /*40c60*/  IMAD R59, R57, 0x34a, RZ ;  /* 0x0000034a393b7824 */ /* 0x010fe200078e02ff */
[----:B------:R-:W-:Y:S01]  /*40c70*/  PRMT R63, R33, 0x7632, R63 ;  /* 0x00007632213f7816 */ /* 0x000fe2000000003f */
[----:B------:R-:W-:Y:S01]  /*40c80*/  STG.E.U16 desc[UR60][R44.64], R32 ;  /* 0x000000202c007986 */ /* 0x000fe2000c10153c */
[----:B------:R-:W4:Y:S03]  /*40c90*/  LDC R57, c[0x0][0x278] ;  /* 0x00009e00ff397b82 */ /* 0x000f260000000800 */
[----:B------:R0:W-:Y:S05]  /*40ca0*/  STG.E.U16 desc[UR60][R46.64], R60 ;  /* 0x0000003c2e007986 */ /* 0x0001ea000c10153c */
[----:B-1----:R-:W1:Y:S01]  /*40cb0*/  LDC R53, c[0x0][0x278] ;  /* 0x00009e00ff357b82 */ /* 0x002e620000000800 */
[----:B---3--:R-:W-:Y:S01]  /*40cc0*/  IMAD R249, R249, 0x1a6, RZ ;  /* 0x000001a6f9f97824 */ /* 0x008fe200078e02ff */
[----:B0-----:R-:W-:-:S06]  /*40cd0*/  IADD3 R46, P6, R61, R2, RZ ;  /* 0x000000023d2e7210 */ /* 0x001fcc0007fde0ff */
[----:B------:R-:W0:Y:S01]  /*40ce0*/  LDC R55, c[0x0][0x278] ;  /* 0x00009e00ff377b82 */ /* 0x000e220000000800 */
[----:B------:R-:W-:-:S07]  /*40cf0*/  LEA.HI.X.SX32 R47, R249, R3, 0x1, P6 ;  /* 0x00000003f92f7211 */ /* 0x000fce00030f0eff */
[----:B------:R-:W3:Y:S01]  /*40d00*/  LDC R249, c[0x0][0x278] ;  /* 0x00009e00fff97b82 */ /* 0x000ee20000000800 */
[----:B------:R-:W-:-:S05]  /*40d10*/  IMAD R45, R58, 0x348, RZ ;  /* 0x000003483a2d7824 */ /* 0x000fca00078e02ff */
[-C--:B------:R-:W-:Y:S02]  /*40d20*/  IADD3 R44, P4, R45, R2.reuse, RZ ;  /* 0x000000022d2c7210 */ /* 0x080fe40007f9e0ff */
[----:B------:R-:W0:Y:S02]  /*40d30*/  LDC R52, c[0x0][0x278] ;  /* 0x00009e00ff347b82 */ /* 0x000e240000000800 */
[----:B------:R-:W-:Y:S01]  /*40d40*/  LEA.HI.X.SX32 R45, R251, R3, 0x1, P4 ;  /* 0x00000003fb2d7211 */ /* 0x000fe200020f0eff */
[----:B------:R2:W-:Y:S05]  /*40d50*/  STG.E.U16 desc[UR60][R48.64], R33 ;  /* 0x0000002130007986 */ /* 0x0005ea000c10153c */
[----:B------:R-:W0:Y:S01]  /*40d60*/  LDC R56, c[0x0][0x278] ;  /* 0x00009e00ff387b82 */ /* 0x000e220000000800 */
[----:B---3--:R-:W-:Y:S01]  /*40d70*/  IMAD R251, R249, 0x1a8, RZ ;  /* 0x000001a8f9fb7824 */ /* 0x008fe200078e02ff */
[----:B------:R-:W-:-:S06]  /*40d80*/  IADD3 R32, P5, R59, R2, RZ ;  /* 0x000000023b207210 */ /* 0x000fcc0007fbe0ff */
[----:B------:R-:W3:Y:S01]  /*40d90*/  LDC R249, c[0x0][0x278] ;  /* 0x00009e00fff97b82 */ /* 0x000ee20000000800 */
[----:B--2---:R-:W-:Y:S01]  /*40da0*/  IMAD R33, R54, 0x1a5, RZ ;  /* 0x000001a536217824 */ /* 0x004fe200078e02ff */
[----:B------:R-:W-:Y:S01]  /*40db0*/  PRMT R58, R34, 0x7632, R58 ;  /* 0x00007632223a7816 */ /* 0x000fe2000000003a */
[----:B----4-:R-:W-:-:S03]  /*40dc0*/  IMAD R57, R57, 0x354, RZ ;  /* 0x0000035439397824 */ /* 0x010fc600078e02ff */
[----:B------:R-:W-:Y:S01]  /*40dd0*/  LEA.HI.X.SX32 R33, R33, R3, 0x1, P5 ;  /* 0x0000000321217211 */ /* 0x000fe200028f0eff */
[----:B------:R2:W-:Y:S01]  /*40de0*/  STG.E.U16 desc[UR60][R50.64], R63 ;  /* 0x0000003f32007986 */ /* 0x0005e2000c10153c */
[----:B------:R-:W4:Y:S03]  /*40df0*/  LDC R48, c[0x0][0x278] ;  /* 0x00009e00ff307b82 */ /* 0x000f260000000800 */
[----:B------:R-:W-:Y:S01]  /*40e00*/  STG.E.U16 desc[UR60][R44.64], R34 ;  /* 0x000000222c007986 */ /* 0x000fe2000c10153c */
[----:B-1----:R-:W-:-:S03]  /*40e10*/  IMAD R59, R53, 0x34e, RZ ;  /* 0x0000034e353b7824 */ /* 0x002fc600078e02ff */
[----:B------:R-:W-:Y:S01]  /*40e20*/  STG.E.U16 desc[UR60][R32.64], R58 ;  /* 0x0000003a20007986 */ /* 0x000fe2000c10153c */
[----:B------:R-:W1:Y:S03]  /*40e30*/  LDC R53, c[0x0][0x278] ;  /* 0x00009e00ff357b82 */ /* 0x000e660000000800 */
[----:B------:R0:W-:Y:S01]  /*40e40*/  STG.E.U16 desc[UR60][R46.64], R35 ;  /* 0x000000232e007986 */ /* 0x0001e2000c10153c */
[----:B---3--:R-:W-:-:S04]  /*40e50*/  IMAD R249, R249, 0x1aa, RZ ;  /* 0x000001aaf9f97824 */ /* 0x008fc800078e02ff */
[----:B--2---:R-:W2:Y:S01]  /*40e60*/  LDC R51, c[0x0][0x278] ;  /* 0x00009e00ff337b82 */ /* 0x004ea20000000800 */
[----:B0-----:R-:W-:Y:S01]  /*40e70*/  IADD3 R46, P6, R57, R2, RZ ;  /* 0x00000002392e7210 */ /* 0x001fe20007fde0ff */
[----:B------:R-:W-:Y:S01]  /*40e80*/  IMAD R55, R55, 0x350, RZ ;  /* 0x0000035037377824 */ /* 0x000fe200078e02ff */
[----:B------:R-:W-:-:S05]  /*40e90*/  PRMT R60, R35, 0x7632, R60 ;  /* 0x00007632233c7816 */ /* 0x000fca000000003c */
[----:B------:R-:W0:Y:S01]  /*40ea0*/  LDC R49, c[0x0][0x278] ;  /* 0x00009e00ff317b82 */ /* 0x000e220000000800 */
[----:B------:R-:W-:-:S07]  /*40eb0*/  LEA.HI.X.SX32 R47, R249, R3, 0x1, P6 ;  /* 0x00000003f92f7211 */ /* 0x000fce00030f0eff */
[----:B------:R-:W3:Y:S01]  /*40ec0*/  LDC R249, c[0x0][0x278] ;  /* 0x00009e00fff97b82 */ /* 0x000ee20000000800 */
[----:B------:R-:W-:Y:S01]  /*40ed0*/  IMAD R45, R52, 0x1a7, RZ ;  /* 0x000001a7342d7824 */ /* 0x000fe200078e02ff */
[-C--:B------:R-:W-:Y:S01]  /*40ee0*/  IADD3 R32, P5, R59, R2.reuse, RZ ;  /* 0x000000023b207210 */ /* 0x080fe20007fbe0ff */
[----:B------:R-:W-:Y:S01]  /*40ef0*/  IMAD R59, R56, 0x352, RZ ;  /* 0x00000352383b7824 */ /* 0x000fe200078e02ff */
[-C--:B------:R-:W-:Y:S02]  /*40f00*/  IADD3 R34, P4, R55, R2.reuse, RZ ;  /* 0x0000000237227210 */ /* 0x080fe40007f9e0ff */
[-C--:B------:R-:W-:Y:S01]  /*40f10*/  LEA.HI.X.SX32 R33, R45, R3.reuse, 0x1, P5 ;  /* 0x000000032d217211 */ /* 0x080fe200028f0eff */
[----:B----4-:R-:W-:Y:S01]  /*40f20*/  IMAD R45, R48, 0x1a9, RZ ;  /* 0x000001a9302d7824 */ /* 0x010fe200078e02ff */
[-C--:B------:R-:W-:Y:S01]  /*40f30*/  LEA.HI.X.SX32 R35, R251, R3.reuse, 0x1, P4 ;  /* 0x00000003fb237211 */ /* 0x080fe200020f0eff */
[----:B-1----:R-:W-:Y:S01]  /*40f40*/  IMAD R53, R53, 0x358, RZ ;  /* 0x0000035835357824 */ /* 0x002fe200078e02ff */
[----:B------:R-:W-:Y:S01]  /*40f50*/  IADD3 R44, P5, R59, R2, RZ ;  /* 0x000000023b2c7210 */ /* 0x000fe20007fbe0ff */
[----:B------:R-:W-:Y:S01]  /*40f60*/  STG.E.U16 desc[UR60][R32.64], R60 ;  /* 0x0000003c20007986 */ /* 0x000fe2000c10153c */
[----:B------:R-:W1:Y:S02]  /*40f70*/  LDC R52, c[0x0][0x278] ;  /* 0x00009e00ff347b82 */ /* 0x000e640000000800 */
[----:B------:R-:W-:Y:S01]  /*40f80*/  LEA.HI.X.SX32 R45, R45, R3, 0x1, P5 ;  /* 0x000000032d2d7211 */ /* 0x000fe200028f0eff */
[----:B------:R4:W-:Y:S01]  /*40f90*/  STG.E.U16 desc[UR60][R34.64], R40 ;  /* 0x0000002822007986 */ /* 0x0009e2000c10153c */
[----:B--2---:R-:W-:Y:S01]  /*40fa0*/  IMAD R57, R51, 0x356, RZ ;  /* 0x0000035633397824 */ /* 0x004fe200078e02ff */
[----:B------:R-:W-:-:S03]  /*40fb0*/  PRMT R58, R40, 0x7632, R58 ;  /* 0x00007632283a7816 */ /* 0x000fc6000000003a */
[----:B------:R-:W2:Y:S01]  /*40fc0*/  LDC R54, c[0x0][0x278] ;  /* 0x00009e00ff367b82 */ /* 0x000ea20000000800 */
[----:B---3--:R-:W-:Y:S01]  /*40fd0*/  IMAD R249, R249, 0x1ac, RZ ;  /* 0x000001acf9f97824 */ /* 0x008fe200078e02ff */
[-C--:B----4-:R-:W-:Y:S01]  /*40fe0*/  IADD3 R34, P5, R53, R2.reuse, RZ ;  /* 0x0000000235227210 */ /* 0x090fe20007fbe0ff */
[----:B0-----:R-:W-:Y:S01]  /*40ff0*/  IMAD R33, R49, 0x1ab, RZ ;  /* 0x000001ab31217824 */ /* 0x001fe200078e02ff */
[----:B------:R-:W-:Y:S01]  /*41000*/  IADD3 R32, P4, R57, R2, RZ ;  /* 0x0000000239207210 */ /* 0x000fe20007f9e0ff */
[----:B------:R0:W-:Y:S01]  /*41010*/  STG.E.U16 desc[UR60][R44.64], R58 ;  /* 0x0000003a2c007986 */ /* 0x0001e2000c10153c */
[-C--:B------:R-:W-:Y:S02]  /*41020*/  LEA.HI.X.SX32 R35, R249, R3.reuse, 0x1, P5 ;  /* 0x00000003f9237211 */ /* 0x080fe400028f0eff */
[----:B------:R-:W3:Y:S08]  /*41030*/  LDC R50, c[0x0][0x278] ;  /* 0x00009e00ff327b82 */ /* 0x000ef00000000800 */
[----:B------:R-:W4:Y:S01]  /*41040*/  LDC R249, c[0x0][0x278] ;  /* 0x00009e00fff97b82 */ /* 0x000f220000000800 */
[----:B------:R-:W-:Y:S01]  /*41050*/  LEA.HI.X.SX32 R33, R33, R3, 0x1, P4 ;  /* 0x0000000321217211 */ /* 0x000fe200020f0eff */
[----:B-1----:R-:W-:Y:S01]  /*41060*/  IMAD R57, R52, 0x35c, RZ ;  /* 0x0000035c34397824 */ /* 0x002fe200078e02ff */
[----:B0-----:R-:W-:Y:S01]  /*41070*/  PRMT R44, R41, 0x7632, R44 ;  /* 0x00007632292c7816 */ /* 0x001fe2000000002c */
[----:B------:R-:W-:Y:S04]  /*41080*/  STG.E.U16 desc[UR60][R46.64], R41 ;  /* 0x000000292e007986 */ /* 0x000fe8000c10153c */
[----:B------:R0:W-:Y:S01]  /*41090*/  STG.E.U16 desc[UR60][R32.64], R44 ;  /* 0x0000002c20007986 */ /* 0x0001e2000c10153c */
[----:B------:R-:W1:Y:S01]  /*410a0*/  LDC R56, c[0x0][0x278] ;  /* 0x00009e00ff387b82 */ /* 0x000e620000000800 */
[----:B--2---:R-:W-:-:S02]  /*410b0*/  IMAD R59, R54, 0x35a, RZ ;  /* 0x0000035a363b7824 */ /* 0x004fc400078e02ff */
[----:B---3--:R-:W-:-:S05]  /*410c0*/  IMAD R45, R50, 0x1ad, RZ ;  /* 0x000001ad322d7824 */ /* 0x008fca00078e02ff */
[----:B------:R-:W2:Y:S01]  /*410d0*/  LDC R49, c[0x0][0x278] ;  /* 0x00009e00ff317b82 */ /* 0x000ea20000000800 */
[-C--:B0-----:R-:W-:Y:S01]  /*410e0*/  IADD3 R32, P5, R57, R2.reuse, RZ ;  /* 0x0000000239207210 */ /* 0x081fe20007fbe0ff */
[----:B----4-:R-:W-:Y:S01]  /*410f0*/  IMAD R249, R249, 0x1ae, RZ ;  /* 0x000001aef9f97824 */ /* 0x010fe200078e02ff */
[----:B------:R-:W-:Y:S01]  /*41100*/  IADD3 R40, P6, R59, R2, RZ ;  /* 0x000000023b287210 */ /* 0x000fe20007fde0ff */
[----:B------:R1:W-:Y:S01]  /*41110*/  STG.E.U16 desc[UR60][R34.64], R42 ;  /* 0x0000002a22007986 */ /* 0x0003e2000c10153c */
[----:B------:R-:W-:-:S03]  /*41120*/  PRMT R54, R42, 0x7632, R54 ;  /* 0x000076322a367816 */ /* 0x000fc60000000036 */
[----:B------:R-:W0:Y:S01]  /*41130*/  LDC R55, c[0x0][0x278] ;  /* 0x00009e00ff377b82 */ /* 0x000e220000000800 */
[----:B------:R-:W-:-:S07]  /*41140*/  LEA.HI.X.SX32 R33, R249, R3, 0x1, P5 ;  /* 0x00000003f9217211 */ /* 0x000fce00028f0eff */
[----:B------:R-:W3:Y:S01]  /*41150*/  LDC R249, c[0x0][0x278] ;  /* 0x00009e00fff97b82 */ /* 0x000ee20000000800 */
[----:B------:R-:W-:Y:S01]  /*41160*/  LEA.HI.X.SX32 R41, R45, R3, 0x1, P6 ;  /* 0x000000032d297211 */ /* 0x000fe200030f0eff */
[----:B-1----:R-:W-:-:S04]  /*41170*/  IMAD R35, R56, 0x360, RZ ;  /* 0x0000036038237824 */ /* 0x002fc800078e02ff */
[----:B------:R1:W-:Y:S02]  /*41180*/  STG.E.U16 desc[UR60][R40.64], R54 ;  /* 0x0000003628007986 */ /* 0x0003e4000c10153c */
[----:B------:R-:W4:Y:S08]  /*41190*/  LDC R48, c[0x0][0x278] ;  /* 0x00009e00ff307b82 */ /* 0x000f300000000800 */
[----:B------:R-:W4:Y:S01]  /*411a0*/  LDC R51, c[0x0][0x278] ;  /* 0x00009e00ff337b82 */ /* 0x000f220000000800 */
[----:B-1----:R-:W-:Y:S01]  /*411b0*/  IADD3 R40, P5, R35, R2, RZ ;  /* 0x0000000223287210 */ /* 0x002fe20007fbe0ff */
[----:B---3--:R-:W-:-:S06]  /*411c0*/  IMAD R249, R249, 0x1b0, RZ ;  /* 0x000001b0f9f97824 */ /* 0x008fcc00078e02ff */
[----:B------:R-:W1:Y:S01]  /*411d0*/  LDC R52, c[0x0][0x278] ;  /* 0x00009e00ff347b82 */ /* 0x000e620000000800 */
[----:B------:R-:W-:-:S07]  /*411e0*/  LEA.HI.X.SX32 R41, R249, R3, 0x1, P5 ;  /* 0x00000003f9297211 */ /* 0x000fce00028f0eff */
[----:B------:R-:W3:Y:S01]  /*411f0*/  LDC R249, c[0x0][0x278] ;  /* 0x00009e00fff97b82 */ /* 0x000ee20000000800 */
[----:B------:R2:W-:Y:S01]  /*41200*/  STG.E.U16 desc[UR60][R32.64], R43 ;  /* 0x0000002b20007986 */ /* 0x0005e2000c10153c */
[----:B0-----:R-:W-:Y:S01]  /*41210*/  IMAD R55, R55, 0x35e, RZ ;  /* 0x0000035e37377824 */ /* 0x001fe200078e02ff */
[----:B------:R-:W-:-:S05]  /*41220*/  PRMT R56, R43, 0x7632, R56 ;  /* 0x000076322b387816 */ /* 0x000fca0000000038 */
[----:B------:R-:W0:Y:S01]  /*41230*/  LDC R47, c[0x0][0x278] ;  /* 0x00009e00ff2f7b82 */ /* 0x000e220000000800 */
[----:B--2---:R-:W-:-:S07]  /*41240*/  IMAD R33, R49, 0x364, RZ ;  /* 0x0000036431217824 */ /* 0x004fce00078e02ff */
[----:B------:R-:W2:Y:S01]  /*41250*/  LDC R50, c[0x0][0x278] ;  /* 0x00009e00ff327b82 */ /* 0x000ea20000000800 */
        /* <DEDUP_REMOVED lines=14> */
[----:B-1----:R-:W-:Y:S02]  /*41340*/  IMAD R41, R52, 0x368, RZ ;  /* 0x0000036834297824 */ /* 0x002fe400078e02ff */
[----:B----4-:R-:W-:Y:S01]  /*41350*/  IMAD R249, R249, 0x1b4, RZ ;  /* 0x000001b4f9f97824 */ /* 0x010fe200078e02ff */
[----:B------:R-:W-:Y:S01]  /*41360*/  PRMT R57, R36, 0x7632, R57 ;  /* 0x0000763224397816 */ /* 0x000fe20000000039 */
[----:B0-----:R-:W-:Y:S01]  /*41370*/  IMAD R47, R47, 0x1b1, RZ ;  /* 0x000001b12f2f7824 */ /* 0x001fe200078e02ff */
[----:B------:R-:W-:Y:S01]  /*41380*/  IADD3 R40, P5, R41, R2, RZ ;  /* 0x0000000229287210 */ /* 0x000fe20007fbe0ff */
[----:B--2---:R-:W-:Y:S01]  /*41390*/  IMAD R43, R50, 0x366, RZ ;  /* 0x00000366322b7824 */ /* 0x004fe200078e02ff */
        /* <DEDUP_REMOVED lines=436> */
[----:B------:R-:W4:Y:S08]  /*42ee0*/  LDC R20, c[0x0][0x278] ;  /* 0x00009e00ff147b82 */ /* 0x000f300000000800 */
[----:B------:R-:W4:Y:S01]  /*42ef0*/  LDC R19, c[0x0][0x278] ;  /* 0x00009e00ff137b82 */ /* 0x000f220000000800 */
[----:B0-----:R-:W-:Y:S01]  /*42f00*/  IADD3 R12, P6, R11, R2, RZ ;  /* 0x000000020b0c7210 */ /* 0x001fe20007fde0ff */
[----:B---3--:R-:W-:-:S06]  /*42f10*/  IMAD R249, R249, 0x1ee, RZ ;  /* 0x000001eef9f97824 */ /* 0x008fcc00078e02ff */
[----:B------:R-:W0:Y:S01]  /*42f20*/  LDC R14, c[0x0][0x278] ;  /* 0x00009e00ff0e7b82 */ /* 0x000e220000000800 */
[----:B------:R-:W-:-:S07]  /*42f30*/  LEA.HI.X.SX32 R11, R249, R3, 0x1, P5 ;  /* 0x00000003f90b7211 */ /* 0x000fce00028f0eff */
[----:B------:R-:W3:Y:S01]  /*42f40*/  LDC R249, c[0x0][0x278] ;  /* 0x00009e00fff97b82 */ /* 0x000ee20000000800 */
[----:B--2---:R-:W-:Y:S02]  /*42f50*/  IMAD R23, R23, 0x3da, RZ ;  /* 0x000003da17177824 */ /* 0x004fe400078e02ff */
[----:B-1----:R-:W-:-:S03]  /*42f60*/  IMAD R9, R18, 0x1ed, RZ ;  /* 0x000001ed12097824 */ /* 0x002fc600078e02ff */
[-C--:B------:R-:W-:Y:S01]  /*42f70*/  IADD3 R8, P4, R23, R2.reuse, RZ ;  /* 0x0000000217087210 */ /* 0x080fe20007f9e0ff */
[----:B----4-:R-:W-:Y:S01]  /*42f80*/  IMAD R23, R17, 0x3e0, RZ ;  /* 0x000003e011177824 */ /* 0x010fe200078e02ff */
[----:B------:R1:W-:Y:S01]  /*42f90*/  STG.E.U16 desc[UR60][R4.64], R6 ;  /* 0x0000000604007986 */ /* 0x0003e2000c10153c */
[----:B------:R-:W-:Y:S01]  /*42fa0*/  PRMT R22, R6, 0x7632, R22 ;  /* 0x0000763206167816 */ /* 0x000fe20000000016 */
[----:B------:R-:W-:Y:S01]  /*42fb0*/  IMAD R19, R19, 0x3e4, RZ ;  /* 0x000003e413137824 */ /* 0x000fe200078e02ff */
[----:B------:R-:W-:Y:S01]  /*42fc0*/  LEA.HI.X.SX32 R9, R9, R3, 0x1, P4 ;  /* 0x0000000309097211 */ /* 0x000fe200020f0eff */
[----:B------:R-:W2:Y:S04]  /*42fd0*/  LDC R21, c[0x0][0x278] ;  /* 0x00009e00ff157b82 */ /* 0x000ea80000000800 */
[----:B------:R4:W-:Y:S01]  /*42fe0*/  STG.E.U16 desc[UR60][R8.64], R22 ;  /* 0x0000001608007986 */ /* 0x0009e2000c10153c */
[----:B-1----:R-:W-:Y:S01]  /*42ff0*/  IMAD R5, R20, 0x3e2, RZ ;  /* 0x000003e214057824 */ /* 0x002fe200078e02ff */
[----:B------:R-:W-:-:S02]  /*43000*/  IADD3 R4, P5, R23, R2, RZ ;  /* 0x0000000217047210 */ /* 0x000fc40007fbe0ff */
[----:B------:R-:W1:Y:S01]  /*43010*/  LDC R15, c[0x0][0x278] ;  /* 0x00009e00ff0f7b82 */ /* 0x000e620000000800 */
[----:B---3--:R-:W-:Y:S01]  /*43020*/  IMAD R249, R249, 0x1f0, RZ ;  /* 0x000001f0f9f97824 */ /* 0x008fe200078e02ff */
[----:B----4-:R-:W-:-:S04]  /*43030*/  IADD3 R8, P4, R5, R2, RZ ;  /* 0x0000000205087210 */ /* 0x010fc80007f9e0ff */
[----:B------:R-:W-:Y:S01]  /*43040*/  LEA.HI.X.SX32 R5, R249, R3, 0x1, P5 ;  /* 0x00000003f9057211 */ /* 0x000fe200028f0eff */
[----:B------:R3:W-:Y:S01]  /*43050*/  STG.E.U16 desc[UR60][R10.64], R7 ;  /* 0x000000070a007986 */ /* 0x0007e2000c10153c */
[----:B------:R-:W4:Y:S08]  /*43060*/  LDC R249, c[0x0][0x278] ;  /* 0x00009e00fff97b82 */ /* 0x000f300000000800 */
[----:B------:R-:W1:Y:S01]  /*43070*/  LDC R16, c[0x0][0x278] ;  /* 0x00009e00ff107b82 */ /* 0x000e620000000800 */
[----:B---3--:R-:W-:-:S07]  /*43080*/  IADD3 R10, P5, R19, R2, RZ ;  /* 0x00000002130a7210 */ /* 0x008fce0007fbe0ff */
[----:B------:R-:W3:Y:S01]  /*43090*/  LDC R17, c[0x0][0x278] ;  /* 0x00009e00ff117b82 */ /* 0x000ee20000000800 */
[----:B----4-:R-:W-:Y:S01]  /*430a0*/  IMAD R249, R249, 0x1f2, RZ ;  /* 0x000001f2f9f97824 */ /* 0x010fe200078e02ff */
[----:B------:R-:W-:Y:S01]  /*430b0*/  PRMT R24, R7, 0x7632, R24 ;  /* 0x0000763207187816 */ /* 0x000fe20000000018 */
[----:B0-----:R-:W-:-:S05]  /*430c0*/  IMAD R13, R14, 0x1ef, RZ ;  /* 0x000001ef0e0d7824 */ /* 0x001fca00078e02ff */
[----:B------:R-:W0:Y:S01]  /*430d0*/  LDC R18, c[0x0][0x278] ;  /* 0x00009e00ff127b82 */ /* 0x000e220000000800 */
[----:B------:R-:W-:-:S07]  /*430e0*/  LEA.HI.X.SX32 R11, R249, R3, 0x1, P5 ;  /* 0x00000003f90b7211 */ /* 0x000fce00028f0eff */
[----:B------:R-:W4:Y:S01]  /*430f0*/  LDC R249, c[0x0][0x278] ;  /* 0x00009e00fff97b82 */ /* 0x000f220000000800 */
[----:B------:R-:W-:Y:S01]  /*43100*/  LEA.HI.X.SX32 R13, R13, R3, 0x1, P6 ;  /* 0x000000030d0d7211 */ /* 0x000fe200030f0eff */
[----:B--2---:R-:W-:Y:S02]  /*43110*/  IMAD R21, R21, 0x3e6, RZ ;  /* 0x000003e615157824 */ /* 0x004fe400078e02ff */
[----:B-1----:R-:W-:Y:S02]  /*43120*/  IMAD R15, R15, 0x1f1, RZ ;  /* 0x000001f10f0f7824 */ /* 0x002fe400078e02ff */
[----:B------:R1:W-:Y:S01]  /*43130*/  STG.E.U16 desc[UR60][R12.64], R24 ;  /* 0x000000180c007986 */ /* 0x0003e2000c10153c */
[----:B------:R-:W-:Y:S01]  /*43140*/  IMAD R7, R16, 0x1f3, RZ ;  /* 0x000001f310077824 */ /* 0x000fe200078e02ff */
[----:B------:R-:W2:Y:S01]  /*43150*/  LDC R6, c[0x0][0x278] ;  /* 0x00009e00ff067b82 */ /* 0x000ea20000000800 */
[----:B------:R-:W-:Y:S01]  /*43160*/  PRMT R22, R245, 0x7632, R22 ;  /* 0x00007632f5167816 */ /* 0x000fe20000000016 */
[----:B---3--:R-:W-:-:S06]  /*43170*/  IMAD R27, R17, 0x3ec, RZ ;  /* 0x000003ec111b7824 */ /* 0x008fcc00078e02ff */
[----:B------:R-:W3:Y:S01]  /*43180*/  LDC R14, c[0x0][0x278] ;  /* 0x00009e00ff0e7b82 */ /* 0x000ee20000000800 */
[----:B----4-:R-:W-:Y:S01]  /*43190*/  IMAD R251, R249, 0x1f4, RZ ;  /* 0x000001f4f9fb7824 */ /* 0x010fe200078e02ff */
[----:B-1----:R-:W-:-:S06]  /*431a0*/  IADD3 R12, P6, R21, R2, RZ ;  /* 0x00000002150c7210 */ /* 0x002fcc0007fde0ff */
[----:B------:R-:W1:Y:S01]  /*431b0*/  LDC R249, c[0x0][0x278] ;  /* 0x00009e00fff97b82 */ /* 0x000e620000000800 */
[-C--:B------:R-:W-:Y:S02]  /*431c0*/  LEA.HI.X.SX32 R9, R15, R3.reuse, 0x1, P4 ;  /* 0x000000030f097211 */ /* 0x080fe400020f0eff */
[----:B------:R-:W-:Y:S02]  /*431d0*/  PRMT R16, R244, 0x7632, R16 ;  /* 0x00007632f4107816 */ /* 0x000fe40000000010 */
[----:B------:R-:W-:Y:S01]  /*431e0*/  LEA.HI.X.SX32 R13, R7, R3, 0x1, P6 ;  /* 0x00000003070d7211 */ /* 0x000fe200030f0eff */
[----:B------:R-:W-:Y:S02]  /*431f0*/  STG.E.U16 desc[UR60][R4.64], R244 ;  /* 0x000000f404007986 */ /* 0x000fe4000c10153c */
[----:B------:R-:W4:Y:S02]  /*43200*/  LDC R20, c[0x0][0x278] ;  /* 0x00009e00ff147b82 */ /* 0x000f240000000800 */
[----:B------:R3:W-:Y:S04]  /*43210*/  STG.E.U16 desc[UR60][R8.64], R16 ;  /* 0x0000001008007986 */ /* 0x0007e8000c10153c */
[----:B------:R3:W-:Y:S01]  /*43220*/  STG.E.U16 desc[UR60][R10.64], R245 ;  /* 0x000000f50a007986 */ /* 0x0007e2000c10153c */
[----:B0-----:R-:W-:Y:S01]  /*43230*/  IMAD R23, R18, 0x3e8, RZ ;  /* 0x000003e812177824 */ /* 0x001fe200078e02ff */
[----:B------:R-:W-:Y:S01]  /*43240*/  PRMT R24, R246, 0x7632, R24 ;  /* 0x00007632f6187816 */ /* 0x000fe20000000018 */
[----:B--2---:R-:W-:Y:S01]  /*43250*/  IMAD R25, R6, 0x3ea, RZ ;  /* 0x000003ea06197824 */ /* 0x004fe200078e02ff */
[----:B------:R0:W-:Y:S01]  /*43260*/  STG.E.U16 desc[UR60][R12.64], R22 ;  /* 0x000000160c007986 */ /* 0x0001e2000c10153c */
[----:B------:R-:W2:Y:S01]  /*43270*/  LDC R17, c[0x0][0x278] ;  /* 0x00009e00ff117b82 */ /* 0x000ea20000000800 */
[----:B-1----:R-:W-:Y:S01]  /*43280*/  IMAD R249, R249, 0x1f6, RZ ;  /* 0x000001f6f9f97824 */ /* 0x002fe200078e02ff */
[-C--:B---3--:R-:W-:Y:S01]  /*43290*/  IADD3 R8, P4, R23, R2.reuse, RZ ;  /* 0x0000000217087210 */ /* 0x088fe20007f9e0ff */
[----:B------:R-:W-:Y:S01]  /*432a0*/  IMAD R11, R14, 0x1f5, RZ ;  /* 0x000001f50e0b7824 */ /* 0x000fe200078e02ff */
[----:B------:R-:W-:-:S04]  /*432b0*/  IADD3 R10, P5, R25, R2, RZ ;  /* 0x00000002190a7210 */ /* 0x000fc80007fbe0ff */
[----:B------:R-:W1:Y:S01]  /*432c0*/  LDC R14, c[0x0][0x278] ;  /* 0x00009e00ff0e7b82 */ /* 0x000e620000000800 */
[----:B------:R-:W3:Y:S01]  /*432d0*/  LDS.128 R4, [R0] ;  /* 0x0000000000047984 */ /* 0x000ee20000000c00 */
[----:B0-----:R-:W-:-:S04]  /*432e0*/  IADD3 R12, P6, R27, R2, RZ ;  /* 0x000000021b0c7210 */ /* 0x001fc80007fde0ff */
[-C--:B------:R-:W-:Y:S02]  /*432f0*/  LEA.HI.X.SX32 R13, R249, R3.reuse, 0x1, P6 ;  /* 0x00000003f90d7211 */ /* 0x080fe400030f0eff */
[----:B------:R-:W0:Y:S01]  /*43300*/  LDC R249, c[0x0][0x278] ;  /* 0x00009e00fff97b82 */ /* 0x000e220000000800 */
[-C--:B------:R-:W-:Y:S01]  /*43310*/  LEA.HI.X.SX32 R9, R251, R3.reuse, 0x1, P4 ;  /* 0x00000003fb097211 */ /* 0x080fe200020f0eff */
[----:B----4-:R-:W-:Y:S01]  /*43320*/  IMAD R27, R20, 0x3f0, RZ ;  /* 0x000003f0141b7824 */ /* 0x010fe200078e02ff */
[----:B------:R-:W-:-:S03]  /*43330*/  LEA.HI.X.SX32 R11, R11, R3, 0x1, P5 ;  /* 0x000000030b0b7211 */ /* 0x000fc600028f0eff */
[----:B------:R-:W-:Y:S02]  /*43340*/  STG.E.U16 desc[UR60][R8.64], R246 ;  /* 0x000000f608007986 */ /* 0x000fe4000c10153c */
[----:B------:R-:W4:Y:S02]  /*43350*/  LDC R15, c[0x0][0x278] ;  /* 0x00009e00ff0f7b82 */ /* 0x000f240000000800 */
[----:B------:R2:W-:Y:S02]  /*43360*/  STG.E.U16 desc[UR60][R10.64], R24 ;  /* 0x000000180a007986 */ /* 0x0005e4000c10153c */
[----:B--2---:R-:W-:-:S04]  /*43370*/  IMAD R17, R17, 0x3f4, RZ ;  /* 0x000003f411117824 */ /* 0x004fc800078e02ff */
[----:B------:R-:W2:Y:S01]  /*43380*/  LDC R19, c[0x0][0x278] ;  /* 0x00009e00ff137b82 */ /* 0x000ea20000000800 */
[----:B------:R-:W-:Y:S01]  /*43390*/  IADD3 R10, P4, R27, R2, RZ ;  /* 0x000000021b0a7210 */ /* 0x000fe20007f9e0ff */
[----:B0-----:R-:W-:-:S06]  /*433a0*/  IMAD R251, R249, 0x1f8, RZ ;  /* 0x000001f8f9fb7824 */ /* 0x001fcc00078e02ff */
[----:B------:R-:W0:Y:S01]  /*433b0*/  LDC R21, c[0x0][0x278] ;  /* 0x00009e00ff157b82 */ /* 0x000e220000000800 */
[----:B------:R-:W-:Y:S02]  /*433c0*/  LEA.HI.X.SX32 R11, R251, R3, 0x1, P4 ;  /* 0x00000003fb0b7211 */ /* 0x000fe400020f0eff */
[----:B------:R-:W3:Y:S05]  /*433d0*/  LDL.LU R251, [R1+0xdb8] ;  /* 0x000db80001fb7983 */ /* 0x000eea0000300800 */
[----:B------:R-:W2:Y:S01]  /*433e0*/  LDC R249, c[0x0][0x278] ;  /* 0x00009e00fff97b82 */ /* 0x000ea20000000800 */
[----:B------:R1:W-:Y:S01]  /*433f0*/  STG.E.U16 desc[UR60][R12.64], R247 ;  /* 0x000000f70c007986 */ /* 0x0003e2000c10153c */
[----:B----4-:R-:W-:-:S06]  /*43400*/  IMAD R9, R15, 0x1f7, RZ ;  /* 0x000001f70f097824 */ /* 0x010fcc00078e02ff */
[----:B------:R-:W4:Y:S01]  /*43410*/  LDC R18, c[0x0][0x278] ;  /* 0x00009e00ff127b82 */ /* 0x000f220000000800 */
[----:B-1----:R-:W-:Y:S01]  /*43420*/  IMAD R13, R14, 0x1f9, RZ ;  /* 0x000001f90e0d7824 */ /* 0x002fe200078e02ff */
[----:B------:R-:W-:-:S06]  /*43430*/  IADD3 R14, P6, R17, R2, RZ ;  /* 0x00000002110e7210 */ /* 0x000fcc0007fde0ff */
[----:B------:R-:W1:Y:S01]  /*43440*/  LDC R22, c[0x0][0x278] ;  /* 0x00009e00ff167b82 */ /* 0x000e620000000800 */
[----:B--2---:R-:W-:-:S07]  /*43450*/  IMAD R249, R249, 0x1fa, RZ ;  /* 0x000001faf9f97824 */ /* 0x004fce00078e02ff */
[----:B------:R-:W2:Y:S01]  /*43460*/  LDC R0, c[0x0][0x278] ;  /* 0x00009e00ff007b82 */ /* 0x000ea20000000800 */
[----:B------:R-:W-:Y:S02]  /*43470*/  LEA.HI.X.SX32 R15, R249, R3, 0x1, P6 ;  /* 0x00000003f90f7211 */ /* 0x000fe400030f0eff */
[----:B------:R-:W2:Y:S01]  /*43480*/  LDL.LU R249, [R1+0xdbc] ;  /* 0x000dbc0001f97983 */ /* 0x000ea20000300800 */
[----:B------:R-:W-:-:S04]  /*43490*/  IMAD R25, R19, 0x3ee, RZ ;  /* 0x000003ee13197824 */ /* 0x000fc800078e02ff */
[----:B------:R-:W2:Y:S08]  /*434a0*/  LDC R23, c[0x0][0x278] ;  /* 0x00009e00ff177b82 */ /* 0x000eb00000000800 */
[----:B------:R-:W2:Y:S08]  /*434b0*/  LDC R19, c[0x0][0x278] ;  /* 0x00009e00ff137b82 */ /* 0x000eb00000000800 */
[----:B------:R-:W2:Y:S01]  /*434c0*/  LDC R20, c[0x0][0x278] ;  /* 0x00009e00ff147b82 */ /* 0x000ea20000000800 */
[----:B------:R-:W-:Y:S01]  /*434d0*/  IADD3 R8, P5, R25, R2, RZ ;  /* 0x0000000219087210 */ /* 0x000fe20007fbe0ff */
[----:B0-----:R-:W-:-:S06]  /*434e0*/  IMAD R21, R21, 0x3f2, RZ ;  /* 0x000003f215157824 */ /* 0x001fcc00078e02ff */
[----:B------:R-:W0:Y:S01]  /*434f0*/  LDC R16, c[0x0][0x278] ;  /* 0x00009e00ff107b82 */ /* 0x000e220000000800 */
[----:B------:R-:W-:-:S07]  /*43500*/  LEA.HI.X.SX32 R9, R9, R3, 0x1, P5 ;  /* 0x0000000309097211 */ /* 0x000fce00028f0eff */
[----:B------:R-:W0:Y:S01]  /*43510*/  LDC R17, c[0x0][0x278] ;  /* 0x00009e00ff117b82 */ /* 0x000e220000000800 */
[----:B------:R-:W-:Y:S02]  /*43520*/  IADD3 R12, P5, R21, R2, RZ ;  /* 0x00000002150c7210 */ /* 0x000fe40007fbe0ff */
[----:B------:R-:W-:Y:S01]  /*43530*/  PRMT R26, R247, 0x7632, R26 ;  /* 0x00007632f71a7816 */ /* 0x000fe2000000001a */
[----:B----4-:R-:W-:Y:S01]  /*43540*/  IMAD R21, R18, 0x3f6, RZ ;  /* 0x000003f612157824 */ /* 0x010fe200078e02ff */
[----:B------:R-:W-:Y:S02]  /*43550*/  LEA.HI.X.SX32 R13, R13, R3, 0x1, P5 ;  /* 0x000000030d0d7211 */ /* 0x000fe400028f0eff */
[----:B---3--:R-:W-:Y:S01]  /*43560*/  PRMT R24, R4, 0x7632, R24 ;  /* 0x0000763204187816 */ /* 0x008fe20000000018 */
[----:B-1----:R-:W-:Y:S01]  /*43570*/  IMAD R25, R22, 0x3f8, RZ ;  /* 0x000003f816197824 */ /* 0x002fe200078e02ff */
[----:B------:R1:W-:Y:S01]  /*43580*/  STG.E.U16 desc[UR60][R8.64], R26 ;  /* 0x0000001a08007986 */ /* 0x0003e2000c10153c */
[----:B--2---:R-:W-:-:S03]  /*43590*/  IMAD R19, R19, 0x3fa, RZ ;  /* 0x000003fa13137824 */ /* 0x004fc600078e02ff */
[----:B------:R2:W-:Y:S01]  /*435a0*/  STG.E.U16 desc[UR60][R10.64], R4 ;  /* 0x000000040a007986 */ /* 0x0005e2000c10153c */
[----:B------:R-:W-:Y:S02]  /*435b0*/  IMAD R23, R23, 0x3fc, RZ ;  /* 0x000003fc17177824 */ /* 0x000fe400078e02ff */
[----:B------:R-:W-:Y:S01]  /*435c0*/  IMAD R234, R234, 0x1fc, RZ ;  /* 0x000001fceaea7824 */ /* 0x000fe200078e02ff */
[----:B------:R3:W-:Y:S01]  /*435d0*/  STG.E.U16 desc[UR60][R12.64], R24 ;  /* 0x000000180c007986 */ /* 0x0007e2000c10153c */
[----:B-1----:R-:W-:-:S03]  /*435e0*/  IMAD R9, R0, 0x1fb, RZ ;  /* 0x000001fb00097824 */ /* 0x002fc600078e02ff */
[----:B------:R1:W-:Y:S01]  /*435f0*/  STG.E.U16 desc[UR60][R14.64], R5 ;  /* 0x000000050e007986 */ /* 0x0003e2000c10153c */
[-C--:B------:R-:W-:Y:S02]  /*43600*/  IADD3 R8, P5, R21, R2.reuse, RZ ;  /* 0x0000000215087210 */ /* 0x080fe40007fbe0ff */
[-C--:B--2---:R-:W-:Y:S02]  /*43610*/  IADD3 R10, P4, R25, R2.reuse, RZ ;  /* 0x00000002190a7210 */ /* 0x084fe40007f9e0ff */
[-C--:B------:R-:W-:Y:S02]  /*43620*/  LEA.HI.X.SX32 R9, R9, R3.reuse, 0x1, P5 ;  /* 0x0000000309097211 */ /* 0x080fe400028f0eff */
[----:B---3--:R-:W-:Y:S01]  /*43630*/  PRMT R13, R5, 0x7632, R13 ;  /* 0x00007632050d7816 */ /* 0x008fe2000000000d */
[----:B-1----:R-:W-:Y:S01]  /*43640*/  IMAD R15, R20, 0x3fe, RZ ;  /* 0x000003fe140f7824 */ /* 0x002fe200078e02ff */
[-C--:B------:R-:W-:Y:S01]  /*43650*/  IADD3 R4, P5, R19, R2.reuse, RZ ;  /* 0x0000000213047210 */ /* 0x080fe20007fbe0ff */
[----:B0-----:R-:W-:Y:S01]  /*43660*/  IMAD R5, R16, 0x1fd, RZ ;  /* 0x000001fd10057824 */ /* 0x001fe200078e02ff */
[----:B------:R-:W-:Y:S01]  /*43670*/  IADD3 R12, P6, R23, R2, RZ ;  /* 0x00000002170c7210 */ /* 0x000fe20007fde0ff */
[----:B------:R-:W-:Y:S01]  /*43680*/  IMAD R236, R236, 0x1fe, RZ ;  /* 0x000001feecec7824 */ /* 0x000fe200078e02ff */
[----:B------:R-:W-:-:S02]  /*43690*/  LEA.HI.X.SX32 R11, R234, R3, 0x1, P4 ;  /* 0x00000003ea0b7211 */ /* 0x000fc400020f0eff */
[----:B------:R-:W-:Y:S01]  /*436a0*/  IADD3 R2, P4, R15, R2, RZ ;  /* 0x000000020f027210 */ /* 0x000fe20007f9e0ff */
[----:B------:R-:W-:Y:S01]  /*436b0*/  IMAD R15, R17, 0x1ff, RZ ;  /* 0x000001ff110f7824 */ /* 0x000fe200078e02ff */
[----:B------:R0:W-:Y:S01]  /*436c0*/  STG.E.U16 desc[UR60][R8.64], R13 ;  /* 0x0000000d08007986 */ /* 0x0001e2000c10153c */
[-C--:B------:R-:W-:Y:S02]  /*436d0*/  LEA.HI.X.SX32 R5, R5, R3.reuse, 0x1, P5 ;  /* 0x0000000305057211 */ /* 0x080fe400028f0eff */
[----:B------:R-:W-:Y:S02]  /*436e0*/  PRMT R16, R6, 0x7632, R16 ;  /* 0x0000763206107816 */ /* 0x000fe40000000010 */
[----:B------:R-:W-:Y:S01]  /*436f0*/  PRMT R18, R7, 0x7632, R18 ;  /* 0x0000763207127816 */ /* 0x000fe20000000012 */
[----:B------:R1:W-:Y:S01]  /*43700*/  STG.E.U16 desc[UR60][R10.64], R6 ;  /* 0x000000060a007986 */ /* 0x0003e2000c10153c */
[-C--:B0-----:R-:W-:Y:S02]  /*43710*/  LEA.HI.X.SX32 R13, R236, R3.reuse, 0x1, P6 ;  /* 0x00000003ec0d7211 */ /* 0x081fe400030f0eff */
[----:B------:R-:W-:Y:S01]  /*43720*/  LEA.HI.X.SX32 R3, R15, R3, 0x1, P4 ;  /* 0x000000030f037211 */ /* 0x000fe200020f0eff */
[----:B------:R0:W-:Y:S04]  /*43730*/  STG.E.U16 desc[UR60][R4.64], R16 ;  /* 0x0000001004007986 */ /* 0x0001e8000c10153c */
[----:B------:R2:W-:Y:S04]  /*43740*/  STG.E.U16 desc[UR60][R12.64], R7 ;  /* 0x000000070c007986 */ /* 0x0005e8000c10153c */
[----:B------:R3:W-:Y:S01]  /*43750*/  STG.E.U16 desc[UR60][R2.64], R18 ;  /* 0x0000001202007986 */ /* 0x0007e2000c10153c */
[----:B------:R-:W-:-:S02]  /*43760*/  FSEL R9, R239, -INF , P0 ;  /* 0xff800000ef097808 */ /* 0x000fc40000000000 */
[----:B------:R-:W-:Y:S02]  /*43770*/  FSEL R8, R237, -INF , P3 ;  /* 0xff800000ed087808 */ /* 0x000fe40001800000 */
[----:B------:R-:W-:Y:S02]  /*43780*/  FSEL R0, R238, -INF , P2 ;  /* 0xff800000ee007808 */ /* 0x000fe40001000000 */
[----:B------:R-:W-:Y:S01]  /*43790*/  FSEL R14, R240, -INF , P1 ;  /* 0xff800000f00e7808 */ /* 0x000fe20000800000 */
[----:B-1----:R-:W-:Y:S01]  /*437a0*/  FFMA R10, R9, 0.69314718246459960938, R243 ;  /* 0x3f317218090a7823 */ /* 0x002fe200000000f3 */
[----:B------:R-:W-:Y:S01]  /*437b0*/  BAR.SYNC.DEFER_BLOCKING 0x0 ;  /* 0x0000000000007b1d */ /* 0x000fe20000010000 */
[----:B------:R-:W-:Y:S01]  /*437c0*/  FFMA R11, R8, 0.69314718246459960938, R241 ;  /* 0x3f317218080b7823 */ /* 0x000fe200000000f1 */
[----:B0-----:R-:W-:Y:S01]  /*437d0*/  FFMA R4, R0, 0.69314718246459960938, R242 ;  /* 0x3f31721800047823 */ /* 0x001fe200000000f2 */
[----:B------:R-:W-:-:S05]  /*437e0*/  FFMA R5, R14, 0.69314718246459960938, R248 ;  /* 0x3f3172180e057823 */ /* 0x000fca00000000f8 */
[----:B------:R-:W0:Y:S08]  /*437f0*/  LDC R0, c[0x0][0x27c] ;  /* 0x00009f00ff007b82 */ /* 0x000e300000000800 */
[----:B--2---:R-:W1:Y:S01]  /*43800*/  LDC.64 R12, c[0x0][0x230] ;  /* 0x00008c00ff0c7b82 */ /* 0x004e620000000a00 */
[C---:B------:R-:W-:Y:S01]  /*43810*/  SHF.L.U32 R6, R252.reuse, 0x2, RZ ;  /* 0x00000002fc067819 */ /* 0x040fe200000006ff */
[----:B---3--:R-:W-:-:S04]  /*43820*/  IMAD.HI R3, R252, 0x4, RZ ;  /* 0x00000004fc037827 */ /* 0x008fc800078e02ff */
[----:B0-----:R-:W-:-:S05]  /*43830*/  IMAD R0, R250, R0, RZ ;  /* 0x00000000fa007224 */ /* 0x001fca00078e02ff */
[C---:B------:R-:W-:Y:S01]  /*43840*/  SHF.L.U32 R7, R0.reuse, 0x2, RZ ;  /* 0x0000000200077819 */ /* 0x040fe200000006ff */
[----:B------:R-:W-:-:S03]  /*43850*/  IMAD.HI R0, R0, 0x4, RZ ;  /* 0x0000000400007827 */ /* 0x000fc600078e02ff */
[----:B-1----:R-:W-:-:S04]  /*43860*/  IADD3 R2, P0, P1, R6, R12, R7 ;  /* 0x0000000c06027210 */ /* 0x002fc8000791e007 */
[----:B------:R-:W-:Y:S01]  /*43870*/  IADD3.X R3, R3, R13, R0, P0, P1 ;  /* 0x0000000d03037210 */ /* 0x000fe200007e2400 */
[----:B------:R-:W-:Y:S04]  /*43880*/  STS.64 [R251], R10 ;  /* 0x0000000afb007388 */ /* 0x000fe80000000a00 */
[----:B------:R-:W-:Y:S01]  /*43890*/  STS.64 [R251+0x100], R4 ;  /* 0x00010004fb007388 */ /* 0x000fe20000000a00 */
[----:B------:R-:W-:Y:S06]  /*438a0*/  BAR.SYNC.DEFER_BLOCKING 0x0 ;  /* 0x0000000000007b1d */ /* 0x000fec0000010000 */
[----:B------:R-:W0:Y:S04]  /*438b0*/  LDS R9, [R249] ;  /* 0x00000000f9097984 */ /* 0x000e280000000800 */
[----:B0-----:R-:W-:Y:S01]  /*438c0*/  STG.E desc[UR60][R2.64], R9 ;  /* 0x0000000902007986 */ /* 0x001fe2000c10193c */
[----:B------:R-:W-:Y:S05]  /*438d0*/  EXIT ;  /* 0x000000000000794d */ /* 0x000fea0003800000 */
.L_x_2:
[----:B------:R-:W-:-:S00]  /*438e0*/  BRA `(.L_x_2) ;  /* 0xfffffffc00fc7947 */ /* 0x000fc0000383ffff */
[----:B------:R-:W-:-:S00]  /*438f0*/  NOP ;  /* 0x0000000000007918 */ /* 0x000fc00000000000 */
        /* <DEDUP_REMOVED lines=8> */
.L_x_3:


//--------------------- .nv.global.init           --------------------------
	.section	.nv.global.init,"aw",@progbits
.nv.global.init:
	.type		_$_str,@object
	.size		_$_str,(.L_0 - _$_str)
_$_str:
        /*0000*/ 	.byte	0x5f, 0x5f, 0x43, 0x55, 0x44, 0x41, 0x5f, 0x46, 0x54, 0x5a, 0x00
.L_0:


//--------------------- .nv.shared.attn_fwd       --------------------------
	.section	.nv.shared.attn_fwd,"aw",@nobits
	.sectionflags	@""
	.align	16
	.zero		1024


//--------------------- .nv.shared.reserved.0     --------------------------
	.section	.nv.shared.reserved.0,"aw",@nobits
	.weak		__nv_reservedSMEM_offset_0_alias
	.size		__nv_reservedSMEM_offset_0_alias, 0, 0
	.other		__nv_reservedSMEM_offset_0_alias,@"STO_CUDA_RESERVED_SHARED STV_DEFAULT"
__nv_reservedSMEM_offset_0_alias:
	.zero		0


//--------------------- .nv.constant0.attn_fwd    --------------------------
	.section	.nv.constant0.attn_fwd,"a",@progbits
	.sectionflags	@""
	.align	4
.nv.constant0.attn_fwd:
	.zero		664


//--------------------- SYMBOLS --------------------------

	.type		.nv.reservedSmem.offset0,@object
	.size		.nv.reservedSmem.offset0,0x4
